def matmul_kernel(
    a_ptr,
    b_ptr,
    c_ptr,
    M,
    N,
    K,
    stride_am,
    stride_ak,
    stride_bk,
    stride_bn,
    stride_cm,
    stride_cn,
    BLOCK_M: tl.constexpr,
    BLOCK_N: tl.constexpr,
    BLOCK_K: tl.constexpr,
    GROUP_M: tl.constexpr,
):
    pid = tl.program_id(axis=0)
    num_pid_m = tl.cdiv(M, BLOCK_M)
    num_pid_n = tl.cdiv(N, BLOCK_N)
    num_pid_in_group = GROUP_M * num_pid_n
    group_id = pid // num_pid_in_group
    first_pid_m = group_id * GROUP_M
    group_size_m = min(num_pid_m - first_pid_m, GROUP_M)
    pid_m = first_pid_m + ((pid % num_pid_in_group) % group_size_m)
    pid_n = (pid % num_pid_in_group) // group_size_m

    offs_am = (pid_m * BLOCK_M + tl.arange(0, BLOCK_M)) % M
    offs_bn = (pid_n * BLOCK_N + tl.arange(0, BLOCK_N)) % N
    offs_k = tl.arange(0, BLOCK_K)
    a_ptrs = a_ptr + offs_am[:, None] * stride_am + offs_k[None, :] * stride_ak
    b_ptrs = b_ptr + offs_k[:, None] * stride_bk + offs_bn[None, :] * stride_bn

    acc = tl.zeros((BLOCK_M, BLOCK_N), dtype=tl.float32)
    for kk in range(0, tl.cdiv(K, BLOCK_K)):
        a = tl.load(a_ptrs, mask=offs_k[None, :] < K - kk * BLOCK_K, other=0.0)
        b = tl.load(b_ptrs, mask=offs_k[:, None] < K - kk * BLOCK_K, other=0.0)
        acc = tl.dot(a, b, acc)
        a_ptrs += BLOCK_K * stride_ak
        b_ptrs += BLOCK_K * stride_bk

    c = acc.to(c_ptr.dtype.element_ty)
    offs_cm = pid_m * BLOCK_M + tl.arange(0, BLOCK_M)
    offs_cn = pid_n * BLOCK_N + tl.arange(0, BLOCK_N)
    c_ptrs = c_ptr + offs_cm[:, None] * stride_cm + offs_cn[None, :] * stride_cn
    mask = (offs_cm[:, None] < M) & (offs_cn[None, :] < N)
    tl.store(c_ptrs, c, mask=mask)

# config = {"BLOCK_K": 64, "BLOCK_M": 128, "BLOCK_N": 512, "GROUP_M": 4, "arch": "sm_90", "dtype": "fp8e5m2", "num_ctas": 1, "num_stages": 3, "num_warps": 4}
# arch = sm_90


// ===== COMPILED SASS (sm_90a) =====

	.target	sm_90a

	.elftype	@"ET_EXEC"


//--------------------- .note.nv.tkinfo           --------------------------
	.section	.note.nv.tkinfo,"",@"SHT_NOTE"
	.sectionflags	@"SHF_NOTE_NV_TKINFO"
	.tkinfo
        /*0018*/ 	.word	0x00000002
        /*0030*/ 	.string	""
        /*0030*/ 	.string	"ptxas"
        /*0030*/ 	.string	"Cuda compilation tools, release 13.0, V13.0.88"
        /*0030*/ 	.string	"Build cuda_13.0.r13.0/compiler.36424714_0"
        /*0030*/ 	.string	"-v  -suppress-debug-info  -lineinfo  -arch sm_90a "



//--------------------- .note.nv.cuinfo           --------------------------
	.section	.note.nv.cuinfo,"",@"SHT_NOTE"
	.sectionflags	@"SHF_NOTE_NV_CUINFO"
        /*0018*/ 	.short	0x0002
        /*001a*/ 	.short	0x005a
        /*001c*/ 	.short	0x0082
	.zero		2


//--------------------- .nv.info                  --------------------------
	.section	.nv.info,"",@"SHT_CUDA_INFO"
	.align	4


	//----- nvinfo : EIATTR_REGCOUNT
	.align		4
        /*0000*/ 	.byte	0x04, 0x2f
        /*0002*/ 	.short	(.L_1 - .L_0)
	.align		4
.L_0:
        /*0004*/ 	.word	index@(matmul_kernel)
        /*0008*/ 	.word	0x000000ff


	//----- nvinfo : EIATTR_FRAME_SIZE
	.align		4
.L_1:
        /*000c*/ 	.byte	0x04, 0x11
        /*000e*/ 	.short	(.L_3 - .L_2)
	.align		4
.L_2:
        /*0010*/ 	.word	index@(matmul_kernel)
        /*0014*/ 	.word	0x000013b8


	//----- nvinfo : EIATTR_MIN_STACK_SIZE
	.align		4
.L_3:
        /*0018*/ 	.byte	0x04, 0x12
        /*001a*/ 	.short	(.L_5 - .L_4)
	.align		4
.L_4:
        /*001c*/ 	.word	index@(matmul_kernel)
        /*0020*/ 	.word	0x000013b8
.L_5:


//--------------------- .nv.compat                --------------------------
	.section	.nv.compat,"",@"SHT_CUDA_COMPAT_INFO"
	.align	4
        /*0000*/ 	.byte	0x02, 0x09, 0x01, 0x00, 0x02, 0x02, 0x04, 0x00, 0x02, 0x05, 0x05, 0x00, 0x03, 0x07, 0x01, 0x01
        /*0010*/ 	.byte	0x02, 0x03, 0x00, 0x00, 0x02, 0x06, 0x01, 0x00, 0x04, 0x0b, 0x08, 0x00, 0x00, 0x00, 0x00, 0x00
        /*0020*/ 	.byte	0x00, 0x00, 0x00, 0x00


//--------------------- .nv.info.matmul_kernel    --------------------------
	.section	.nv.info.matmul_kernel,"",@"SHT_CUDA_INFO"
	.sectionflags	@""
	.align	4


	//----- nvinfo : EIATTR_CUDA_API_VERSION
	.align		4
        /*0000*/ 	.byte	0x04, 0x37
        /*0002*/ 	.short	(.L_7 - .L_6)
.L_6:
        /*0004*/ 	.word	0x00000082


	//----- nvinfo : EIATTR_KPARAM_INFO
	.align		4
.L_7:
        /*0008*/ 	.byte	0x04, 0x17
        /*000a*/ 	.short	(.L_9 - .L_8)
.L_8:
        /*000c*/ 	.word	0x00000000
        /*0010*/ 	.short	0x000d
        /*0012*/ 	.short	0x0048
        /*0014*/ 	.byte	0x00, 0xf4, 0x21, 0x00


	//----- nvinfo : EIATTR_KPARAM_INFO
	.align		4
.L_9:
        /*0018*/ 	.byte	0x04, 0x17
        /*001a*/ 	.short	(.L_11 - .L_10)
.L_10:
        /*001c*/ 	.word	0x00000000
        /*0020*/ 	.short	0x000c
        /*0022*/ 	.short	0x0040
        /*0024*/ 	.byte	0x00, 0xf4, 0x21, 0x00


	//----- nvinfo : EIATTR_KPARAM_INFO
	.align		4
.L_11:
        /*0028*/ 	.byte	0x04, 0x17
        /*002a*/ 	.short	(.L_13 - .L_12)
.L_12:
        /*002c*/ 	.word	0x00000000
        /*0030*/ 	.short	0x000b
        /*0032*/ 	.short	0x0038
        /*0034*/ 	.byte	0x00, 0xf0, 0x11, 0x00


	//----- nvinfo : EIATTR_KPARAM_INFO
	.align		4
.L_13:
        /*0038*/ 	.byte	0x04, 0x17
        /*003a*/ 	.short	(.L_15 - .L_14)
.L_14:
        /*003c*/ 	.word	0x00000000
        /*0040*/ 	.short	0x000a
        /*0042*/ 	.short	0x0034
        /*0044*/ 	.byte	0x00, 0xf0, 0x11, 0x00


	//----- nvinfo : EIATTR_KPARAM_INFO
	.align		4
.L_15:
        /*0048*/ 	.byte	0x04, 0x17
        /*004a*/ 	.short	(.L_17 - .L_16)
.L_16:
        /*004c*/ 	.word	0x00000000
        /*0050*/ 	.short	0x0009
        /*0052*/ 	.short	0x0030
        /*0054*/ 	.byte	0x00, 0xf0, 0x11, 0x00


	//----- nvinfo : EIATTR_KPARAM_INFO
	.align		4
.L_17:
        /*0058*/ 	.byte	0x04, 0x17
        /*005a*/ 	.short	(.L_19 - .L_18)
.L_18:
        /*005c*/ 	.word	0x00000000
        /*0060*/ 	.short	0x0008
        /*0062*/ 	.short	0x002c
        /*0064*/ 	.byte	0x00, 0xf0, 0x11, 0x00


	//----- nvinfo : EIATTR_KPARAM_INFO
	.align		4
.L_19:
        /*0068*/ 	.byte	0x04, 0x17
        /*006a*/ 	.short	(.L_21 - .L_20)
.L_20:
        /*006c*/ 	.word	0x00000000
        /*0070*/ 	.short	0x0007
        /*0072*/ 	.short	0x0028
        /*0074*/ 	.byte	0x00, 0xf0, 0x11, 0x00


	//----- nvinfo : EIATTR_KPARAM_INFO
	.align		4
.L_21:
        /*0078*/ 	.byte	0x04, 0x17
        /*007a*/ 	.short	(.L_23 - .L_22)
.L_22:
        /*007c*/ 	.word	0x00000000
        /*0080*/ 	.short	0x0006
        /*0082*/ 	.short	0x0024
        /*0084*/ 	.byte	0x00, 0xf0, 0x11, 0x00


	//----- nvinfo : EIATTR_KPARAM_INFO
	.align		4
.L_23:
        /*0088*/ 	.byte	0x04, 0x17
        /*008a*/ 	.short	(.L_25 - .L_24)
.L_24:
        /*008c*/ 	.word	0x00000000
        /*0090*/ 	.short	0x0005
        /*0092*/ 	.short	0x0020
        /*0094*/ 	.byte	0x00, 0xf0, 0x11, 0x00


	//----- nvinfo : EIATTR_KPARAM_INFO
	.align		4
.L_25:
        /*0098*/ 	.byte	0x04, 0x17
        /*009a*/ 	.short	(.L_27 - .L_26)
.L_26:
        /*009c*/ 	.word	0x00000000
        /*00a0*/ 	.short	0x0004
        /*00a2*/ 	.short	0x001c
        /*00a4*/ 	.byte	0x00, 0xf0, 0x11, 0x00


	//----- nvinfo : EIATTR_KPARAM_INFO
	.align		4
.L_27:
        /*00a8*/ 	.byte	0x04, 0x17
        /*00aa*/ 	.short	(.L_29 - .L_28)
.L_28:
        /*00ac*/ 	.word	0x00000000
        /*00b0*/ 	.short	0x0003
        /*00b2*/ 	.short	0x0018
        /*00b4*/ 	.byte	0x00, 0xf0, 0x11, 0x00


	//----- nvinfo : EIATTR_KPARAM_INFO
	.align		4
.L_29:
        /*00b8*/ 	.byte	0x04, 0x17
        /*00ba*/ 	.short	(.L_31 - .L_30)
.L_30:
        /*00bc*/ 	.word	0x00000000
        /*00c0*/ 	.short	0x0002
        /*00c2*/ 	.short	0x0010
        /*00c4*/ 	.byte	0x00, 0xf4, 0x21, 0x00


	//----- nvinfo : EIATTR_KPARAM_INFO
	.align		4
.L_31:
        /*00c8*/ 	.byte	0x04, 0x17
        /*00ca*/ 	.short	(.L_33 - .L_32)
.L_32:
        /*00cc*/ 	.word	0x00000000
        /*00d0*/ 	.short	0x0001
        /*00d2*/ 	.short	0x0008
        /*00d4*/ 	.byte	0x00, 0xf4, 0x21, 0x00


	//----- nvinfo : EIATTR_KPARAM_INFO
	.align		4
.L_33:
        /*00d8*/ 	.byte	0x04, 0x17
        /*00da*/ 	.short	(.L_35 - .L_34)
.L_34:
        /*00dc*/ 	.word	0x00000000
        /*00e0*/ 	.short	0x0000
        /*00e2*/ 	.short	0x0000
        /*00e4*/ 	.byte	0x00, 0xf4, 0x21, 0x00


	//----- nvinfo : EIATTR_SPARSE_MMA_MASK
	.align		4
.L_35:
        /*00e8*/ 	.byte	0x03, 0x50
        /*00ea*/ 	.short	0x0000


	//----- nvinfo : EIATTR_MAXREG_COUNT
	.align		4
        /*00ec*/ 	.byte	0x03, 0x1b
        /*00ee*/ 	.short	0x00ff


	//----- nvinfo : EIATTR_NUM_BARRIERS
	.align		4
        /*00f0*/ 	.byte	0x02, 0x4c
        /*00f2*/ 	.byte	0x01
	.zero		1


	//----- nvinfo : EIATTR_ANNOTATIONS
	.align		4
        /*00f4*/ 	.byte	0x04, 0x55
        /*00f6*/ 	.short	(.L_37 - .L_36)


	//   ....[0]....
.L_36:
        /*00f8*/ 	.word	0x00000001
        /*00fc*/ 	.byte	0x20, 0x05, 0x00, 0x00, 0x01, 0x00, 0x00, 0x00, 0x50, 0x05, 0x00, 0x00, 0x01, 0x00, 0x00, 0x00
        /* <DEDUP_REMOVED lines=3745> */
        /*eb1c*/ 	.byte	0xd0, 0x66, 0x05, 0x00, 0x01, 0x00, 0x00, 0x00, 0x00, 0x67, 0x05, 0x00


	//----- nvinfo : EIATTR_MERCURY_ISA_VERSION
	.align		4
.L_37:
        /*eb28*/ 	.byte	0x03, 0x5f
        /*eb2a*/ 	.short	0x0101


	//----- nvinfo : EIATTR_EXIT_INSTR_OFFSETS
	.align		4
        /*eb2c*/ 	.byte	0x04, 0x1c
        /*eb2e*/ 	.short	(.L_39 - .L_38)


	//   ....[0]....
.L_38:
        /*eb30*/ 	.word	0x00057370


	//   ....[1]....
        /*eb34*/ 	.word	0x00057390


	//----- nvinfo : EIATTR_REQNTID
	.align		4
.L_39:
        /*eb38*/ 	.byte	0x04, 0x10
        /*eb3a*/ 	.short	(.L_41 - .L_40)
.L_40:
        /*eb3c*/ 	.word	0x00000080
        /*eb40*/ 	.word	0x00000001
        /*eb44*/ 	.word	0x00000001


	//----- nvinfo : EIATTR_CBANK_PARAM_SIZE
	.align		4
.L_41:
        /*eb48*/ 	.byte	0x03, 0x19
        /*eb4a*/ 	.short	0x0050


	//----- nvinfo : EIATTR_PARAM_CBANK
	.align		4
        /*eb4c*/ 	.byte	0x04, 0x0a
        /*eb4e*/ 	.short	(.L_43 - .L_42)
	.align		4
.L_42:
        /*eb50*/ 	.word	index@(.nv.constant0.matmul_kernel)
        /*eb54*/ 	.short	0x0210
        /*eb56*/ 	.short	0x0050


	//----- nvinfo : EIATTR_SW_WAR
	.align		4
.L_43:
        /*eb58*/ 	.byte	0x04, 0x36
        /*eb5a*/ 	.short	(.L_45 - .L_44)
.L_44:
        /*eb5c*/ 	.word	0x00000008
.L_45:


//--------------------- .nv.callgraph             --------------------------
	.section	.nv.callgraph,"",@"SHT_CUDA_CALLGRAPH"
	.align	4
	.sectionentsize	8
	.align		4
        /*0000*/ 	.word	0x00000000
	.align		4
        /*0004*/ 	.word	0xffffffff
	.align		4
        /*0008*/ 	.word	0x00000000
	.align		4
        /*000c*/ 	.word	0xfffffffe
	.align		4
        /*0010*/ 	.word	0x00000000
	.align		4
        /*0014*/ 	.word	0xfffffffd
	.align		4
        /*0018*/ 	.word	0x00000000
	.align		4
        /*001c*/ 	.word	0xfffffffc


//--------------------- .text.matmul_kernel       --------------------------
	.section	.text.matmul_kernel,"ax",@progbits
	.align	128
        .global         matmul_kernel
        .type           matmul_kernel,@function
        .size           matmul_kernel,(.L_x_4 - matmul_kernel)
        .other          matmul_kernel,@"STO_CUDA_ENTRY STV_DEFAULT"
matmul_kernel:
.text.matmul_kernel:
[----:B------:R-:W0:Y:S08]  /*0000*/  LDC R1, c[0x0][0x28] ;  /* 0x00000a00ff017b82 */ /* 0x000e300000000800 */
[----:B------:R-:W1:Y:S01]  /*0010*/  LDC.64 R124, c[0x0][0x228] ;  /* 0x00008a00ff7c7b82 */ /* 0x000e620000000a00 */
[----:B------:R-:W2:Y:S01]  /*0020*/  S2R R5, SR_CTAID.X ;  /* 0x0000000000057919 */ /* 0x000ea20000002500 */
[----:B0-----:R-:W-:Y:S01]  /*0030*/  VIADD R1, R1, 0xffffec48 ;  /* 0xffffec4801017836 */ /* 0x001fe20000000000 */
[----:B------:R-:W-:Y:S01]  /*0040*/  UMOV UR4, 0x400 ;  /* 0x0000040000047882 */ /* 0x000fe20000000000 */
[----:B------:R-:W-:Y:S01]  /*0050*/  ULDC.64 UR32, c[0x0][0x208] ;  /* 0x0000820000207ab9 */ /* 0x000fe20000000a00 */
[----:B------:R-:W0:Y:S03]  /*0060*/  S2R R12, SR_TID.X ;  /* 0x00000000000c7919 */ /* 0x000e260000002100 */
[----:B------:R-:W3:Y:S01]  /*0070*/  S2UR UR5, SR_CgaCtaId ;  /* 0x00000000000579c3 */ /* 0x000ee20000008800 */
[----:B-1----:R-:W-:-:S05]  /*0080*/  VIADD R0, R125, 0x1ff ;  /* 0x000001ff7d007836 */ /* 0x002fca0000000000 */
[----:B------:R-:W-:Y:S01]  /*0090*/  SHF.R.S32.HI R3, RZ, 0x1f, R0 ;  /* 0x0000001fff037819 */ /* 0x000fe20000011400 */
[----:B---3--:R-:W-:-:S03]  /*00a0*/  ULEA UR4, UR5, UR4, 0x18 ;  /* 0x0000000405047291 */ /* 0x008fc6000f8ec03f */
[----:B------:R-:W-:Y:S02]  /*00b0*/  LEA.HI R3, R3, R0, RZ, 0x9 ;  /* 0x0000000003037211 */ /* 0x000fe400078f48ff */
[----:B--2---:R-:W-:Y:S02]  /*00c0*/  IABS R8, R5 ;  /* 0x0000000500087213 */ /* 0x004fe40000000000 */
[----:B------:R-:W-:Y:S02]  /*00d0*/  SHF.R.S32.HI R3, RZ, 0x9, R3 ;  /* 0x00000009ff037819 */ /* 0x000fe40000011403 */
[----:B0-----:R-:W-:-:S03]  /*00e0*/  LOP3.LUT R232, R12, 0x7f, RZ, 0xc0, !PT ;  /* 0x0000007f0ce87812 */ /* 0x001fc600078ec0ff */
[----:B------:R-:W-:-:S05]  /*00f0*/  IMAD.SHL.U32 R4, R3, 0x4, RZ ;  /* 0x0000000403047824 */ /* 0x000fca00078e00ff */
[-C--:B------:R-:W-:Y:S02]  /*0100*/  IABS R7, R4.reuse ;  /* 0x0000000400077213 */ /* 0x080fe40000000000 */
[----:B------:R-:W-:Y:S02]  /*0110*/  IABS R10, R4 ;  /* 0x00000004000a7213 */ /* 0x000fe40000000000 */
[----:B------:R-:W0:Y:S08]  /*0120*/  I2F.RP R0, R7 ;  /* 0x0000000700007306 */ /* 0x000e300000209400 */
[----:B0-----:R-:W0:Y:S02]  /*0130*/  MUFU.RCP R0, R0 ;  /* 0x0000000000007308 */ /* 0x001e240000001000 */
[----:B0-----:R-:W-:-:S02]  /*0140*/  VIADD R2, R0, 0xffffffe ;  /* 0x0ffffffe00027836 */ /* 0x001fc40000000000 */
[----:B------:R-:W-:-:S04]  /*0150*/  IMAD.MOV R0, RZ, RZ, -R10 ;  /* 0x000000ffff007224 */ /* 0x000fc800078e0a0a */
[----:B------:R0:W1:Y:S02]  /*0160*/  F2I.FTZ.U32.TRUNC.NTZ R3, R2 ;  /* 0x0000000200037305 */ /* 0x000064000021f000 */
[----:B0-----:R-:W-:Y:S02]  /*0170*/  IMAD.MOV.U32 R2, RZ, RZ, RZ ;  /* 0x000000ffff027224 */ /* 0x001fe400078e00ff */
[----:B-1----:R-:W-:-:S04]  /*0180*/  IMAD.MOV R6, RZ, RZ, -R3 ;  /* 0x000000ffff067224 */ /* 0x002fc800078e0a03 */
[----:B------:R-:W-:Y:S02]  /*0190*/  IMAD R9, R6, R7, RZ ;  /* 0x0000000706097224 */ /* 0x000fe400078e02ff */
[----:B------:R-:W-:Y:S02]  /*01a0*/  IMAD.MOV.U32 R6, RZ, RZ, R8 ;  /* 0x000000ffff067224 */ /* 0x000fe400078e0008 */
[----:B------:R-:W-:-:S06]  /*01b0*/  IMAD.HI.U32 R3, R3, R9, R2 ;  /* 0x0000000903037227 */ /* 0x000fcc00078e0002 */
[----:B------:R-:W-:-:S04]  /*01c0*/  IMAD.HI.U32 R3, R3, R6, RZ ;  /* 0x0000000603037227 */ /* 0x000fc800078e00ff */
[----:B------:R-:W-:-:S05]  /*01d0*/  IMAD R0, R3, R0, R6 ;  /* 0x0000000003007224 */ /* 0x000fca00078e0206 */
[----:B------:R-:W-:-:S13]  /*01e0*/  ISETP.GT.U32.AND P1, PT, R7, R0, PT ;  /* 0x000000000700720c */ /* 0x000fda0003f24070 */
[----:B------:R-:W-:Y:S02]  /*01f0*/  @!P1 IMAD.IADD R0, R0, 0x1, -R7 ;  /* 0x0000000100009824 */ /* 0x000fe400078e0a07 */
[----:B------:R-:W-:Y:S01]  /*0200*/  @!P1 VIADD R3, R3, 0x1 ;  /* 0x0000000103039836 */ /* 0x000fe20000000000 */
[----:B------:R-:W-:Y:S02]  /*0210*/  ISETP.NE.AND P1, PT, R4, RZ, PT ;  /* 0x000000ff0400720c */ /* 0x000fe40003f25270 */
[----:B------:R-:W-:Y:S02]  /*0220*/  ISETP.GE.U32.AND P0, PT, R0, R7, PT ;  /* 0x000000070000720c */ /* 0x000fe40003f06070 */
[----:B------:R-:W-:-:S04]  /*0230*/  LOP3.LUT R0, R5, R4, RZ, 0x3c, !PT ;  /* 0x0000000405007212 */ /* 0x000fc800078e3cff */
[----:B------:R-:W-:Y:S01]  /*0240*/  ISETP.GE.AND P2, PT, R0, RZ, PT ;  /* 0x000000ff0000720c */ /* 0x000fe20003f46270 */
[----:B------:R-:W-:-:S06]  /*0250*/  VIADD R0, R124, 0x7f ;  /* 0x0000007f7c007836 */ /* 0x000fcc0000000000 */
[----:B------:R-:W-:-:S04]  /*0260*/  @P0 VIADD R3, R3, 0x1 ;  /* 0x0000000103030836 */ /* 0x000fc80000000000 */
[----:B------:R-:W-:Y:S01]  /*0270*/  IMAD.MOV.U32 R2, RZ, RZ, R3 ;  /* 0x000000ffff027224 */ /* 0x000fe200078e0003 */
[----:B------:R-:W-:-:S03]  /*0280*/  SHF.R.S32.HI R3, RZ, 0x1f, R0 ;  /* 0x0000001fff037819 */ /* 0x000fc60000011400 */
[----:B------:R-:W-:Y:S01]  /*0290*/  @!P2 IMAD.MOV R2, RZ, RZ, -R2 ;  /* 0x000000ffff02a224 */ /* 0x000fe200078e0a02 */
[----:B------:R-:W-:Y:S02]  /*02a0*/  @!P1 LOP3.LUT R2, RZ, R4, RZ, 0x33, !PT ;  /* 0x00000004ff029212 */ /* 0x000fe400078e33ff */
[----:B------:R-:W-:-:S03]  /*02b0*/  LEA.HI R3, R3, R0, RZ, 0x7 ;  /* 0x0000000003037211 */ /* 0x000fc600078f38ff */
[----:B------:R-:W-:Y:S02]  /*02c0*/  IMAD.SHL.U32 R6, R2, 0x4, RZ ;  /* 0x0000000402067824 */ /* 0x000fe400078e00ff */
[----:B------:R-:W-:-:S03]  /*02d0*/  IMAD.MOV R2, RZ, RZ, -R2 ;  /* 0x000000ffff027224 */ /* 0x000fc600078e0a02 */
[----:B------:R-:W-:Y:S01]  /*02e0*/  LEA.HI.SX32 R3, R3, -R6, 0x19 ;  /* 0x8000000603037211 */ /* 0x000fe200078fcaff */
[----:B------:R-:W-:-:S03]  /*02f0*/  IMAD R4, R4, R2, R5 ;  /* 0x0000000204047224 */ /* 0x000fc600078e0205 */
[----:B------:R-:W-:Y:S02]  /*0300*/  VIMNMX R11, R3, 0x4, PT ;  /* 0x00000004030b7848 */ /* 0x000fe40003fe0100 */
[----:B------:R-:W-:Y:S02]  /*0310*/  IABS R9, R4 ;  /* 0x0000000400097213 */ /* 0x000fe40000000000 */
[----:B------:R-:W-:-:S04]  /*0320*/  IABS R7, R11 ;  /* 0x0000000b00077213 */ /* 0x000fc80000000000 */
[----:B------:R-:W0:Y:S08]  /*0330*/  I2F.RP R0, R7 ;  /* 0x0000000700007306 */ /* 0x000e300000209400 */
[----:B0-----:R-:W0:Y:S02]  /*0340*/  MUFU.RCP R0, R0 ;  /* 0x0000000000007308 */ /* 0x001e240000001000 */
[----:B0-----:R-:W-:-:S06]  /*0350*/  VIADD R3, R0, 0xffffffe ;  /* 0x0ffffffe00037836 */ /* 0x001fcc0000000000 */
[----:B------:R-:W0:Y:S02]  /*0360*/  F2I.FTZ.U32.TRUNC.NTZ R3, R3 ;  /* 0x0000000300037305 */ /* 0x000e24000021f000 */
[----:B0-----:R-:W-:-:S04]  /*0370*/  IMAD.MOV R8, RZ, RZ, -R3 ;  /* 0x000000ffff087224 */ /* 0x001fc800078e0a03 */
[----:B------:R-:W-:Y:S01]  /*0380*/  IMAD.MOV.U32 R2, RZ, RZ, R8 ;  /* 0x000000ffff027224 */ /* 0x000fe200078e0008 */
[----:B------:R-:W-:-:S03]  /*0390*/  IABS R8, R11 ;  /* 0x0000000b00087213 */ /* 0x000fc60000000000 */
[----:B------:R-:W-:Y:S02]  /*03a0*/  IMAD R5, R2, R7, RZ ;  /* 0x0000000702057224 */ /* 0x000fe400078e02ff */
[----:B------:R-:W-:Y:S02]  /*03b0*/  IMAD.MOV.U32 R2, RZ, RZ, RZ ;  /* 0x000000ffff027224 */ /* 0x000fe400078e00ff */
[----:B------:R-:W-:Y:S02]  /*03c0*/  IMAD.MOV R0, RZ, RZ, -R8 ;  /* 0x000000ffff007224 */ /* 0x000fe400078e0a08 */
        /* <DEDUP_REMOVED lines=8> */
[----:B------:R-:W-:Y:S01]  /*0450*/  LOP3.LUT R0, R4, R11, RZ, 0x3c, !PT ;  /* 0x0000000b04007212 */ /* 0x000fe200078e3cff */
[----:B------:R-:W0:Y:S03]  /*0460*/  LDC R7, c[0x0][0x230] ;  /* 0x00008c00ff077b82 */ /* 0x000e260000000800 */
[----:B------:R-:W-:-:S07]  /*0470*/  ISETP.GE.AND P2, PT, R0, RZ, PT ;  /* 0x000000ff0000720c */ /* 0x000fce0003f46270 */
[----:B------:R-:W-:-:S06]  /*0480*/  @P0 VIADD R2, R2, 0x1 ;  /* 0x0000000102020836 */ /* 0x000fcc0000000000 */
[----:B------:R-:W-:Y:S01]  /*0490*/  @!P2 IMAD.MOV R2, RZ, RZ, -R2 ;  /* 0x000000ffff02a224 */ /* 0x000fe200078e0a02 */
[----:B------:R-:W-:-:S05]  /*04a0*/  @!P1 LOP3.LUT R2, RZ, R11, RZ, 0x33, !PT ;  /* 0x0000000bff029212 */ /* 0x000fca00078e33ff */
[----:B------:R-:W-:Y:S02]  /*04b0*/  IMAD.MOV R0, RZ, RZ, -R2 ;  /* 0x000000ffff007224 */ /* 0x000fe400078e0a02 */
[----:B0-----:R-:W-:Y:S02]  /*04c0*/  VIADD R7, R7, 0x3f ;  /* 0x0000003f07077836 */ /* 0x001fe40000000000 */
[----:B------:R-:W-:-:S03]  /*04d0*/  IMAD R0, R11, R0, R4 ;  /* 0x000000000b007224 */ /* 0x000fc600078e0204 */
[----:B------:R-:W-:Y:S01]  /*04e0*/  ISETP.GT.AND P0, PT, R7, 0x3f, PT ;  /* 0x0000003f0700780c */ /* 0x000fe20003f04270 */
[----:B------:R-:W-:Y:S02]  /*04f0*/  IMAD.IADD R3, R6, 0x1, R0 ;  /* 0x0000000106037824 */ /* 0x000fe400078e0200 */
[----:B------:R-:W-:Y:S02]  /*0500*/  IMAD.SHL.U32 R0, R2, 0x200, RZ ;  /* 0x0000020002007824 */ /* 0x000fe400078e00ff */
[----:B------:R-:W-:-:S05]  /*0510*/  IMAD R16, R3, 0x80, R232 ;  /* 0x0000008003107824 */ /* 0x000fca00078e02e8 */
[----:B------:R0:W-:Y:S03]  /*0520*/  STL [R1+0x102c], R16 ;  /* 0x00102c1001007387 */ /* 0x0001e60000100800 */
[----:B------:R-:W-:Y:S05]  /*0530*/  @P0 BRA `(.L_x_0) ;  /* 0x0000001c000c0947 */ /* 0x000fea0003800000 */
[----:B------:R-:W-:Y:S01]  /*0540*/  IMAD.SHL.U32 R2, R12, 0x8, RZ ;  /* 0x000000080c027824 */ /* 0x000fe200078e00ff */
[----:B------:R1:W-:Y:S01]  /*0550*/  STL [R1+0x400], RZ ;  /* 0x000400ff01007387 */ /* 0x0003e20000100800 */
[----:B------:R-:W-:Y:S02]  /*0560*/  CS2R R24, SRZ ;  /* 0x0000000000187805 */ /* 0x000fe4000001ff00 */
[----:B------:R-:W-:Y:S02]  /*0570*/  CS2R R26, SRZ ;  /* 0x00000000001a7805 */ /* 0x000fe4000001ff00 */
[----:B------:R-:W-:Y:S01]  /*0580*/  CS2R R28, SRZ ;  /* 0x00000000001c7805 */ /* 0x000fe2000001ff00 */
[----:B------:R1:W-:Y:S01]  /*0590*/  STL [R1+0x1028], R2 ;  /* 0x0010280201007387 */ /* 0x0003e20000100800 */
[----:B------:R-:W-:Y:S02]  /*05a0*/  CS2R R30, SRZ ;  /* 0x00000000001e7805 */ /* 0x000fe4000001ff00 */
[----:B------:R-:W-:-:S02]  /*05b0*/  CS2R R32, SRZ ;  /* 0x0000000000207805 */ /* 0x000fc4000001ff00 */
[----:B------:R-:W-:Y:S01]  /*05c0*/  CS2R R34, SRZ ;  /* 0x0000000000227805 */ /* 0x000fe2000001ff00 */
[----:B------:R1:W-:Y:S01]  /*05d0*/  STL [R1+0x404], RZ ;  /* 0x000404ff01007387 */ /* 0x0003e20000100800 */
[----:B------:R-:W-:Y:S02]  /*05e0*/  CS2R R36, SRZ ;  /* 0x0000000000247805 */ /* 0x000fe4000001ff00 */
[----:B------:R-:W-:Y:S02]  /*05f0*/  CS2R R38, SRZ ;  /* 0x0000000000267805 */ /* 0x000fe4000001ff00 */
[----:B------:R-:W-:Y:S01]  /*0600*/  CS2R R40, SRZ ;  /* 0x0000000000287805 */ /* 0x000fe2000001ff00 */
[----:B------:R1:W-:Y:S01]  /*0610*/  STL [R1+0x408], RZ ;  /* 0x000408ff01007387 */ /* 0x0003e20000100800 */
        /* <DEDUP_REMOVED lines=72> */
[----:B------:R-:W-:-:S03]  /*0aa0*/  CS2R R150, SRZ ;  /* 0x0000000000967805 */ /* 0x000fc6000001ff00 */
[----:B------:R1:W-:Y:S04]  /*0ab0*/  STL [R1+0x454], RZ ;  /* 0x000454ff01007387 */ /* 0x0003e80000100800 */
        /* <DEDUP_REMOVED lines=234> */
[----:B------:R1:W-:Y:S04]  /*1960*/  STL [R1], RZ ;  /* 0x000000ff01007387 */ /* 0x0003e80000100800 */
        /* <DEDUP_REMOVED lines=126> */
[----:B------:R1:W-:Y:S01]  /*2150*/  STL [R1+0x1fc], RZ ;  /* 0x0001fcff01007387 */ /* 0x0003e20000100800 */
[----:B------:R-:W-:Y:S05]  /*2160*/  BRA `(.L_x_1) ;  /* 0x0000029400dc7947 */ /* 0x000fea0003800000 */
.L_x_0:
[----:B------:R-:W-:Y:S01]  /*2170*/  IABS R11, R124 ;  /* 0x0000007c000b7213 */ /* 0x000fe20000000000 */
[----:B------:R-:W1:Y:S01]  /*2180*/  S2R R232, SR_TID.X ;  /* 0x0000000000e87919 */ /* 0x000e620000002100 */
[----:B------:R-:W-:Y:S01]  /*2190*/  IABS R3, R125 ;  /* 0x0000007d00037213 */ /* 0x000fe20000000000 */
[----:B------:R-:W-:Y:S01]  /*21a0*/  ULDC UR34, c[0x0][0x23c] ;  /* 0x00008f0000227ab9 */ /* 0x000fe20000000800 */
[----:B------:R-:W2:Y:S01]  /*21b0*/  I2F.RP R2, R11 ;  /* 0x0000000b00027306 */ /* 0x000ea20000209400 */
[----:B------:R-:W-:Y:S01]  /*21c0*/  STL [R1+0x106c], R125 ;  /* 0x00106c7d01007387 */ /* 0x000fe20000100800 */
[----:B------:R-:W-:Y:S01]  /*21d0*/  ISETP.GE.AND P4, PT, R16, RZ, PT ;  /* 0x000000ff1000720c */ /* 0x000fe20003f86270 */
[----:B------:R-:W-:Y:S01]  /*21e0*/  ULDC.64 UR6, c[0x0][0x218] ;  /* 0x0000860000067ab9 */ /* 0x000fe20000000a00 */
[----:B------:R-:W-:Y:S01]  /*21f0*/  ISETP.NE.AND P6, PT, R124, RZ, PT ;  /* 0x000000ff7c00720c */ /* 0x000fe20003fc5270 */
[----:B------:R3:W-:Y:S01]  /*2200*/  STL [R1+0x1030], R0 ;  /* 0x0010300001007387 */ /* 0x0007e20000100800 */
[----:B------:R-:W-:Y:S01]  /*2210*/  ULDC UR5, c[0x0][0x234] ;  /* 0x00008d0000057ab9 */ /* 0x000fe20000000800 */
[----:B------:R-:W-:Y:S01]  /*2220*/  ULDC.64 UR8, c[0x0][0x210] ;  /* 0x0000840000087ab9 */ /* 0x000fe20000000a00 */
[----:B------:R-:W4:Y:S08]  /*2230*/  I2F.RP R6, R3 ;  /* 0x0000000300067306 */ /* 0x000f300000209400 */
[----:B--2---:R-:W2:Y:S08]  /*2240*/  MUFU.RCP R2, R2 ;  /* 0x0000000200027308 */ /* 0x004eb00000001000 */
[----:B----4-:R-:W4:Y:S01]  /*2250*/  MUFU.RCP R6, R6 ;  /* 0x0000000600067308 */ /* 0x010f220000001000 */
[----:B--2---:R-:W-:Y:S01]  /*2260*/  VIADD R4, R2, 0xffffffe ;  /* 0x0ffffffe02047836 */ /* 0x004fe20000000000 */
[----:B------:R-:W-:-:S06]  /*2270*/  IABS R2, R16 ;  /* 0x0000001000027213 */ /* 0x000fcc0000000000 */
[----:B------:R2:W0:Y:S01]  /*2280*/  F2I.FTZ.U32.TRUNC.NTZ R5, R4 ;  /* 0x0000000400057305 */ /* 0x000422000021f000 */
[----:B----4-:R-:W-:Y:S01]  /*2290*/  VIADD R8, R6, 0xffffffe ;  /* 0x0ffffffe06087836 */ /* 0x010fe20000000000 */
[----:B-1----:R-:W-:-:S06]  /*22a0*/  LEA.HI R6, R232, R0, RZ, 0x1a ;  /* 0x00000000e8067211 */ /* 0x002fcc00078fd0ff */
[----:B------:R1:W4:Y:S01]  /*22b0*/  F2I.FTZ.U32.TRUNC.NTZ R9, R8 ;  /* 0x0000000800097305 */ /* 0x000322000021f000 */
[----:B--2---:R-:W-:Y:S02]  /*22c0*/  IMAD.MOV.U32 R4, RZ, RZ, RZ ;  /* 0x000000ffff047224 */ /* 0x004fe400078e00ff */
[C---:B------:R-:W-:Y:S02]  /*22d0*/  VIADD R14, R6.reuse, 0x1fe ;  /* 0x000001fe060e7836 */ /* 0x040fe40000000000 */
[----:B------:R-:W-:Y:S02]  /*22e0*/  VIADD R243, R6, 0x1e ;  /* 0x0000001e06f37836 */ /* 0x000fe40000000000 */
[----:B0-----:R-:W-:Y:S01]  /*22f0*/  IMAD.MOV R10, RZ, RZ, -R5 ;  /* 0x000000ffff0a7224 */ /* 0x001fe200078e0a05 */
[----:B------:R-:W-:Y:S02]  /*2300*/  ISETP.GE.AND P1, PT, R14, RZ, PT ;  /* 0x000000ff0e00720c */ /* 0x000fe40003f26270 */
[----:B-1----:R-:W-:Y:S01]  /*2310*/  SHF.R.U32.HI R8, RZ, 0x6, R232 ;  /* 0x00000006ff087819 */ /* 0x002fe200000116e8 */
[----:B------:R-:W-:-:S04]  /*2320*/  IMAD R13, R10, R11, RZ ;  /* 0x0000000b0a0d7224 */ /* 0x000fc800078e02ff */
[----:B------:R-:W-:-:S04]  /*2330*/  IMAD.HI.U32 R5, R5, R13, R4 ;  /* 0x0000000d05057227 */ /* 0x000fc800078e0004 */
[----:B----4-:R-:W-:Y:S02]  /*2340*/  IMAD.MOV R10, RZ, RZ, -R9 ;  /* 0x000000ffff0a7224 */ /* 0x010fe400078e0a09 */
[----:B------:R-:W-:-:S04]  /*2350*/  IMAD.HI.U32 R5, R5, R2, RZ ;  /* 0x0000000205057227 */ /* 0x000fc800078e00ff */
[----:B------:R-:W-:Y:S02]  /*2360*/  IMAD.MOV R5, RZ, RZ, -R5 ;  /* 0x000000ffff057224 */ /* 0x000fe400078e0a05 */
[----:B------:R-:W-:Y:S01]  /*2370*/  IMAD R13, R10, R3, RZ ;  /* 0x000000030a0d7224 */ /* 0x000fe200078e02ff */
[----:B------:R-:W-:Y:S01]  /*2380*/  IABS R10, R14 ;  /* 0x0000000e000a7213 */ /* 0x000fe20000000000 */
[----:B------:R-:W-:Y:S01]  /*2390*/  IMAD R4, R11, R5, R2 ;  /* 0x000000050b047224 */ /* 0x000fe200078e0202 */
[----:B------:R-:W-:Y:S01]  /*23a0*/  SGXT.U32 R5, R8, 0x1 ;  /* 0x000000010805781a */ /* 0x000fe20000000000 */
[----:B------:R-:W-:-:S03]  /*23b0*/  IMAD.MOV.U32 R8, RZ, RZ, RZ ;  /* 0x000000ffff087224 */ /* 0x000fc600078e00ff */
[----:B------:R-:W-:Y:S01]  /*23c0*/  ISETP.GT.U32.AND P0, PT, R11, R4, PT ;  /* 0x000000040b00720c */ /* 0x000fe20003f04070 */
[----:B------:R-:W-:Y:S01]  /*23d0*/  IMAD.HI.U32 R2, R9, R13, R8 ;  /* 0x0000000d09027227 */ /* 0x000fe200078e0008 */
[----:B------:R-:W-:-:S03]  /*23e0*/  LOP3.LUT R5, R0, R5, RZ, 0xfc, !PT ;  /* 0x0000000500057212 */ /* 0x000fc600078efcff */
[----:B------:R-:W-:Y:S01]  /*23f0*/  IMAD.MOV.U32 R9, RZ, RZ, R10 ;  /* 0x000000ffff097224 */ /* 0x000fe200078e000a */
[C---:B------:R-:W-:Y:S02]  /*2400*/  LOP3.LUT R13, R5.reuse, 0x1fc, RZ, 0xfc, !PT ;  /* 0x000001fc050d7812 */ /* 0x040fe400078efcff */
[----:B------:R-:W-:Y:S01]  /*2410*/  SHF.R.S32.HI R10, RZ, 0x1f, R7 ;  /* 0x0000001fff0a7819 */ /* 0x000fe20000011407 */
[----:B------:R-:W-:Y:S01]  /*2420*/  IMAD.HI.U32 R8, R2, R9, RZ ;  /* 0x0000000902087227 */ /* 0x000fe200078e00ff */
[----:B------:R-:W-:Y:S02]  /*2430*/  IABS R12, R13 ;  /* 0x0000000d000c7213 */ /* 0x000fe40000000000 */
[----:B---3--:R-:W-:Y:S01]  /*2440*/  LEA.HI R0, R10, R7, RZ, 0x6 ;  /* 0x000000070a007211 */ /* 0x008fe200078f30ff */
[----:B------:R-:W-:Y:S01]  /*2450*/  IMAD.MOV R8, RZ, RZ, -R8 ;  /* 0x000000ffff087224 */ /* 0x000fe200078e0a08 */
[----:B------:R-:W-:Y:S01]  /*2460*/  LOP3.LUT R15, R5, 0x1f8, RZ, 0xfc, !PT ;  /* 0x000001f8050f7812 */ /* 0x000fe200078efcff */
[----:B------:R-:W-:Y:S01]  /*2470*/  @!P0 IMAD.IADD R4, R4, 0x1, -R11 ;  /* 0x0000000104048824 */ /* 0x000fe200078e0a0b */
[----:B------:R-:W-:Y:S01]  /*2480*/  ISETP.GE.AND P2, PT, R13, RZ, PT ;  /* 0x000000ff0d00720c */ /* 0x000fe20003f46270 */
[----:B------:R-:W-:Y:S01]  /*2490*/  IMAD.MOV.U32 R10, RZ, RZ, R12 ;  /* 0x000000ffff0a7224 */ /* 0x000fe200078e000c */
[----:B------:R-:W-:Y:S01]  /*24a0*/  IABS R14, R15 ;  /* 0x0000000f000e7213 */ /* 0x000fe20000000000 */
[----:B------:R-:W-:Y:S01]  /*24b0*/  IMAD R8, R3, R8, R9 ;  /* 0x0000000803087224 */ /* 0x000fe200078e0209 */
[----:B------:R-:W-:Y:S01]  /*24c0*/  ISETP.GT.U32.AND P0, PT, R11, R4, PT ;  /* 0x000000040b00720c */ /* 0x000fe20003f04070 */
[----:B------:R-:W-:Y:S01]  /*24d0*/  IMAD.HI.U32 R7, R2, R10, RZ ;  /* 0x0000000a02077227 */ /* 0x000fe200078e00ff */
[----:B------:R-:W-:Y:S01]  /*24e0*/  LOP3.LUT R9, R5, 0x1fa, RZ, 0xfc, !PT ;  /* 0x000001fa05097812 */ /* 0x000fe200078efcff */
[----:B------:R0:W-:Y:S01]  /*24f0*/  STL [R1+0x99c], R0 ;  /* 0x00099c0001007387 */ /* 0x0001e20000100800 */
[----:B------:R-:W-:Y:S01]  /*2500*/  ISETP.GT.U32.AND P5, PT, R3, R8, PT ;  /* 0x000000080300720c */ /* 0x000fe20003fa4070 */
[----:B------:R-:W-:Y:S01]  /*2510*/  IMAD.MOV R7, RZ, RZ, -R7 ;  /* 0x000000ffff077224 */ /* 0x000fe200078e0a07 */
[----:B------:R-:W-:-:S02]  /*2520*/  IABS R12, R9 ;  /* 0x00000009000c7213 */ /* 0x000fc40000000000 */
[----:B------:R-:W-:Y:S01]  /*2530*/  ISETP.GE.AND P3, PT, R9, RZ, PT ;  /* 0x000000ff0900720c */ /* 0x000fe20003f66270 */
[----:B------:R-:W-:Y:S01]  /*2540*/  IMAD R10, R3, R7, R10 ;  /* 0x00000007030a7224 */ /* 0x000fe200078e020a */
[C---:B------:R-:W-:Y:S01]  /*2550*/  LOP3.LUT R13, R5.reuse, 0x1f6, RZ, 0xfc, !PT ;  /* 0x000001f6050d7812 */ /* 0x040fe200078efcff */
[----:B------:R-:W-:Y:S01]  /*2560*/  IMAD.HI.U32 R7, R2, R12, RZ ;  /* 0x0000000c02077227 */ /* 0x000fe200078e00ff */
[C---:B------:R-:W-:Y:S02]  /*2570*/  LOP3.LUT R17, R5.reuse, 0x1f4, RZ, 0xfc, !PT ;  /* 0x000001f405117812 */ /* 0x040fe400078efcff */
[----:B------:R-:W-:Y:S01]  /*2580*/  LOP3.LUT R21, R5, 0x1e0, RZ, 0xfc, !PT ;  /* 0x000001e005157812 */ /* 0x000fe200078efcff */
[----:B------:R-:W-:Y:S01]  /*2590*/  @!P0 IMAD.IADD R4, R4, 0x1, -R11 ;  /* 0x0000000104048824 */ /* 0x000fe200078e0a0b */
[----:B------:R-:W-:Y:S01]  /*25a0*/  ISETP.GT.U32.AND P0, PT, R3, R10, PT ;  /* 0x0000000a0300720c */ /* 0x000fe20003f04070 */
[----:B------:R-:W-:Y:S01]  /*25b0*/  IMAD.MOV R7, RZ, RZ, -R7 ;  /* 0x000000ffff077224 */ /* 0x000fe200078e0a07 */
[----:B------:R-:W-:Y:S01]  /*25c0*/  IABS R11, R17 ;  /* 0x00000011000b7213 */ /* 0x000fe20000000000 */
[----:B------:R-:W-:Y:S01]  /*25d0*/  @!P5 IMAD.IADD R8, R8, 0x1, -R3 ;  /* 0x000000010808d824 */ /* 0x000fe200078e0a03 */
[----:B------:R-:W-:Y:S01]  /*25e0*/  LOP3.LUT R22, R5, 0x1dc, RZ, 0xfc, !PT ;  /* 0x000001dc05167812 */ /* 0x000fe200078efcff */
[----:B------:R-:W-:Y:S01]  /*25f0*/  IMAD R12, R3, R7, R12 ;  /* 0x00000007030c7224 */ /* 0x000fe200078e020c */
[----:B------:R-:W-:Y:S01]  /*2600*/  LOP3.LUT R23, R5, 0x1da, RZ, 0xfc, !PT ;  /* 0x000001da05177812 */ /* 0x000fe200078efcff */
[----:B------:R-:W-:Y:S01]  /*2610*/  IMAD.HI.U32 R9, R2, R14, RZ ;  /* 0x0000000e02097227 */ /* 0x000fe200078e00ff */
[----:B------:R-:W-:-:S02]  /*2620*/  ISETP.GT.U32.AND P5, PT, R3, R8, PT ;  /* 0x000000080300720c */ /* 0x000fc40003fa4070 */
[----:B------:R-:W-:Y:S01]  /*2630*/  LOP3.LUT R25, R5, 0x1d6, RZ, 0xfc, !PT ;  /* 0x000001d605197812 */ /* 0x000fe200078efcff */
[----:B------:R-:W-:Y:S01]  /*2640*/  @!P4 IMAD.MOV R4, RZ, RZ, -R4 ;  /* 0x000000ffff04c224 */ /* 0x000fe200078e0a04 */
[----:B------:R-:W-:Y:S01]  /*2650*/  ISETP.GT.U32.AND P4, PT, R3, R12, PT ;  /* 0x0000000c0300720c */ /* 0x000fe20003f84070 */
[----:B------:R-:W-:Y:S01]  /*2660*/  IMAD.MOV R9, RZ, RZ, -R9 ;  /* 0x000000ffff097224 */ /* 0x000fe200078e0a09 */
[----:B------:R-:W-:Y:S01]  /*2670*/  @!P6 LOP3.LUT R4, RZ, R124, RZ, 0x33, !PT ;  /* 0x0000007cff04e212 */ /* 0x000fe200078e33ff */
[--C-:B------:R-:W-:Y:S01]  /*2680*/  @!P0 IMAD.IADD R10, R10, 0x1, -R3.reuse ;  /* 0x000000010a0a8824 */ /* 0x100fe200078e0a03 */
[----:B------:R-:W-:Y:S01]  /*2690*/  LOP3.LUT R24, R5, 0x1d8, RZ, 0xfc, !PT ;  /* 0x000001d805187812 */ /* 0x000fe200078efcff */
[C---:B------:R-:W-:Y:S01]  /*26a0*/  IMAD R14, R3.reuse, R9, R14 ;  /* 0x00000009030e7224 */ /* 0x040fe200078e020e */
[----:B------:R-:W-:Y:S01]  /*26b0*/  IABS R9, R13 ;  /* 0x0000000d00097213 */ /* 0x000fe20000000000 */
[----:B------:R-:W-:Y:S01]  /*26c0*/  STL [R1+0x1050], R4 ;  /* 0x0010500401007387 */ /* 0x000fe20000100800 */
[C---:B------:R-:W-:Y:S01]  /*26d0*/  ISETP.GT.U32.AND P0, PT, R3.reuse, R10, PT ;  /* 0x0000000a0300720c */ /* 0x040fe20003f04070 */
[----:B------:R-:W-:Y:S01]  /*26e0*/  @!P5 IMAD.IADD R8, R8, 0x1, -R3 ;  /* 0x000000010808d824 */ /* 0x000fe200078e0a03 */
[----:B------:R-:W-:Y:S01]  /*26f0*/  ISETP.GT.U32.AND P6, PT, R3, R14, PT ;  /* 0x0000000e0300720c */ /* 0x000fe20003fc4070 */
[----:B------:R-:W-:Y:S01]  /*2700*/  IMAD.HI.U32 R7, R2, R9, RZ ;  /* 0x0000000902077227 */ /* 0x000fe200078e00ff */
[----:B------:R-:W-:-:S02]  /*2710*/  ISETP.GE.AND P5, PT, R15, RZ, PT ;  /* 0x000000ff0f00720c */ /* 0x000fc40003fa6270 */
[C---:B------:R-:W-:Y:S01]  /*2720*/  LOP3.LUT R15, R5.reuse, 0x1f0, RZ, 0xfc, !PT ;  /* 0x000001f0050f7812 */ /* 0x040fe200078efcff */
[--C-:B------:R-:W-:Y:S01]  /*2730*/  @!P4 IMAD.IADD R12, R12, 0x1, -R3.reuse ;  /* 0x000000010c0cc824 */ /* 0x100fe200078e0a03 */
[----:B------:R-:W-:Y:S01]  /*2740*/  IABS R19, R25 ;  /* 0x0000001900137213 */ /* 0x000fe20000000000 */
[----:B0-----:R-:W-:Y:S01]  /*2750*/  IMAD.MOV.U32 R0, RZ, RZ, R8 ;  /* 0x000000ffff007224 */ /* 0x001fe200078e0008 */
[----:B------:R-:W-:Y:S01]  /*2760*/  LOP3.LUT R26, R5, 0x1d4, RZ, 0xfc, !PT ;  /* 0x000001d4051a7812 */ /* 0x000fe200078efcff */
[----:B------:R-:W-:Y:S01]  /*2770*/  IMAD.HI.U32 R8, R2, R11, RZ ;  /* 0x0000000b02087227 */ /* 0x000fe200078e00ff */
[----:B------:R-:W-:Y:S02]  /*2780*/  ISETP.GT.U32.AND P4, PT, R3, R12, PT ;  /* 0x0000000c0300720c */ /* 0x000fe40003f84070 */
[----:B------:R-:W-:Y:S01]  /*2790*/  IABS R20, R26 ;  /* 0x0000001a00147213 */ /* 0x000fe20000000000 */
[----:B------:R-:W-:Y:S01]  /*27a0*/  @!P1 IMAD.MOV R0, RZ, RZ, -R0 ;  /* 0x000000ffff009224 */ /* 0x000fe200078e0a00 */
[----:B------:R-:W-:Y:S01]  /*27b0*/  ISETP.GE.AND P1, PT, R13, RZ, PT ;  /* 0x000000ff0d00720c */ /* 0x000fe20003f26270 */
[--C-:B------:R-:W-:Y:S01]  /*27c0*/  @!P0 IMAD.IADD R10, R10, 0x1, -R3.reuse ;  /* 0x000000010a0a8824 */ /* 0x100fe200078e0a03 */
[----:B------:R-:W-:Y:S01]  /*27d0*/  LOP3.LUT R13, R5, 0x1f2, RZ, 0xfc, !PT ;  /* 0x000001f2050d7812 */ /* 0x000fe200078efcff */
[----:B------:R-:W-:Y:S01]  /*27e0*/  @!P6 IMAD.IADD R14, R14, 0x1, -R3 ;  /* 0x000000010e0ee824 */ /* 0x000fe200078e0a03 */
[----:B------:R0:W-:Y:S01]  /*27f0*/  STL [R1+0x20], R0 ;  /* 0x0000200001007387 */ /* 0x0001e20000100800 */
[----:B------:R-:W-:Y:S01]  /*2800*/  IMAD.MOV R16, RZ, RZ, -R7 ;  /* 0x000000ffff107224 */ /* 0x000fe200078e0a07 */
[----:B------:R-:W-:Y:S01]  /*2810*/  IABS R7, R13 ;  /* 0x0000000d00077213 */ /* 0x000fe20000000000 */
[----:B------:R-:W-:Y:S01]  /*2820*/  IMAD.MOV R18, RZ, RZ, -R8 ;  /* 0x000000ffff127224 */ /* 0x000fe200078e0a08 */
[C---:B------:R-:W-:Y:S01]  /*2830*/  ISETP.GT.U32.AND P6, PT, R3.reuse, R14, PT ;  /* 0x0000000e0300720c */ /* 0x040fe20003fc4070 */
[----:B------:R-:W-:Y:S01]  /*2840*/  IMAD R8, R3, R16, R9 ;  /* 0x0000001003087224 */ /* 0x000fe200078e0209 */
[----:B------:R-:W-:Y:S01]  /*2850*/  ISETP.GE.AND P0, PT, R17, RZ, PT ;  /* 0x000000ff1100720c */ /* 0x000fe20003f06270 */
[----:B------:R-:W-:Y:S01]  /*2860*/  @!P4 IMAD.IADD R12, R12, 0x1, -R3 ;  /* 0x000000010c0cc824 */ /* 0x000fe200078e0a03 */
[----:B------:R-:W-:Y:S01]  /*2870*/  LOP3.LUT R17, R5, 0x1ea, RZ, 0xfc, !PT ;  /* 0x000001ea05117812 */ /* 0x000fe200078efcff */
[C---:B------:R-:W-:Y:S01]  /*2880*/  IMAD R16, R3.reuse, R18, R11 ;  /* 0x0000001203107224 */ /* 0x040fe200078e020b */
[----:B------:R-:W-:Y:S01]  /*2890*/  ISETP.GT.U32.AND P4, PT, R3, R8, PT ;  /* 0x000000080300720c */ /* 0x000fe20003f84070 */
[----:B0-----:R-:W-:Y:S01]  /*28a0*/  IMAD.MOV.U32 R0, RZ, RZ, R10 ;  /* 0x000000ffff007224 */ /* 0x001fe200078e000a */
[----:B------:R-:W-:Y:S01]  /*28b0*/  IABS R18, R24 ;  /* 0x0000001800127213 */ /* 0x000fe20000000000 */
[----:B------:R-:W-:Y:S01]  /*28c0*/  IMAD.MOV.U32 R10, RZ, RZ, R7 ;  /* 0x000000ffff0a7224 */ /* 0x000fe200078e0007 */
[C---:B------:R-:W-:Y:S01]  /*28d0*/  LOP3.LUT R27, R5.reuse, 0x1d2, RZ, 0xfc, !PT ;  /* 0x000001d2051b7812 */ /* 0x040fe200078efcff */
[----:B------:R-:W-:Y:S01]  /*28e0*/  @!P2 IMAD.MOV R0, RZ, RZ, -R0 ;  /* 0x000000ffff00a224 */ /* 0x000fe200078e0a00 */
[C---:B------:R-:W-:Y:S01]  /*28f0*/  LOP3.LUT R34, R5.reuse, 0x1c4, RZ, 0xfc, !PT ;  /* 0x000001c405227812 */ /* 0x040fe200078efcff */
[----:B------:R-:W-:Y:S01]  /*2900*/  IMAD.HI.U32 R7, R2, R10, RZ ;  /* 0x0000000a02077227 */ /* 0x000fe200078e00ff */
[----:B------:R-:W-:-:S02]  /*2910*/  LOP3.LUT R32, R5, 0x1c6, RZ, 0xfc, !PT ;  /* 0x000001c605207812 */ /* 0x000fc400078efcff */
[----:B------:R0:W-:Y:S01]  /*2920*/  STL [R1+0x1c], R0 ;  /* 0x00001c0001007387 */ /* 0x0001e20000100800 */
[----:B------:R-:W-:Y:S01]  /*2930*/  IMAD.MOV R7, RZ, RZ, -R7 ;  /* 0x000000ffff077224 */ /* 0x000fe200078e0a07 */
[----:B------:R-:W-:Y:S01]  /*2940*/  LOP3.LUT R35, R5, 0x1c2, RZ, 0xfc, !PT ;  /* 0x000001c205237812 */ /* 0x000fe200078efcff */
[--C-:B------:R-:W-:Y:S01]  /*2950*/  @!P6 IMAD.IADD R14, R14, 0x1, -R3.reuse ;  /* 0x000000010e0ee824 */ /* 0x100fe200078e0a03 */
[----:B------:R-:W-:Y:S01]  /*2960*/  ISETP.GE.AND P6, PT, R13, RZ, PT ;  /* 0x000000ff0d00720c */ /* 0x000fe20003fc6270 */
[----:B------:R-:W-:Y:S01]  /*2970*/  IMAD R10, R3, R7, R10 ;  /* 0x00000007030a7224 */ /* 0x000fe200078e020a */
[----:B------:R-:W-:Y:S01]  /*2980*/  LOP3.LUT R13, R5, 0x1ec, RZ, 0xfc, !PT ;  /* 0x000001ec050d7812 */ /* 0x000fe200078efcff */
[----:B------:R-:W-:Y:S01]  /*2990*/  @!P4 IMAD.IADD R8, R8, 0x1, -R3 ;  /* 0x000000010808c824 */ /* 0x000fe200078e0a03 */
[----:B------:R-:W-:Y:S01]  /*29a0*/  IABS R31, R35 ;  /* 0x00000023001f7213 */ /* 0x000fe20000000000 */
[----:B------:R-:W-:Y:S01]  /*29b0*/  VIADD R9, R6, 0x1ee ;  /* 0x000001ee06097836 */ /* 0x000fe20000000000 */
[----:B------:R-:W-:Y:S01]  /*29c0*/  IABS R252, R13 ;  /* 0x0000000d00fc7213 */ /* 0x000fe20000000000 */
[----:B0-----:R-:W-:Y:S01]  /*29d0*/  IMAD.MOV.U32 R0, RZ, RZ, R12 ;  /* 0x000000ffff007224 */ /* 0x001fe200078e000c */
[----:B------:R-:W-:-:S02]  /*29e0*/  IABS R12, R15 ;  /* 0x0000000f000c7213 */ /* 0x000fc40000000000 */
[C---:B------:R-:W-:Y:S01]  /*29f0*/  ISETP.GT.U32.AND P4, PT, R3.reuse, R8, PT ;  /* 0x000000080300720c */ /* 0x040fe20003f84070 */
[----:B------:R-:W-:Y:S01]  /*2a00*/  @!P3 IMAD.MOV R0, RZ, RZ, -R0 ;  /* 0x000000ffff00b224 */ /* 0x000fe200078e0a00 */
[----:B------:R-:W-:Y:S01]  /*2a10*/  ISETP.GT.U32.AND P3, PT, R3, R16, PT ;  /* 0x000000100300720c */ /* 0x000fe20003f64070 */
[C---:B------:R-:W-:Y:S01]  /*2a20*/  IMAD.HI.U32 R7, R2.reuse, R12, RZ ;  /* 0x0000000c02077227 */ /* 0x040fe200078e00ff */
[----:B------:R-:W-:Y:S02]  /*2a30*/  IABS R11, R9 ;  /* 0x00000009000b7213 */ /* 0x000fe40000000000 */
[----:B------:R0:W-:Y:S01]  /*2a40*/  STL [R1+0x18], R0 ;  /* 0x0000180001007387 */ /* 0x0001e20000100800 */
[----:B------:R-:W-:Y:S01]  /*2a50*/  IMAD.MOV R7, RZ, RZ, -R7 ;  /* 0x000000ffff077224 */ /* 0x000fe200078e0a07 */
[----:B------:R-:W-:Y:S01]  /*2a60*/  ISETP.GE.AND P2, PT, R9, RZ, PT ;  /* 0x000000ff0900720c */ /* 0x000fe20003f46270 */
[----:B------:R-:W-:Y:S01]  /*2a70*/  IMAD.HI.U32 R9, R2, R11, RZ ;  /* 0x0000000b02097227 */ /* 0x000fe200078e00ff */
[----:B------:R-:W-:-:S02]  /*2a80*/  LOP3.LUT R36, R5, 0x1c0, RZ, 0xfc, !PT ;  /* 0x000001c005247812 */ /* 0x000fc400078efcff */
[----:B------:R-:W-:Y:S01]  /*2a90*/  LOP3.LUT R37, R5, 0x1bc, RZ, 0xfc, !PT ;  /* 0x000001bc05257812 */ /* 0x000fe200078efcff */
[----:B------:R-:W-:Y:S01]  /*2aa0*/  IMAD R12, R3, R7, R12 ;  /* 0x00000007030c7224 */ /* 0x000fe200078e020c */
[C---:B------:R-:W-:Y:S01]  /*2ab0*/  LOP3.LUT R38, R5.reuse, 0x1b4, RZ, 0xfc, !PT ;  /* 0x000001b405267812 */ /* 0x040fe200078efcff */
[--C-:B------:R-:W-:Y:S01]  /*2ac0*/  @!P3 IMAD.IADD R16, R16, 0x1, -R3.reuse ;  /* 0x000000011010b824 */ /* 0x100fe200078e0a03 */
[----:B------:R-:W-:Y:S01]  /*2ad0*/  IABS R33, R37 ;  /* 0x0000002500217213 */ /* 0x000fe20000000000 */
[----:B0-----:R-:W-:Y:S01]  /*2ae0*/  IMAD.MOV.U32 R0, RZ, RZ, R14 ;  /* 0x000000ffff007224 */ /* 0x001fe200078e000e */
[----:B------:R-:W-:Y:S01]  /*2af0*/  LOP3.LUT R41, R5, 0x1b2, RZ, 0xfc, !PT ;  /* 0x000001b205297812 */ /* 0x000fe200078efcff */
[----:B------:R-:W-:Y:S01]  /*2b00*/  @!P4 IMAD.IADD R8, R8, 0x1, -R3 ;  /* 0x000000010808c824 */ /* 0x000fe200078e0a03 */
[C---:B------:R-:W-:Y:S01]  /*2b10*/  ISETP.GT.U32.AND P3, PT, R3.reuse, R16, PT ;  /* 0x000000100300720c */ /* 0x040fe20003f64070 */
[----:B------:R-:W-:Y:S01]  /*2b20*/  @!P5 IMAD.MOV R0, RZ, RZ, -R0 ;  /* 0x000000ffff00d224 */ /* 0x000fe200078e0a00 */
[C---:B------:R-:W-:Y:S01]  /*2b30*/  ISETP.GT.U32.AND P5, PT, R3.reuse, R10, PT ;  /* 0x0000000a0300720c */ /* 0x040fe20003fa4070 */
[----:B------:R-:W-:Y:S01]  /*2b40*/  IMAD.MOV R14, RZ, RZ, -R9 ;  /* 0x000000ffff0e7224 */ /* 0x000fe200078e0a09 */
[----:B------:R-:W-:Y:S01]  /*2b50*/  ISETP.GT.U32.AND P4, PT, R3, R12, PT ;  /* 0x0000000c0300720c */ /* 0x000fe20003f84070 */
[----:B------:R-:W-:Y:S01]  /*2b60*/  IMAD.HI.U32 R7, R2, R252, RZ ;  /* 0x000000fc02077227 */ /* 0x000fe200078e00ff */
[----:B------:R0:W-:Y:S01]  /*2b70*/  STL [R1+0x14], R0 ;  /* 0x0000140001007387 */ /* 0x0001e20000100800 */
[----:B------:R-:W-:-:S02]  /*2b80*/  IABS R9, R17 ;  /* 0x0000001100097213 */ /* 0x000fc40000000000 */
[----:B------:R-:W-:Y:S01]  /*2b90*/  IMAD R14, R3, R14, R11 ;  /* 0x0000000e030e7224 */ /* 0x000fe200078e020b */
[C---:B------:R-:W-:Y:S02]  /*2ba0*/  LOP3.LUT R42, R5.reuse, 0x1b0, RZ, 0xfc, !PT ;  /* 0x000001b0052a7812 */ /* 0x040fe400078efcff */
[----:B------:R-:W-:Y:S01]  /*2bb0*/  LOP3.LUT R45, R5, 0x1aa, RZ, 0xfc, !PT ;  /* 0x000001aa052d7812 */ /* 0x000fe200078efcff */
[--C-:B------:R-:W-:Y:S01]  /*2bc0*/  @!P3 IMAD.IADD R16, R16, 0x1, -R3.reuse ;  /* 0x000000011010b824 */ /* 0x100fe200078e0a03 */
[----:B------:R-:W-:Y:S01]  /*2bd0*/  ISETP.GT.U32.AND P3, PT, R3, R14, PT ;  /* 0x0000000e0300720c */ /* 0x000fe20003f64070 */
[----:B------:R-:W-:Y:S01]  /*2be0*/  @!P5 IMAD.IADD R10, R10, 0x1, -R3 ;  /* 0x000000010a0ad824 */ /* 0x000fe200078e0a03 */
[----:B------:R-:W-:Y:S01]  /*2bf0*/  IABS R39, R42 ;  /* 0x0000002a00277213 */ /* 0x000fe20000000000 */
[----:B0-----:R-:W-:Y:S01]  /*2c00*/  IMAD.MOV.U32 R0, RZ, RZ, R8 ;  /* 0x000000ffff007224 */ /* 0x001fe200078e0008 */
[----:B------:R-:W-:Y:S01]  /*2c10*/  LOP3.LUT R46, R5, 0x1a8, RZ, 0xfc, !PT ;  /* 0x000001a8052e7812 */ /* 0x000fe200078efcff */
[----:B------:R-:W-:Y:S01]  /*2c20*/  IMAD.MOV R8, RZ, RZ, -R7 ;  /* 0x000000ffff087224 */ /* 0x000fe200078e0a07 */
[----:B------:R-:W-:Y:S01]  /*2c30*/  ISETP.GT.U32.AND P5, PT, R3, R10, PT ;  /* 0x0000000a0300720c */ /* 0x000fe20003fa4070 */
[----:B------:R-:W-:Y:S01]  /*2c40*/  @!P1 IMAD.MOV R0, RZ, RZ, -R0 ;  /* 0x000000ffff009224 */ /* 0x000fe200078e0a00 */
[----:B------:R-:W-:Y:S01]  /*2c50*/  ISETP.GE.AND P1, PT, R15, RZ, PT ;  /* 0x000000ff0f00720c */ /* 0x000fe20003f26270 */
[----:B------:R-:W-:Y:S01]  /*2c60*/  IMAD R252, R3, R8, R252 ;  /* 0x0000000803fc7224 */ /* 0x000fe200078e02fc */
[----:B------:R-:W-:Y:S01]  /*2c70*/  IABS R15, R21 ;  /* 0x00000015000f7213 */ /* 0x000fe20000000000 */
[----:B------:R-:W-:Y:S01]  /*2c80*/  @!P4 IMAD.IADD R12, R12, 0x1, -R3 ;  /* 0x000000010c0cc824 */ /* 0x000fe200078e0a03 */
[----:B------:R0:W-:Y:S01]  /*2c90*/  STL [R1+0x10], R0 ;  /* 0x0000100001007387 */ /* 0x0001e20000100800 */
[----:B------:R-:W-:Y:S01]  /*2ca0*/  IMAD.HI.U32 R7, R2, R9, RZ ;  /* 0x0000000902077227 */ /* 0x000fe200078e00ff */
[----:B------:R-:W-:-:S02]  /*2cb0*/  IABS R43, R45 ;  /* 0x0000002d002b7213 */ /* 0x000fc40000000000 */
[C---:B------:R-:W-:Y:S01]  /*2cc0*/  ISETP.GT.U32.AND P4, PT, R3.reuse, R12, PT ;  /* 0x0000000c0300720c */ /* 0x040fe20003f84070 */
[----:B------:R-:W-:Y:S01]  /*2cd0*/  IMAD.MOV R8, RZ, RZ, -R7 ;  /* 0x000000ffff087224 */ /* 0x000fe200078e0a07 */
[----:B------:R-:W-:Y:S01]  /*2ce0*/  IABS R44, R46 ;  /* 0x0000002e002c7213 */ /* 0x000fe20000000000 */
[--C-:B------:R-:W-:Y:S01]  /*2cf0*/  @!P5 IMAD.IADD R10, R10, 0x1, -R3.reuse ;  /* 0x000000010a0ad824 */ /* 0x100fe200078e0a03 */
[----:B------:R-:W-:Y:S01]  /*2d00*/  ISETP.GT.U32.AND P5, PT, R3, R252, PT ;  /* 0x000000fc0300720c */ /* 0x000fe20003fa4070 */
[----:B------:R-:W-:Y:S01]  /*2d10*/  @!P3 IMAD.IADD R14, R14, 0x1, -R3 ;  /* 0x000000010e0eb824 */ /* 0x000fe200078e0a03 */
[C---:B------:R-:W-:Y:S01]  /*2d20*/  LOP3.LUT R49, R5.reuse, 0x1a4, RZ, 0xfc, !PT ;  /* 0x000001a405317812 */ /* 0x040fe200078efcff */
[----:B0-----:R-:W-:Y:S01]  /*2d30*/  IMAD.MOV.U32 R0, RZ, RZ, R16 ;  /* 0x000000ffff007224 */ /* 0x001fe200078e0010 */
[----:B------:R-:W-:Y:S01]  /*2d40*/  LOP3.LUT R50, R5, 0x1a2, RZ, 0xfc, !PT ;  /* 0x000001a205327812 */ /* 0x000fe200078efcff */
[C---:B------:R-:W-:Y:S01]  /*2d50*/  IMAD R9, R3.reuse, R8, R9 ;  /* 0x0000000803097224 */ /* 0x040fe200078e0209 */
[----:B------:R-:W-:Y:S01]  /*2d60*/  ISETP.GT.U32.AND P3, PT, R3, R14, PT ;  /* 0x0000000e0300720c */ /* 0x000fe20003f64070 */
[----:B------:R-:W-:Y:S01]  /*2d70*/  @!P0 IMAD.MOV R0, RZ, RZ, -R0 ;  /* 0x000000ffff008224 */ /* 0x000fe200078e0a00 */
[----:B------:R-:W-:Y:S01]  /*2d80*/  ISETP.GE.AND P0, PT, R13, RZ, PT ;  /* 0x000000ff0d00720c */ /* 0x000fe20003f06270 */
[----:B------:R-:W-:Y:S01]  /*2d90*/  @!P4 IMAD.IADD R12, R12, 0x1, -R3 ;  /* 0x000000010c0cc824 */ /* 0x000fe200078e0a03 */
[----:B------:R-:W-:-:S02]  /*2da0*/  LOP3.LUT R13, R5, 0x1e8, RZ, 0xfc, !PT ;  /* 0x000001e8050d7812 */ /* 0x000fc400078efcff */
[----:B------:R0:W-:Y:S01]  /*2db0*/  STL [R1+0xc], R0 ;  /* 0x00000c0001007387 */ /* 0x0001e20000100800 */
[--C-:B------:R-:W-:Y:S01]  /*2dc0*/  @!P5 IMAD.IADD R252, R252, 0x1, -R3.reuse ;  /* 0x00000001fcfcd824 */ /* 0x100fe200078e0a03 */
[----:B------:R-:W-:Y:S01]  /*2dd0*/  IABS R7, R13 ;  /* 0x0000000d00077213 */ /* 0x000fe20000000000 */
[----:B------:R-:W-:Y:S01]  /*2de0*/  IMAD.MOV.U32 R4, RZ, RZ, R12 ;  /* 0x000000ffff047224 */ /* 0x000fe200078e000c */
[C---:B------:R-:W-:Y:S01]  /*2df0*/  ISETP.GT.U32.AND P4, PT, R3.reuse, R9, PT ;  /* 0x000000090300720c */ /* 0x040fe20003f84070 */
[----:B------:R-:W-:Y:S01]  /*2e00*/  VIADD R12, R6, 0x1de ;  /* 0x000001de060c7836 */ /* 0x000fe20000000000 */
[----:B------:R-:W-:Y:S01]  /*2e10*/  ISETP.GT.U32.AND P5, PT, R3, R252, PT ;  /* 0x000000fc0300720c */ /* 0x000fe20003fa4070 */
[----:B------:R-:W-:Y:S01]  /*2e20*/  @!P3 IMAD.IADD R14, R14, 0x1, -R3 ;  /* 0x000000010e0eb824 */ /* 0x000fe200078e0a03 */
[----:B------:R-:W-:Y:S01]  /*2e30*/  LOP3.LUT R8, R5, 0x1e6, RZ, 0xfc, !PT ;  /* 0x000001e605087812 */ /* 0x000fe200078efcff */
[----:B------:R-:W-:Y:S01]  /*2e40*/  @!P1 IMAD.MOV R4, RZ, RZ, -R4 ;  /* 0x000000ffff049224 */ /* 0x000fe200078e0a04 */
[----:B------:R-:W-:Y:S01]  /*2e50*/  ISETP.GE.AND P1, PT, R13, RZ, PT ;  /* 0x000000ff0d00720c */ /* 0x000fe20003f26270 */
[----:B0-----:R-:W-:Y:S01]  /*2e60*/  IMAD.MOV.U32 R0, RZ, RZ, R10 ;  /* 0x000000ffff007224 */ /* 0x001fe200078e000a */
[----:B------:R-:W-:Y:S01]  /*2e70*/  IABS R11, R8 ;  /* 0x00000008000b7213 */ /* 0x000fe20000000000 */
[----:B------:R-:W-:Y:S01]  /*2e80*/  IMAD.MOV.U32 R10, RZ, RZ, R7 ;  /* 0x000000ffff0a7224 */ /* 0x000fe200078e0007 */
[----:B------:R-:W-:Y:S01]  /*2e90*/  ISETP.GE.AND P3, PT, R8, RZ, PT ;  /* 0x000000ff0800720c */ /* 0x000fe20003f66270 */
[----:B------:R-:W-:Y:S01]  /*2ea0*/  @!P6 IMAD.MOV R0, RZ, RZ, -R0 ;  /* 0x000000ffff00e224 */ /* 0x000fe200078e0a00 */
[----:B------:R-:W-:Y:S01]  /*2eb0*/  ISETP.GE.AND P6, PT, R17, RZ, PT ;  /* 0x000000ff1100720c */ /* 0x000fe20003fc6270 */
[----:B------:R-:W-:Y:S01]  /*2ec0*/  IMAD.HI.U32 R7, R2, R10, RZ ;  /* 0x0000000a02077227 */ /* 0x000fe200078e00ff */
[----:B------:R-:W-:-:S02]  /*2ed0*/  LOP3.LUT R8, R5, 0x1e4, RZ, 0xfc, !PT ;  /* 0x000001e405087812 */ /* 0x000fc400078efcff */
[----:B------:R0:W-:Y:S01]  /*2ee0*/  STL [R1+0x8], R0 ;  /* 0x0000080001007387 */ /* 0x0001e20000100800 */
[----:B------:R-:W-:Y:S01]  /*2ef0*/  IMAD.MOV R7, RZ, RZ, -R7 ;  /* 0x000000ffff077224 */ /* 0x000fe200078e0a07 */
[----:B------:R-:W-:Y:S01]  /*2f00*/  IABS R13, R8 ;  /* 0x00000008000d7213 */ /* 0x000fe20000000000 */
[--C-:B------:R-:W-:Y:S01]  /*2f10*/  @!P4 IMAD.IADD R9, R9, 0x1, -R3.reuse ;  /* 0x000000010909c824 */ /* 0x100fe200078e0a03 */
[----:B------:R-:W-:Y:S01]  /*2f20*/  ISETP.GE.AND P4, PT, R8, RZ, PT ;  /* 0x000000ff0800720c */ /* 0x000fe20003f86270 */
[----:B------:R-:W-:Y:S01]  /*2f30*/  IMAD R10, R3, R7, R10 ;  /* 0x00000007030a7224 */ /* 0x000fe200078e020a */
[----:B------:R-:W-:Y:S01]  /*2f40*/  LOP3.LUT R8, R5, 0x1e2, RZ, 0xfc, !PT ;  /* 0x000001e205087812 */ /* 0x000fe200078efcff */
[----:B------:R-:W-:Y:S01]  /*2f50*/  @!P5 IMAD.IADD R252, R252, 0x1, -R3 ;  /* 0x00000001fcfcd824 */ /* 0x000fe200078e0a03 */
[----:B------:R-:W-:Y:S01]  /*2f60*/  IABS R16, R12 ;  /* 0x0000000c00107213 */ /* 0x000fe20000000000 */
[C---:B------:R-:W-:Y:S01]  /*2f70*/  IMAD.HI.U32 R7, R2.reuse, R11, RZ ;  /* 0x0000000b02077227 */ /* 0x040fe200078e00ff */
[----:B------:R-:W-:Y:S01]  /*2f80*/  ISETP.GT.U32.AND P5, PT, R3, R10, PT ;  /* 0x0000000a0300720c */ /* 0x000fe20003fa4070 */
[----:B------:R-:W-:Y:S01]  /*2f90*/  STL [R1+0x1054], R4 ;  /* 0x0010540401007387 */ /* 0x000fe20000100800 */
[----:B------:R-:W-:Y:S01]  /*2fa0*/  IABS R17, R22 ;  /* 0x0000001600117213 */ /* 0x000fe20000000000 */
[----:B0-----:R-:W-:Y:S01]  /*2fb0*/  IMAD.MOV.U32 R0, RZ, RZ, R14 ;  /* 0x000000ffff007224 */ /* 0x001fe200078e000e */
[C---:B------:R-:W-:Y:S01]  /*2fc0*/  LOP3.LUT R51, R5.reuse, 0x1a0, RZ, 0xfc, !PT ;  /* 0x000001a005337812 */ /* 0x040fe200078efcff */
[----:B------:R-:W-:Y:S01]  /*2fd0*/  IMAD.MOV R14, RZ, RZ, -R7 ;  /* 0x000000ffff0e7224 */ /* 0x000fe200078e0a07 */
[----:B------:R-:W-:Y:S01]  /*2fe0*/  LOP3.LUT R52, R5, 0x19a, RZ, 0xfc, !PT ;  /* 0x0000019a05347812 */ /* 0x000fe200078efcff */
[----:B------:R-:W-:Y:S01]  /*2ff0*/  @!P2 IMAD.MOV R0, RZ, RZ, -R0 ;  /* 0x000000ffff00a224 */ /* 0x000fe200078e0a00 */
[C---:B------:R-:W-:Y:S01]  /*3000*/  ISETP.GT.U32.AND P2, PT, R3.reuse, R9, PT ;  /* 0x000000090300720c */ /* 0x040fe20003f44070 */
[----:B------:R-:W-:Y:S01]  /*3010*/  IMAD R11, R3, R14, R11 ;  /* 0x0000000e030b7224 */ /* 0x000fe200078e020b */
[----:B------:R-:W-:Y:S01]  /*3020*/  IABS R14, R8 ;  /* 0x00000008000e7213 */ /* 0x000fe20000000000 */
[----:B------:R-:W-:Y:S01]  /*3030*/  IMAD.HI.U32 R7, R2, R13, RZ ;  /* 0x0000000d02077227 */ /* 0x000fe200078e00ff */
[----:B------:R-:W-:Y:S01]  /*3040*/  IABS R47, R51 ;  /* 0x00000033002f7213 */ /* 0x000fe20000000000 */
[----:B------:R-:W-:Y:S01]  /*3050*/  STL [R1+0x1058], R0 ;  /* 0x0010580001007387 */ /* 0x000fe20000100800 */
[C---:B------:R-:W-:Y:S01]  /*3060*/  LOP3.LUT R53, R5.reuse, 0x198, RZ, 0xfc, !PT ;  /* 0x0000019805357812 */ /* 0x040fe200078efcff */
[----:B------:R-:W-:Y:S01]  /*3070*/  @!P5 IMAD.IADD R10, R10, 0x1, -R3 ;  /* 0x000000010a0ad824 */ /* 0x000fe200078e0a03 */
[----:B------:R-:W-:Y:S01]  /*3080*/  LOP3.LUT R55, R5, 0x194, RZ, 0xfc, !PT ;  /* 0x0000019405377812 */ /* 0x000fe200078efcff */
[----:B------:R-:W-:Y:S01]  /*3090*/  @!P0 IMAD.MOV R252, RZ, RZ, -R252 ;  /* 0x000000fffffc8224 */ /* 0x000fe200078e0afc */
[----:B------:R-:W-:-:S02]  /*30a0*/  ISETP.GE.AND P0, PT, R12, RZ, PT ;  /* 0x000000ff0c00720c */ /* 0x000fc40003f06270 */
[----:B------:R-:W-:Y:S01]  /*30b0*/  ISETP.GT.U32.AND P5, PT, R3, R10, PT ;  /* 0x0000000a0300720c */ /* 0x000fe20003fa4070 */
[----:B------:R-:W-:Y:S01]  /*30c0*/  @!P2 IMAD.IADD R9, R9, 0x1, -R3 ;  /* 0x000000010909a824 */ /* 0x000fe200078e0a03 */
[----:B------:R-:W-:Y:S01]  /*30d0*/  ISETP.GE.AND P2, PT, R8, RZ, PT ;  /* 0x000000ff0800720c */ /* 0x000fe20003f46270 */
[----:B------:R-:W-:Y:S01]  /*30e0*/  IMAD.MOV R8, RZ, RZ, -R7 ;  /* 0x000000ffff087224 */ /* 0x000fe200078e0a07 */
[----:B------:R-:W-:Y:S01]  /*30f0*/  LOP3.LUT R59, R5, 0x192, RZ, 0xfc, !PT ;  /* 0x00000192053b7812 */ /* 0x000fe200078efcff */
[----:B------:R-:W-:Y:S01]  /*3100*/  @!P6 IMAD.MOV R9, RZ, RZ, -R9 ;  /* 0x000000ffff09e224 */ /* 0x000fe200078e0a09 */
[----:B------:R-:W-:Y:S01]  /*3110*/  ISETP.GT.U32.AND P6, PT, R3, R11, PT ;  /* 0x0000000b0300720c */ /* 0x000fe20003fc4070 */
[----:B------:R-:W-:Y:S01]  /*3120*/  IMAD.HI.U32 R7, R2, R14, RZ ;  /* 0x0000000e02077227 */ /* 0x000fe200078e00ff */
[----:B------:R-:W-:Y:S01]  /*3130*/  IABS R54, R59 ;  /* 0x0000003b00367213 */ /* 0x000fe20000000000 */
[----:B------:R-:W-:Y:S01]  /*3140*/  STL [R1+0x105c], R252 ;  /* 0x00105cfc01007387 */ /* 0x000fe20000100800 */
[----:B------:R-:W-:Y:S01]  /*3150*/  LOP3.LUT R60, R5, 0x190, RZ, 0xfc, !PT ;  /* 0x00000190053c7812 */ /* 0x000fe200078efcff */
[----:B------:R-:W-:Y:S01]  /*3160*/  IMAD R12, R3, R8, R13 ;  /* 0x00000008030c7224 */ /* 0x000fe200078e020d */
[----:B------:R-:W-:Y:S01]  /*3170*/  LOP3.LUT R62, R5, 0x18a, RZ, 0xfc, !PT ;  /* 0x0000018a053e7812 */ /* 0x000fe200078efcff */
[----:B------:R-:W-:Y:S01]  /*3180*/  IMAD.MOV R13, RZ, RZ, -R7 ;  /* 0x000000ffff0d7224 */ /* 0x000fe200078e0a07 */
[----:B------:R-:W-:Y:S01]  /*3190*/  IABS R56, R60 ;  /* 0x0000003c00387213 */ /* 0x000fe20000000000 */
[--C-:B------:R-:W-:Y:S01]  /*31a0*/  @!P5 IMAD.IADD R10, R10, 0x1, -R3.reuse ;  /* 0x000000010a0ad824 */ /* 0x100fe200078e0a03 */
[C---:B------:R-:W-:Y:S01]  /*31b0*/  ISETP.GT.U32.AND P5, PT, R3.reuse, R12, PT ;  /* 0x0000000c0300720c */ /* 0x040fe20003fa4070 */
        /* <DEDUP_REMOVED lines=8> */
[----:B------:R-:W-:Y:S01]  /*3240*/  IMAD.HI.U32 R7, R2, R16, RZ ;  /* 0x0000001002077227 */ /* 0x000fe200078e00ff */
[----:B------:R-:W-:-:S02]  /*3250*/  LOP3.LUT R63, R5, 0x186, RZ, 0xfc, !PT ;  /* 0x00000186053f7812 */ /* 0x000fc400078efcff */
[C---:B------:R-:W-:Y:S01]  /*3260*/  LOP3.LUT R64, R5.reuse, 0x184, RZ, 0xfc, !PT ;  /* 0x0000018405407812 */ /* 0x040fe200078efcff */
[----:B------:R-:W-:Y:S01]  /*3270*/  IMAD.MOV R8, RZ, RZ, -R8 ;  /* 0x000000ffff087224 */ /* 0x000fe200078e0a08 */
[----:B------:R-:W-:Y:S01]  /*3280*/  LOP3.LUT R65, R5, 0x182, RZ, 0xfc, !PT ;  /* 0x0000018205417812 */ /* 0x000fe200078efcff */
[----:B------:R-:W-:Y:S01]  /*3290*/  @!P5 IMAD.IADD R12, R12, 0x1, -R3 ;  /* 0x000000010c0cd824 */ /* 0x000fe200078e0a03 */
[C---:B------:R-:W-:Y:S01]  /*32a0*/  ISETP.GT.U32.AND P5, PT, R3.reuse, R11, PT ;  /* 0x0000000b0300720c */ /* 0x040fe20003fa4070 */
[----:B------:R-:W-:Y:S01]  /*32b0*/  IMAD R14, R3, R8, R15 ;  /* 0x00000008030e7224 */ /* 0x000fe200078e020f */
[----:B------:R-:W-:Y:S01]  /*32c0*/  LOP3.LUT R66, R5, 0x180, RZ, 0xfc, !PT ;  /* 0x0000018005427812 */ /* 0x000fe200078efcff */
[----:B------:R-:W-:Y:S01]  /*32d0*/  @!P6 IMAD.IADD R13, R13, 0x1, -R3 ;  /* 0x000000010d0de824 */ /* 0x000fe200078e0a03 */
[C---:B------:R-:W-:Y:S01]  /*32e0*/  LOP3.LUT R67, R5.reuse, 0x17c, RZ, 0xfc, !PT ;  /* 0x0000017c05437812 */ /* 0x040fe200078efcff */
[----:B------:R-:W-:Y:S01]  /*32f0*/  IMAD.MOV R7, RZ, RZ, -R7 ;  /* 0x000000ffff077224 */ /* 0x000fe200078e0a07 */
[----:B------:R-:W-:Y:S01]  /*3300*/  LOP3.LUT R68, R5, 0x17a, RZ, 0xfc, !PT ;  /* 0x0000017a05447812 */ /* 0x000fe200078efcff */
[----:B------:R-:W-:Y:S01]  /*3310*/  IMAD.MOV.U32 R8, RZ, RZ, R17 ;  /* 0x000000ffff087224 */ /* 0x000fe200078e0011 */
[C---:B------:R-:W-:Y:S01]  /*3320*/  ISETP.GT.U32.AND P6, PT, R3.reuse, R13, PT ;  /* 0x0000000d0300720c */ /* 0x040fe20003fc4070 */
[----:B------:R-:W-:Y:S01]  /*3330*/  IMAD R15, R3, R7, R16 ;  /* 0x00000007030f7224 */ /* 0x000fe200078e0210 */
[----:B------:R-:W-:Y:S01]  /*3340*/  IABS R17, R23 ;  /* 0x0000001700117213 */ /* 0x000fe20000000000 */
[----:B------:R-:W-:Y:S01]  /*3350*/  IMAD.HI.U32 R7, R2, R8, RZ ;  /* 0x0000000802077227 */ /* 0x000fe200078e00ff */
[----:B------:R-:W-:-:S02]  /*3360*/  LOP3.LUT R70, R5, 0x176, RZ, 0xfc, !PT ;  /* 0x0000017605467812 */ /* 0x000fc400078efcff */
[C---:B------:R-:W-:Y:S01]  /*3370*/  LOP3.LUT R73, R5.reuse, 0x174, RZ, 0xfc, !PT ;  /* 0x0000017405497812 */ /* 0x040fe200078efcff */
[----:B------:R-:W-:Y:S01]  /*3380*/  IMAD.MOV R16, RZ, RZ, -R7 ;  /* 0x000000ffff107224 */ /* 0x000fe200078e0a07 */
[----:B------:R-:W-:Y:S01]  /*3390*/  LOP3.LUT R76, R5, 0x172, RZ, 0xfc, !PT ;  /* 0x00000172054c7812 */ /* 0x000fe200078efcff */
[----:B------:R-:W-:Y:S01]  /*33a0*/  @!P5 IMAD.IADD R11, R11, 0x1, -R3 ;  /* 0x000000010b0bd824 */ /* 0x000fe200078e0a03 */
[----:B------:R-:W-:Y:S01]  /*33b0*/  ISETP.GT.U32.AND P5, PT, R3, R14, PT ;  /* 0x0000000e0300720c */ /* 0x000fe20003fa4070 */
[----:B------:R-:W-:Y:S01]  /*33c0*/  IMAD.HI.U32 R7, R2, R17, RZ ;  /* 0x0000001102077227 */ /* 0x000fe200078e00ff */
[----:B------:R-:W-:Y:S02]  /*33d0*/  IABS R69, R73 ;  /* 0x0000004900457213 */ /* 0x000fe40000000000 */
[----:B------:R-:W-:Y:S01]  /*33e0*/  LOP3.LUT R77, R5, 0x170, RZ, 0xfc, !PT ;  /* 0x00000170054d7812 */ /* 0x000fe200078efcff */
[----:B------:R-:W-:Y:S01]  /*33f0*/  @!P1 IMAD.MOV R10, RZ, RZ, -R10 ;  /* 0x000000ffff0a9224 */ /* 0x000fe200078e0a0a */
[C---:B------:R-:W-:Y:S01]  /*3400*/  ISETP.GT.U32.AND P1, PT, R3.reuse, R12, PT ;  /* 0x0000000c0300720c */ /* 0x040fe20003f24070 */
[----:B------:R-:W-:Y:S01]  /*3410*/  IMAD R16, R3, R16, R8 ;  /* 0x0000001003107224 */ /* 0x000fe200078e0208 */
[----:B------:R-:W-:Y:S01]  /*3420*/  IABS R71, R77 ;  /* 0x0000004d00477213 */ /* 0x000fe20000000000 */
[----:B------:R-:W-:Y:S01]  /*3430*/  IMAD.MOV R8, RZ, RZ, -R7 ;  /* 0x000000ffff087224 */ /* 0x000fe200078e0a07 */
[----:B------:R-:W-:Y:S01]  /*3440*/  LOP3.LUT R78, R5, 0x16c, RZ, 0xfc, !PT ;  /* 0x0000016c054e7812 */ /* 0x000fe200078efcff */
[----:B------:R-:W-:Y:S01]  /*3450*/  @!P6 IMAD.IADD R13, R13, 0x1, -R3 ;  /* 0x000000010d0de824 */ /* 0x000fe200078e0a03 */
[C---:B------:R-:W-:Y:S01]  /*3460*/  ISETP.GT.U32.AND P6, PT, R3.reuse, R16, PT ;  /* 0x000000100300720c */ /* 0x040fe20003fc4070 */
[----:B------:R-:W-:Y:S01]  /*3470*/  IMAD R17, R3, R8, R17 ;  /* 0x0000000803117224 */ /* 0x000fe200078e0211 */
[C---:B------:R-:W-:Y:S01]  /*3480*/  LOP3.LUT R79, R5.reuse, 0x16a, RZ, 0xfc, !PT ;  /* 0x0000016a054f7812 */ /* 0x040fe200078efcff */
[--C-:B------:R-:W-:Y:S01]  /*3490*/  @!P5 IMAD.IADD R14, R14, 0x1, -R3.reuse ;  /* 0x000000010e0ed824 */ /* 0x100fe200078e0a03 */
[----:B------:R-:W-:Y:S01]  /*34a0*/  LOP3.LUT R80, R5, 0x168, RZ, 0xfc, !PT ;  /* 0x0000016805507812 */ /* 0x000fe200078efcff */
[----:B------:R-:W-:Y:S01]  /*34b0*/  IMAD.HI.U32 R8, R2, R19, RZ ;  /* 0x0000001302087227 */ /* 0x000fe200078e00ff */
[C---:B------:R-:W-:Y:S01]  /*34c0*/  ISETP.GT.U32.AND P5, PT, R3.reuse, R17, PT ;  /* 0x000000110300720c */ /* 0x040fe20003fa4070 */
[----:B------:R-:W-:Y:S01]  /*34d0*/  STL [R1+0x1064], R10 ;  /* 0x0010640a01007387 */ /* 0x000fe20000100800 */
[----:B------:R-:W-:Y:S01]  /*34e0*/  IABS R74, R79 ;  /* 0x0000004f004a7213 */ /* 0x000fe20000000000 */
[----:B------:R-:W-:Y:S01]  /*34f0*/  @!P1 IMAD.IADD R12, R12, 0x1, -R3 ;  /* 0x000000010c0c9824 */ /* 0x000fe200078e0a03 */
[----:B------:R-:W-:Y:S01]  /*3500*/  ISETP.GT.U32.AND P1, PT, R3, R15, PT ;  /* 0x0000000f0300720c */ /* 0x000fe20003f24070 */
[----:B------:R-:W-:Y:S01]  /*3510*/  IMAD.HI.U32 R7, R2, R18, RZ ;  /* 0x0000001202077227 */ /* 0x000fe200078e00ff */
[----:B------:R-:W-:-:S02]  /*3520*/  IABS R75, R80 ;  /* 0x00000050004b7213 */ /* 0x000fc40000000000 */
[----:B------:R-:W-:Y:S01]  /*3530*/  LOP3.LUT R81, R5, 0x164, RZ, 0xfc, !PT ;  /* 0x0000016405517812 */ /* 0x000fe200078efcff */
[--C-:B------:R-:W-:Y:S01]  /*3540*/  @!P6 IMAD.IADD R16, R16, 0x1, -R3.reuse ;  /* 0x000000011010e824 */ /* 0x100fe200078e0a03 */
[----:B------:R-:W-:Y:S01]  /*3550*/  ISETP.GT.U32.AND P6, PT, R3, R14, PT ;  /* 0x0000000e0300720c */ /* 0x000fe20003fc4070 */
[----:B------:R-:W-:Y:S01]  /*3560*/  IMAD.MOV R8, RZ, RZ, -R8 ;  /* 0x000000ffff087224 */ /* 0x000fe200078e0a08 */
[----:B------:R-:W-:Y:S01]  /*3570*/  LOP3.LUT R87, R5, 0x15a, RZ, 0xfc, !PT ;  /* 0x0000015a05577812 */ /* 0x000fe200078efcff */
[----:B------:R-:W-:Y:S01]  /*3580*/  @!P5 IMAD.IADD R17, R17, 0x1, -R3 ;  /* 0x000000011111d824 */ /* 0x000fe200078e0a03 */
[----:B------:R-:W-:Y:S01]  /*3590*/  ISETP.GT.U32.AND P5, PT, R3, R16, PT ;  /* 0x000000100300720c */ /* 0x000fe20003fa4070 */
[----:B------:R-:W-:Y:S01]  /*35a0*/  IMAD.MOV R7, RZ, RZ, -R7 ;  /* 0x000000ffff077224 */ /* 0x000fe200078e0a07 */
[----:B------:R-:W-:Y:S01]  /*35b0*/  LOP3.LUT R88, R5, 0x158, RZ, 0xfc, !PT ;  /* 0x0000015805587812 */ /* 0x000fe200078efcff */
[----:B------:R-:W-:Y:S01]  /*35c0*/  @!P1 IMAD.IADD R15, R15, 0x1, -R3 ;  /* 0x000000010f0f9824 */ /* 0x000fe200078e0a03 */
[----:B------:R-:W-:Y:S01]  /*35d0*/  ISETP.GE.AND P1, PT, R21, RZ, PT ;  /* 0x000000ff1500720c */ /* 0x000fe20003f26270 */
[C---:B------:R-:W-:Y:S01]  /*35e0*/  IMAD R19, R3.reuse, R8, R19 ;  /* 0x0000000803137224 */ /* 0x040fe200078e0213 */
[----:B------:R-:W-:Y:S01]  /*35f0*/  IABS R21, R27 ;  /* 0x0000001b00157213 */ /* 0x000fe20000000000 */
[----:B------:R-:W-:Y:S01]  /*3600*/  @!P4 IMAD.MOV R12, RZ, RZ, -R12 ;  /* 0x000000ffff0cc224 */ /* 0x000fe200078e0a0c */
[C---:B------:R-:W-:Y:S01]  /*3610*/  ISETP.GT.U32.AND P4, PT, R3.reuse, R17, PT ;  /* 0x000000110300720c */ /* 0x040fe20003f84070 */
[----:B------:R-:W-:Y:S01]  /*3620*/  IMAD R18, R3, R7, R18 ;  /* 0x0000000703127224 */ /* 0x000fe200078e0212 */
[----:B------:R-:W-:Y:S01]  /*3630*/  IABS R82, R87 ;  /* 0x0000005700527213 */ /* 0x000fe20000000000 */
[----:B------:R-:W-:Y:S01]  /*3640*/  IMAD.HI.U32 R7, R2, R20, RZ ;  /* 0x0000001402077227 */ /* 0x000fe200078e00ff */
[----:B------:R-:W-:-:S02]  /*3650*/  IABS R84, R88 ;  /* 0x0000005800547213 */ /* 0x000fc40000000000 */
[----:B------:R-:W-:Y:S01]  /*3660*/  LOP3.LUT R89, R5, 0x156, RZ, 0xfc, !PT ;  /* 0x0000015605597812 */ /* 0x000fe200078efcff */
[----:B------:R-:W-:Y:S01]  /*3670*/  @!P3 IMAD.MOV R11, RZ, RZ, -R11 ;  /* 0x000000ffff0bb224 */ /* 0x000fe200078e0a0b */
[C---:B------:R-:W-:Y:S01]  /*3680*/  ISETP.GT.U32.AND P3, PT, R3.reuse, R15, PT ;  /* 0x0000000f0300720c */ /* 0x040fe20003f64070 */
[----:B------:R-:W-:Y:S01]  /*3690*/  @!P6 IMAD.IADD R14, R14, 0x1, -R3 ;  /* 0x000000010e0ee824 */ /* 0x000fe200078e0a03 */
[C---:B------:R-:W-:Y:S01]  /*36a0*/  ISETP.GT.U32.AND P6, PT, R3.reuse, R19, PT ;  /* 0x000000130300720c */ /* 0x040fe20003fc4070 */
[----:B------:R-:W-:Y:S01]  /*36b0*/  IMAD.MOV R7, RZ, RZ, -R7 ;  /* 0x000000ffff077224 */ /* 0x000fe200078e0a07 */
[----:B------:R-:W-:Y:S01]  /*36c0*/  IABS R85, R89 ;  /* 0x0000005900557213 */ /* 0x000fe20000000000 */
[----:B------:R-:W-:Y:S01]  /*36d0*/  @!P2 IMAD.MOV R13, RZ, RZ, -R13 ;  /* 0x000000ffff0da224 */ /* 0x000fe200078e0a0d */
[C---:B------:R-:W-:Y:S01]  /*36e0*/  ISETP.GT.U32.AND P2, PT, R3.reuse, R18, PT ;  /* 0x000000120300720c */ /* 0x040fe20003f44070 */
[----:B------:R-:W-:Y:S01]  /*36f0*/  IMAD R20, R3, R7, R20 ;  /* 0x0000000703147224 */ /* 0x000fe200078e0214 */
[C---:B------:R-:W-:Y:S01]  /*3700*/  LOP3.LUT R90, R5.reuse, 0x154, RZ, 0xfc, !PT ;  /* 0x00000154055a7812 */ /* 0x040fe200078efcff */
[--C-:B------:R-:W-:Y:S01]  /*3710*/  @!P5 IMAD.IADD R16, R16, 0x1, -R3.reuse ;  /* 0x000000011010d824 */ /* 0x100fe200078e0a03 */
[----:B------:R-:W-:Y:S01]  /*3720*/  LOP3.LUT R91, R5, 0x152, RZ, 0xfc, !PT ;  /* 0x00000152055b7812 */ /* 0x000fe200078efcff */
[--C-:B------:R-:W-:Y:S01]  /*3730*/  @!P4 IMAD.IADD R17, R17, 0x1, -R3.reuse ;  /* 0x000000011111c824 */ /* 0x100fe200078e0a03 */
[----:B------:R-:W-:Y:S01]  /*3740*/  ISETP.GT.U32.AND P5, PT, R3, R20, PT ;  /* 0x000000140300720c */ /* 0x000fe20003fa4070 */
[----:B------:R-:W-:Y:S01]  /*3750*/  IMAD.HI.U32 R7, R2, R21, RZ ;  /* 0x0000001502077227 */ /* 0x000fe200078e00ff */
[----:B------:R-:W-:Y:S01]  /*3760*/  ISETP.GE.AND P4, PT, R23, RZ, PT ;  /* 0x000000ff1700720c */ /* 0x000fe20003f86270 */
[----:B------:R-:W-:Y:S01]  /*3770*/  STL [R1+0x1068], R11 ;  /* 0x0010680b01007387 */ /* 0x000fe20000100800 */
[----:B------:R-:W-:Y:S01]  /*3780*/  LOP3.LUT R23, R5, 0x1d0, RZ, 0xfc, !PT ;  /* 0x000001d005177812 */ /* 0x000fe200078efcff */
[--C-:B------:R-:W-:Y:S01]  /*3790*/  @!P3 IMAD.IADD R15, R15, 0x1, -R3.reuse ;  /* 0x000000010f0fb824 */ /* 0x100fe200078e0a03 */
[----:B------:R-:W-:Y:S01]  /*37a0*/  ISETP.GE.AND P3, PT, R22, RZ, PT ;  /* 0x000000ff1600720c */ /* 0x000fe20003f66270 */
[----:B------:R-:W-:Y:S01]  /*37b0*/  @!P6 IMAD.IADD R19, R19, 0x1, -R3 ;  /* 0x000000011313e824 */ /* 0x000fe200078e0a03 */
[----:B------:R-:W-:Y:S01]  /*37c0*/  IABS R22, R23 ;  /* 0x0000001700167213 */ /* 0x000fe20000000000 */
[----:B------:R-:W-:Y:S01]  /*37d0*/  IMAD.MOV R8, RZ, RZ, -R7 ;  /* 0x000000ffff087224 */ /* 0x000fe200078e0a07 */
[----:B------:R-:W-:Y:S01]  /*37e0*/  ISETP.GE.AND P6, PT, R25, RZ, PT ;  /* 0x000000ff1900720c */ /* 0x000fe20003fc6270 */
[----:B------:R-:W-:Y:S01]  /*37f0*/  @!P0 IMAD.MOV R15, RZ, RZ, -R15 ;  /* 0x000000ffff0f8224 */ /* 0x000fe200078e0a0f */
[C---:B------:R-:W-:Y:S01]  /*3800*/  ISETP.GT.U32.AND P0, PT, R3.reuse, R19, PT ;  /* 0x000000130300720c */ /* 0x040fe20003f04070 */
[----:B------:R-:W-:Y:S01]  /*3810*/  @!P2 IMAD.IADD R18, R18, 0x1, -R3 ;  /* 0x000000011212a824 */ /* 0x000fe200078e0a03 */
[----:B------:R-:W-:Y:S01]  /*3820*/  ISETP.GE.AND P2, PT, R24, RZ, PT ;  /* 0x000000ff1800720c */ /* 0x000fe20003f46270 */
[----:B------:R-:W-:Y:S01]  /*3830*/  IMAD R21, R3, R8, R21 ;  /* 0x0000000803157224 */ /* 0x000fe200078e0215 */
[----:B------:R-:W-:Y:S01]  /*3840*/  IABS R86, R90 ;  /* 0x0000005a00567213 */ /* 0x000fe20000000000 */
[----:B------:R-:W-:Y:S01]  /*3850*/  IMAD.HI.U32 R7, R2, R22, RZ ;  /* 0x0000001602077227 */ /* 0x000fe200078e00ff */
[C---:B------:R-:W-:Y:S01]  /*3860*/  LOP3.LUT R92, R5.reuse, 0x150, RZ, 0xfc, !PT ;  /* 0x00000150055c7812 */ /* 0x040fe200078efcff */
[----:B------:R-:W-:Y:S01]  /*3870*/  STL [R1+0x1070], R12 ;  /* 0x0010700c01007387 */ /* 0x000fe20000100800 */
[----:B------:R-:W-:Y:S01]  /*3880*/  LOP3.LUT R93, R5, 0x14a, RZ, 0xfc, !PT ;  /* 0x0000014a055d7812 */ /* 0x000fe200078efcff */
[----:B------:R-:W-:Y:S01]  /*3890*/  @!P5 IMAD.IADD R20, R20, 0x1, -R3 ;  /* 0x000000011414d824 */ /* 0x000fe200078e0a03 */
[C---:B------:R-:W-:Y:S01]  /*38a0*/  ISETP.GT.U32.AND P5, PT, R3.reuse, R18, PT ;  /* 0x000000120300720c */ /* 0x040fe20003fa4070 */
[----:B------:R-:W-:Y:S01]  /*38b0*/  @!P4 IMAD.MOV R17, RZ, RZ, -R17 ;  /* 0x000000ffff11c224 */ /* 0x000fe200078e0a11 */
[----:B------:R-:W-:Y:S01]  /*38c0*/  ISETP.GT.U32.AND P4, PT, R3, R21, PT ;  /* 0x000000150300720c */ /* 0x000fe20003f84070 */
[----:B------:R-:W-:Y:S01]  /*38d0*/  IMAD.MOV R7, RZ, RZ, -R7 ;  /* 0x000000ffff077224 */ /* 0x000fe200078e0a07 */
[----:B------:R-:W-:Y:S01]  /*38e0*/  LOP3.LUT R94, R5, 0x148, RZ, 0xfc, !PT ;  /* 0x00000148055e7812 */ /* 0x000fe200078efcff */
[----:B------:R-:W-:Y:S01]  /*38f0*/  @!P0 IMAD.IADD R19, R19, 0x1, -R3 ;  /* 0x0000000113138824 */ /* 0x000fe200078e0a03 */
[----:B------:R-:W-:Y:S01]  /*3900*/  LOP3.LUT R95, R5, 0x146, RZ, 0xfc, !PT ;  /* 0x00000146055f7812 */ /* 0x000fe200078efcff */
[----:B------:R-:W-:Y:S01]  /*3910*/  IMAD R22, R3, R7, R22 ;  /* 0x0000000703167224 */ /* 0x000fe200078e0216 */
[----:B------:R-:W-:Y:S01]  /*3920*/  LOP3.LUT R7, R5, 0x1cc, RZ, 0xfc, !PT ;  /* 0x000001cc05077812 */ /* 0x000fe200078efcff */
[----:B------:R-:W-:Y:S01]  /*3930*/  @!P1 IMAD.MOV R14, RZ, RZ, -R14 ;  /* 0x000000ffff0e9224 */ /* 0x000fe200078e0a0e */
[C---:B------:R-:W-:Y:S01]  /*3940*/  ISETP.GT.U32.AND P1, PT, R3.reuse, R20, PT ;  /* 0x000000140300720c */ /* 0x040fe20003f24070 */
[----:B------:R-:W-:Y:S01]  /*3950*/  @!P6 IMAD.MOV R19, RZ, RZ, -R19 ;  /* 0x000000ffff13e224 */ /* 0x000fe200078e0a13 */
[----:B------:R-:W-:Y:S01]  /*3960*/  ISETP.GT.U32.AND P6, PT, R3, R22, PT ;  /* 0x000000160300720c */ /* 0x000fe20003fc4070 */
[--C-:B------:R-:W-:Y:S01]  /*3970*/  @!P5 IMAD.IADD R18, R18, 0x1, -R3.reuse ;  /* 0x000000011212d824 */ /* 0x100fe200078e0a03 */
[----:B------:R-:W-:Y:S01]  /*3980*/  ISETP.GE.AND P5, PT, R27, RZ, PT ;  /* 0x000000ff1b00720c */ /* 0x000fe20003fa6270 */
[--C-:B------:R-:W-:Y:S01]  /*3990*/  @!P4 IMAD.IADD R21, R21, 0x1, -R3.reuse ;  /* 0x000000011515c824 */ /* 0x100fe200078e0a03 */
[----:B------:R-:W-:Y:S01]  /*39a0*/  ISETP.GE.AND P4, PT, R7, RZ, PT ;  /* 0x000000ff0700720c */ /* 0x000fe20003f86270 */
[----:B------:R-:W-:Y:S01]  /*39b0*/  @!P3 IMAD.MOV R16, RZ, RZ, -R16 ;  /* 0x000000ffff10b224 */ /* 0x000fe200078e0a10 */
[----:B------:R-:W-:Y:S01]  /*39c0*/  ISETP.GE.AND P3, PT, R26, RZ, PT ;  /* 0x000000ff1a00720c */ /* 0x000fe20003f66270 */
[----:B------:R-:W-:Y:S01]  /*39d0*/  VIADD R8, R6, 0x1ce ;  /* 0x000001ce06087836 */ /* 0x000fe20000000000 */
[----:B------:R-:W-:Y:S01]  /*39e0*/  IABS R26, R7 ;  /* 0x00000007001a7213 */ /* 0x000fe20000000000 */
[----:B------:R-:W-:Y:S01]  /*39f0*/  @!P2 IMAD.MOV R18, RZ, RZ, -R18 ;  /* 0x000000ffff12a224 */ /* 0x000fe200078e0a12 */
[----:B------:R-:W-:Y:S01]  /*3a00*/  ISETP.GT.U32.AND P2, PT, R3, R21, PT ;  /* 0x000000150300720c */ /* 0x000fe20003f44070 */
[--C-:B------:R-:W-:Y:S01]  /*3a10*/  @!P1 IMAD.IADD R20, R20, 0x1, -R3.reuse ;  /* 0x0000000114149824 */ /* 0x100fe200078e0a03 */
[----:B------:R-:W-:Y:S01]  /*3a20*/  IABS R24, R8 ;  /* 0x0000000800187213 */ /* 0x000fe20000000000 */
[----:B------:R-:W-:Y:S01]  /*3a30*/  @!P6 IMAD.IADD R22, R22, 0x1, -R3 ;  /* 0x000000011616e824 */ /* 0x000fe200078e0a03 */
[----:B------:R-:W-:Y:S01]  /*3a40*/  ISETP.GE.AND P0, PT, R8, RZ, PT ;  /* 0x000000ff0800720c */ /* 0x000fe20003f06270 */
[----:B------:R-:W-:Y:S01]  /*3a50*/  STL [R1+0x1074], R13 ;  /* 0x0010740d01007387 */ /* 0x000fe20000100800 */
[----:B------:R-:W-:Y:S01]  /*3a60*/  LOP3.LUT R8, R5, 0x1ca, RZ, 0xfc, !PT ;  /* 0x000001ca05087812 */ /* 0x000fe200078efcff */
[----:B------:R-:W-:Y:S01]  /*3a70*/  IMAD.HI.U32 R7, R2, R24, RZ ;  /* 0x0000001802077227 */ /* 0x000fe200078e00ff */
[----:B------:R-:W-:Y:S01]  /*3a80*/  ISETP.GE.AND P1, PT, R23, RZ, PT ;  /* 0x000000ff1700720c */ /* 0x000fe20003f26270 */
[----:B------:R-:W-:Y:S01]  /*3a90*/  STL [R1+0x1078], R14 ;  /* 0x0010780e01007387 */ /* 0x000fe20000100800 */
[----:B------:R-:W-:Y:S01]  /*3aa0*/  LOP3.LUT R23, R5, 0x1c8, RZ, 0xfc, !PT ;  /* 0x000001c805177812 */ /* 0x000fe200078efcff */
[----:B------:R-:W-:Y:S01]  /*3ab0*/  @!P3 IMAD.MOV R20, RZ, RZ, -R20 ;  /* 0x000000ffff14b224 */ /* 0x000fe200078e0a14 */
[----:B------:R-:W-:Y:S01]  /*3ac0*/  ISETP.GE.AND P3, PT, R8, RZ, PT ;  /* 0x000000ff0800720c */ /* 0x000fe20003f66270 */
[----:B------:R-:W-:Y:S01]  /*3ad0*/  IMAD.MOV R25, RZ, RZ, -R7 ;  /* 0x000000ffff197224 */ /* 0x000fe200078e0a07 */
[----:B------:R-:W-:Y:S01]  /*3ae0*/  IABS R27, R8 ;  /* 0x00000008001b7213 */ /* 0x000fe20000000000 */
[----:B------:R-:W-:Y:S01]  /*3af0*/  IMAD.HI.U32 R8, R2, R26, RZ ;  /* 0x0000001a02087227 */ /* 0x000fe200078e00ff */
[----:B------:R-:W-:Y:S01]  /*3b00*/  ISETP.GT.U32.AND P6, PT, R3, R22, PT ;  /* 0x000000160300720c */ /* 0x000fe20003fc4070 */
[----:B------:R0:W-:Y:S01]  /*3b10*/  STL [R1+0x107c], R15 ;  /* 0x00107c0f01007387 */ /* 0x0001e20000100800 */
[----:B------:R-:W-:Y:S01]  /*3b20*/  IABS R29, R23 ;  /* 0x00000017001d7213 */ /* 0x000fe20000000000 */
[----:B------:R-:W-:Y:S01]  /*3b30*/  @!P2 IMAD.IADD R21, R21, 0x1, -R3 ;  /* 0x000000011515a824 */ /* 0x000fe200078e0a03 */
[----:B------:R-:W-:Y:S01]  /*3b40*/  ISETP.GE.AND P2, PT, R23, RZ, PT ;  /* 0x000000ff1700720c */ /* 0x000fe20003f46270 */
[----:B------:R-:W-:Y:S01]  /*3b50*/  IMAD R23, R3, R25, R24 ;  /* 0x0000001903177224 */ /* 0x000fe200078e0218 */
[C---:B------:R-:W-:Y:S01]  /*3b60*/  LOP3.LUT R98, R5.reuse, 0x142, RZ, 0xfc, !PT ;  /* 0x0000014205627812 */ /* 0x040fe200078efcff */
[----:B------:R-:W-:Y:S01]  /*3b70*/  IMAD.MOV R8, RZ, RZ, -R8 ;  /* 0x000000ffff087224 */ /* 0x000fe200078e0a08 */
[----:B------:R-:W-:Y:S01]  /*3b80*/  LOP3.LUT R99, R5, 0x140, RZ, 0xfc, !PT ;  /* 0x0000014005637812 */ /* 0x000fe200078efcff */
[----:B------:R-:W-:Y:S01]  /*3b90*/  @!P5 IMAD.MOV R21, RZ, RZ, -R21 ;  /* 0x000000ffff15d224 */ /* 0x000fe200078e0a15 */
[C---:B------:R-:W-:Y:S01]  /*3ba0*/  ISETP.GT.U32.AND P5, PT, R3.reuse, R23, PT ;  /* 0x000000170300720c */ /* 0x040fe20003fa4070 */
[----:B------:R-:W-:Y:S01]  /*3bb0*/  IMAD R24, R3, R8, R26 ;  /* 0x0000000803187224 */ /* 0x000fe200078e021a */
[----:B------:R-:W-:Y:S01]  /*3bc0*/  IABS R96, R99 ;  /* 0x0000006300607213 */ /* 0x000fe20000000000 */
[----:B------:R-:W-:Y:S01]  /*3bd0*/  @!P6 IMAD.IADD R22, R22, 0x1, -R3 ;  /* 0x000000011616e824 */ /* 0x000fe200078e0a03 */
[----:B------:R-:W-:Y:S01]  /*3be0*/  LOP3.LUT R106, R5, 0x138, RZ, 0xfc, !PT ;  /* 0x00000138056a7812 */ /* 0x000fe200078efcff */
[C---:B------:R-:W-:Y:S01]  /*3bf0*/  IMAD.HI.U32 R7, R2.reuse, R27, RZ ;  /* 0x0000001b02077227 */ /* 0x040fe200078e00ff */
[----:B------:R-:W-:Y:S01]  /*3c00*/  ISETP.GT.U32.AND P6, PT, R3, R24, PT ;  /* 0x000000180300720c */ /* 0x000fe20003fc4070 */
[----:B------:R1:W-:Y:S01]  /*3c10*/  STL [R1+0x1080], R16 ;  /* 0x0010801001007387 */ /* 0x0003e20000100800 */
[C---:B------:R-:W-:Y:S01]  /*3c20*/  LOP3.LUT R104, R5.reuse, 0x13a, RZ, 0xfc, !PT ;  /* 0x0000013a05687812 */ /* 0x040fe200078efcff */
[----:B------:R-:W-:Y:S01]  /*3c30*/  IMAD.MOV R28, RZ, RZ, -R7 ;  /* 0x000000ffff1c7224 */ /* 0x000fe200078e0a07 */
[----:B------:R-:W-:Y:S01]  /*3c40*/  IABS R101, R106 ;  /* 0x0000006a00657213 */ /* 0x000fe20000000000 */
[----:B------:R-:W-:Y:S01]  /*3c50*/  IMAD.HI.U32 R7, R2, R29, RZ ;  /* 0x0000001d02077227 */ /* 0x000fe200078e00ff */
[C---:B------:R-:W-:Y:S01]  /*3c60*/  LOP3.LUT R107, R5.reuse, 0x136, RZ, 0xfc, !PT ;  /* 0x00000136056b7812 */ /* 0x040fe200078efcff */
[----:B------:R-:W-:Y:S01]  /*3c70*/  STL [R1+0x1084], R17 ;  /* 0x0010841101007387 */ /* 0x000fe20000100800 */
[----:B------:R-:W-:Y:S01]  /*3c80*/  LOP3.LUT R108, R5, 0x134, RZ, 0xfc, !PT ;  /* 0x00000134056c7812 */ /* 0x000fe200078efcff */
[----:B------:R-:W-:Y:S01]  /*3c90*/  @!P5 IMAD.IADD R23, R23, 0x1, -R3 ;  /* 0x000000011717d824 */ /* 0x000fe200078e0a03 */
[----:B------:R-:W-:Y:S01]  /*3ca0*/  IABS R103, R107 ;  /* 0x0000006b00677213 */ /* 0x000fe20000000000 */
[----:B------:R-:W-:Y:S01]  /*3cb0*/  IMAD.MOV R26, RZ, RZ, -R7 ;  /* 0x000000ffff1a7224 */ /* 0x000fe200078e0a07 */
[----:B------:R-:W-:Y:S01]  /*3cc0*/  IABS R7, R34 ;  /* 0x0000002200077213 */ /* 0x000fe20000000000 */
[C---:B------:R-:W-:Y:S01]  /*3cd0*/  IMAD R25, R3.reuse, R28, R27 ;  /* 0x0000001c03197224 */ /* 0x040fe200078e021b */
[C---:B------:R-:W-:Y:S01]  /*3ce0*/  ISETP.GT.U32.AND P5, PT, R3.reuse, R23, PT ;  /* 0x000000170300720c */ /* 0x040fe20003fa4070 */
[----:B------:R-:W-:Y:S01]  /*3cf0*/  @!P6 IMAD.IADD R24, R24, 0x1, -R3 ;  /* 0x000000011818e824 */ /* 0x000fe200078e0a03 */
[----:B------:R-:W-:Y:S01]  /*3d00*/  IABS R27, R32 ;  /* 0x00000020001b7213 */ /* 0x000fe20000000000 */
[----:B------:R-:W-:Y:S01]  /*3d10*/  IMAD R26, R3, R26, R29 ;  /* 0x0000001a031a7224 */ /* 0x000fe200078e021d */
[----:B------:R-:W-:Y:S01]  /*3d20*/  LOP3.LUT R109, R5, 0x132, RZ, 0xfc, !PT ;  /* 0x00000132056d7812 */ /* 0x000fe200078efcff */
[----:B------:R-:W-:Y:S01]  /*3d30*/  IMAD.MOV.U32 R29, RZ, RZ, R7 ;  /* 0x000000ffff1d7224 */ /* 0x000fe200078e0007 */
[----:B------:R-:W-:Y:S01]  /*3d40*/  ISETP.GT.U32.AND P6, PT, R3, R24, PT ;  /* 0x000000180300720c */ /* 0x000fe20003fc4070 */
[C---:B------:R-:W-:Y:S01]  /*3d50*/  IMAD.HI.U32 R7, R2.reuse, R27, RZ ;  /* 0x0000001b02077227 */ /* 0x040fe200078e00ff */
[C---:B------:R-:W-:Y:S01]  /*3d60*/  LOP3.LUT R110, R5.reuse, 0x130, RZ, 0xfc, !PT ;  /* 0x00000130056e7812 */ /* 0x040fe200078efcff */
[----:B------:R-:W-:Y:S01]  /*3d70*/  STL [R1+0x1088], R18 ;  /* 0x0010881201007387 */ /* 0x000fe20000100800 */
[C---:B------:R-:W-:Y:S01]  /*3d80*/  LOP3.LUT R111, R5.reuse, 0x12c, RZ, 0xfc, !PT ;  /* 0x0000012c056f7812 */ /* 0x040fe200078efcff */
[----:B------:R-:W-:Y:S01]  /*3d90*/  IMAD.MOV R30, RZ, RZ, -R7 ;  /* 0x000000ffff1e7224 */ /* 0x000fe200078e0a07 */
[----:B------:R-:W-:Y:S01]  /*3da0*/  LOP3.LUT R112, R5, 0x12a, RZ, 0xfc, !PT ;  /* 0x0000012a05707812 */ /* 0x000fe200078efcff */
[----:B------:R-:W-:Y:S01]  /*3db0*/  @!P5 IMAD.IADD R23, R23, 0x1, -R3 ;  /* 0x000000011717d824 */ /* 0x000fe200078e0a03 */
[C---:B------:R-:W-:Y:S01]  /*3dc0*/  ISETP.GT.U32.AND P5, PT, R3.reuse, R26, PT ;  /* 0x0000001a0300720c */ /* 0x040fe20003fa4070 */
[----:B------:R-:W-:Y:S01]  /*3dd0*/  IMAD R27, R3, R30, R27 ;  /* 0x0000001e031b7224 */ /* 0x000fe200078e021b */
[C---:B------:R-:W-:Y:S01]  /*3de0*/  LOP3.LUT R113, R5.reuse, 0x128, RZ, 0xfc, !PT ;  /* 0x0000012805717812 */ /* 0x040fe200078efcff */
[C---:B------:R-:W-:Y:S01]  /*3df0*/  IMAD.HI.U32 R8, R2.reuse, R29, RZ ;  /* 0x0000001d02087227 */ /* 0x040fe200078e00ff */
[C---:B------:R-:W-:Y:S01]  /*3e00*/  LOP3.LUT R120, R5.reuse, 0x11c, RZ, 0xfc, !PT ;  /* 0x0000011c05787812 */ /* 0x040fe200078efcff */
[----:B------:R-:W-:Y:S01]  /*3e10*/  STL [R1+0x108c], R19 ;  /* 0x00108c1301007387 */ /* 0x000fe20000100800 */
[----:B------:R-:W-:Y:S01]  /*3e20*/  LOP3.LUT R121, R5, 0x11a, RZ, 0xfc, !PT ;  /* 0x0000011a05797812 */ /* 0x000fe200078efcff */
[----:B------:R-:W-:Y:S01]  /*3e30*/  @!P1 IMAD.MOV R22, RZ, RZ, -R22 ;  /* 0x000000ffff169224 */ /* 0x000fe200078e0a16 */
[----:B------:R-:W-:Y:S01]  /*3e40*/  ISETP.GT.U32.AND P1, PT, R3, R25, PT ;  /* 0x000000190300720c */ /* 0x000fe20003f24070 */
[----:B------:R-:W-:Y:S01]  /*3e50*/  IMAD.HI.U32 R28, R2, R31, RZ ;  /* 0x0000001f021c7227 */ /* 0x000fe200078e00ff */
[----:B------:R-:W-:Y:S01]  /*3e60*/  IABS R115, R120 ;  /* 0x0000007800737213 */ /* 0x000fe20000000000 */
[----:B------:R-:W-:Y:S01]  /*3e70*/  STL [R1+0x1090], R20 ;  /* 0x0010901401007387 */ /* 0x000fe20000100800 */
[----:B------:R-:W-:Y:S01]  /*3e80*/  LOP3.LUT R122, R5, 0x118, RZ, 0xfc, !PT ;  /* 0x00000118057a7812 */ /* 0x000fe200078efcff */
[----:B------:R-:W-:Y:S01]  /*3e90*/  @!P6 IMAD.IADD R24, R24, 0x1, -R3 ;  /* 0x000000011818e824 */ /* 0x000fe200078e0a03 */
[----:B------:R-:W-:Y:S01]  /*3ea0*/  ISETP.GT.U32.AND P6, PT, R3, R27, PT ;  /* 0x0000001b0300720c */ /* 0x000fe20003fc4070 */
[----:B------:R-:W-:Y:S01]  /*3eb0*/  IMAD.MOV R8, RZ, RZ, -R8 ;  /* 0x000000ffff087224 */ /* 0x000fe200078e0a08 */
[C---:B------:R-:W-:Y:S01]  /*3ec0*/  LOP3.LUT R123, R5.reuse, 0x116, RZ, 0xfc, !PT ;  /* 0x00000116057b7812 */ /* 0x040fe200078efcff */
[----:B------:R-:W-:Y:S01]  /*3ed0*/  IMAD.MOV R30, RZ, RZ, -R28 ;  /* 0x000000ffff1e7224 */ /* 0x000fe200078e0a1c */
[----:B------:R-:W-:Y:S01]  /*3ee0*/  LOP3.LUT R124, R5, 0x114, RZ, 0xfc, !PT ;  /* 0x00000114057c7812 */ /* 0x000fe200078efcff */
[----:B------:R-:W-:Y:S01]  /*3ef0*/  IMAD R28, R3, R8, R29 ;  /* 0x00000008031c7224 */ /* 0x000fe200078e021d */
[----:B------:R-:W-:Y:S01]  /*3f00*/  IABS R8, R36 ;  /* 0x0000002400087213 */ /* 0x000fe20000000000 */
[----:B------:R-:W-:Y:S01]  /*3f10*/  VIADD R7, R6, 0x1be ;  /* 0x000001be06077836 */ /* 0x000fe20000000000 */
[----:B------:R-:W-:Y:S01]  /*3f20*/  LOP3.LUT R126, R5, 0x112, RZ, 0xfc, !PT ;  /* 0x00000112057e7812 */ /* 0x000fe200078efcff */
[----:B------:R-:W-:Y:S01]  /*3f30*/  @!P5 IMAD.IADD R26, R26, 0x1, -R3 ;  /* 0x000000011a1ad824 */ /* 0x000fe200078e0a03 */
[----:B------:R-:W-:Y:S01]  /*3f40*/  IABS R117, R124 ;  /* 0x0000007c00757213 */ /* 0x000fe20000000000 */
[C---:B------:R-:W-:Y:S01]  /*3f50*/  IMAD R29, R3.reuse, R30, R31 ;  /* 0x0000001e031d7224 */ /* 0x040fe200078e021f */
[----:B------:R-:W-:Y:S01]  /*3f60*/  IABS R31, R7 ;  /* 0x00000007001f7213 */ /* 0x000fe20000000000 */
[----:B------:R-:W-:Y:S01]  /*3f70*/  @!P4 IMAD.MOV R24, RZ, RZ, -R24 ;  /* 0x000000ffff18c224 */ /* 0x000fe200078e0a18 */
[C---:B------:R-:W-:Y:S01]  /*3f80*/  ISETP.GT.U32.AND P4, PT, R3.reuse, R28, PT ;  /* 0x0000001c0300720c */ /* 0x040fe20003f84070 */
[----:B------:R-:W-:Y:S01]  /*3f90*/  IMAD.MOV.U32 R30, RZ, RZ, R8 ;  /* 0x000000ffff1e7224 */ /* 0x000fe200078e0008 */
[----:B------:R-:W-:Y:S01]  /*3fa0*/  ISETP.GT.U32.AND P5, PT, R3, R26, PT ;  /* 0x0000001a0300720c */ /* 0x000fe20003fa4070 */
[----:B------:R-:W-:Y:S01]  /*3fb0*/  @!P1 IMAD.IADD R25, R25, 0x1, -R3 ;  /* 0x0000000119199824 */ /* 0x000fe200078e0a03 */
[----:B------:R-:W-:Y:S01]  /*3fc0*/  IABS R118, R126 ;  /* 0x0000007e00767213 */ /* 0x000fe20000000000 */
[----:B------:R-:W-:Y:S01]  /*3fd0*/  @!P0 IMAD.MOV R23, RZ, RZ, -R23 ;  /* 0x000000ffff178224 */ /* 0x000fe200078e0a17 */
[----:B------:R-:W-:Y:S01]  /*3fe0*/  ISETP.GE.AND P0, PT, R7, RZ, PT ;  /* 0x000000ff0700720c */ /* 0x000fe20003f06270 */
[----:B------:R-:W-:Y:S01]  /*3ff0*/  @!P6 IMAD.IADD R27, R27, 0x1, -R3 ;  /* 0x000000011b1be824 */ /* 0x000fe200078e0a03 */
[----:B------:R-:W-:Y:S01]  /*4000*/  ISETP.GT.U32.AND P1, PT, R3, R25, PT ;  /* 0x000000190300720c */ /* 0x000fe20003f24070 */
[----:B------:R-:W-:Y:S01]  /*4010*/  IMAD.HI.U32 R7, R2, R30, RZ ;  /* 0x0000001e02077227 */ /* 0x000fe200078e00ff */
[----:B------:R-:W-:Y:S01]  /*4020*/  LOP3.LUT R127, R5, 0x110, RZ, 0xfc, !PT ;  /* 0x00000110057f7812 */ /* 0x000fe200078efcff */
[----:B------:R2:W-:Y:S01]  /*4030*/  STL [R1+0x1094], R21 ;  /* 0x0010941501007387 */ /* 0x0005e20000100800 */
[----:B------:R-:W-:Y:S01]  /*4040*/  ISETP.GT.U32.AND P6, PT, R3, R27, PT ;  /* 0x0000001b0300720c */ /* 0x000fe20003fc4070 */
[----:B------:R-:W-:Y:S01]  /*4050*/  IMAD.MOV R7, RZ, RZ, -R7 ;  /* 0x000000ffff077224 */ /* 0x000fe200078e0a07 */
[C---:B------:R-:W-:Y:S01]  /*4060*/  LOP3.LUT R128, R5.reuse, 0x106, RZ, 0xfc, !PT ;  /* 0x0000010605807812 */ /* 0x040fe200078efcff */
[--C-:B------:R-:W-:Y:S01]  /*4070*/  @!P4 IMAD.IADD R28, R28, 0x1, -R3.reuse ;  /* 0x000000011c1cc824 */ /* 0x100fe200078e0a03 */
[----:B------:R-:W-:Y:S01]  /*4080*/  LOP3.LUT R129, R5, 0x104, RZ, 0xfc, !PT ;  /* 0x0000010405817812 */ /* 0x000fe200078efcff */
[----:B------:R-:W-:Y:S01]  /*4090*/  IMAD R30, R3, R7, R30 ;  /* 0x00000007031e7224 */ /* 0x000fe200078e021e */
[----:B------:R-:W-:Y:S01]  /*40a0*/  LOP3.LUT R131, R5, 0x100, RZ, 0xfc, !PT ;  /* 0x0000010005837812 */ /* 0x000fe200078efcff */
[--C-:B------:R-:W-:Y:S01]  /*40b0*/  @!P5 IMAD.IADD R26, R26, 0x1, -R3.reuse ;  /* 0x000000011a1ad824 */ /* 0x100fe200078e0a03 */
[----:B------:R-:W-:Y:S01]  /*40c0*/  ISETP.GT.U32.AND P4, PT, R3, R28, PT ;  /* 0x0000001c0300720c */ /* 0x000fe20003f84070 */
[----:B------:R-:W-:Y:S01]  /*40d0*/  @!P1 IMAD.IADD R25, R25, 0x1, -R3 ;  /* 0x0000000119199824 */ /* 0x000fe200078e0a03 */
[C---:B------:R-:W-:Y:S01]  /*40e0*/  ISETP.GT.U32.AND P5, PT, R3.reuse, R30, PT ;  /* 0x0000001e0300720c */ /* 0x040fe20003fa4070 */
[----:B------:R-:W-:Y:S01]  /*40f0*/  IMAD.HI.U32 R7, R2, R31, RZ ;  /* 0x0000001f02077227 */ /* 0x000fe200078e00ff */
[----:B------:R-:W-:-:S02]  /*4100*/  ISETP.GT.U32.AND P1, PT, R3, R29, PT ;  /* 0x0000001d0300720c */ /* 0x000fc40003f24070 */
[----:B------:R-:W-:Y:S01]  /*4110*/  LOP3.LUT R132, R5, 0xfc, RZ, 0xfc, !PT ;  /* 0x000000fc05847812 */ /* 0x000fe200078efcff */
[----:B------:R-:W-:Y:S01]  /*4120*/  @!P6 IMAD.IADD R27, R27, 0x1, -R3 ;  /* 0x000000011b1be824 */ /* 0x000fe200078e0a03 */
[----:B------:R-:W-:Y:S01]  /*4130*/  ISETP.GE.AND P6, PT, R34, RZ, PT ;  /* 0x000000ff2200720c */ /* 0x000fe20003fc6270 */
[----:B------:R-:W-:Y:S01]  /*4140*/  IMAD.HI.U32 R8, R2, R33, RZ ;  /* 0x0000002102087227 */ /* 0x000fe200078e00ff */
[----:B------:R-:W-:Y:S02]  /*4150*/  IABS R130, R132 ;  /* 0x0000008400827213 */ /* 0x000fe40000000000 */
[C---:B------:R-:W-:Y:S01]  /*4160*/  LOP3.LUT R137, R5.reuse, 0xf8, RZ, 0xfc, !PT ;  /* 0x000000f805897812 */ /* 0x040fe200078efcff */
[----:B------:R-:W-:Y:S01]  /*4170*/  @!P3 IMAD.MOV R25, RZ, RZ, -R25 ;  /* 0x000000ffff19b224 */ /* 0x000fe200078e0a19 */
[----:B------:R-:W-:Y:S01]  /*4180*/  ISETP.GE.AND P3, PT, R32, RZ, PT ;  /* 0x000000ff2000720c */ /* 0x000fe20003f66270 */
[----:B------:R-:W-:Y:S01]  /*4190*/  IMAD.MOV R32, RZ, RZ, -R7 ;  /* 0x000000ffff207224 */ /* 0x000fe200078e0a07 */
[C---:B------:R-:W-:Y:S01]  /*41a0*/  LOP3.LUT R7, R5.reuse, 0x1ba, RZ, 0xfc, !PT ;  /* 0x000001ba05077812 */ /* 0x040fe200078efcff */
[----:B------:R-:W-:Y:S01]  /*41b0*/  IMAD.MOV R8, RZ, RZ, -R8 ;  /* 0x000000ffff087224 */ /* 0x000fe200078e0a08 */
[----:B------:R-:W-:Y:S01]  /*41c0*/  LOP3.LUT R138, R5, 0xf6, RZ, 0xfc, !PT ;  /* 0x000000f6058a7812 */ /* 0x000fe200078efcff */
[----:B------:R-:W-:Y:S01]  /*41d0*/  IMAD R31, R3, R32, R31 ;  /* 0x00000020031f7224 */ /* 0x000fe200078e021f */
[----:B------:R-:W-:Y:S01]  /*41e0*/  LOP3.LUT R139, R5, 0xf4, RZ, 0xfc, !PT ;  /* 0x000000f4058b7812 */ /* 0x000fe200078efcff */
[----:B------:R-:W-:Y:S01]  /*41f0*/  @!P5 IMAD.IADD R30, R30, 0x1, -R3 ;  /* 0x000000011e1ed824 */ /* 0x000fe200078e0a03 */
[----:B------:R-:W-:Y:S01]  /*4200*/  IABS R133, R138 ;  /* 0x0000008a00857213 */ /* 0x000fe20000000000 */
[C---:B------:R-:W-:Y:S01]  /*4210*/  IMAD R32, R3.reuse, R8, R33 ;  /* 0x0000000803207224 */ /* 0x040fe200078e0221 */
[----:B------:R-:W-:Y:S01]  /*4220*/  IABS R33, R7 ;  /* 0x0000000700217213 */ /* 0x000fe20000000000 */
[--C-:B------:R-:W-:Y:S01]  /*4230*/  @!P4 IMAD.IADD R28, R28, 0x1, -R3.reuse ;  /* 0x000000011c1cc824 */ /* 0x100fe200078e0a03 */
[----:B------:R-:W-:Y:S01]  /*4240*/  ISETP.GT.U32.AND P5, PT, R3, R30, PT ;  /* 0x0000001e0300720c */ /* 0x000fe20003fa4070 */
[----:B------:R-:W-:Y:S01]  /*4250*/  @!P1 IMAD.IADD R29, R29, 0x1, -R3 ;  /* 0x000000011d1d9824 */ /* 0x000fe200078e0a03 */
[C---:B------:R-:W-:Y:S01]  /*4260*/  ISETP.GT.U32.AND P4, PT, R3.reuse, R31, PT ;  /* 0x0000001f0300720c */ /* 0x040fe20003f84070 */
[----:B------:R-:W-:Y:S01]  /*4270*/  @!P6 IMAD.MOV R28, RZ, RZ, -R28 ;  /* 0x000000ffff1ce224 */ /* 0x000fe200078e0a1c */
[----:B------:R-:W-:Y:S01]  /*4280*/  ISETP.GT.U32.AND P6, PT, R3, R32, PT ;  /* 0x000000200300720c */ /* 0x000fe20003fc4070 */
[----:B------:R-:W-:Y:S01]  /*4290*/  @!P2 IMAD.MOV R26, RZ, RZ, -R26 ;  /* 0x000000ffff1aa224 */ /* 0x000fe200078e0a1a */
[----:B------:R-:W-:Y:S01]  /*42a0*/  LOP3.LUT R8, R5, 0x1b8, RZ, 0xfc, !PT ;  /* 0x000001b805087812 */ /* 0x000fe200078efcff */
[----:B------:R-:W-:Y:S01]  /*42b0*/  @!P3 IMAD.MOV R27, RZ, RZ, -R27 ;  /* 0x000000ffff1bb224 */ /* 0x000fe200078e0a1b */
[----:B------:R-:W-:Y:S01]  /*42c0*/  ISETP.GT.U32.AND P2, PT, R3, R29, PT ;  /* 0x0000001d0300720c */ /* 0x000fe20003f44070 */
[----:B0-----:R-:W-:Y:S01]  /*42d0*/  VIADD R15, R6, 0xe ;  /* 0x0000000e060f7836 */ /* 0x001fe20000000000 */
[----:B------:R-:W-:-:S02]  /*42e0*/  IABS R34, R8 ;  /* 0x0000000800227213 */ /* 0x000fc40000000000 */
[----:B------:R-:W-:Y:S01]  /*42f0*/  ISETP.GE.AND P3, PT, R36, RZ, PT ;  /* 0x000000ff2400720c */ /* 0x000fe20003f66270 */
[--C-:B------:R-:W-:Y:S01]  /*4300*/  @!P5 IMAD.IADD R30, R30, 0x1, -R3.reuse ;  /* 0x000000011e1ed824 */ /* 0x100fe200078e0a03 */
[----:B------:R-:W-:Y:S01]  /*4310*/  ISETP.GE.AND P5, PT, R7, RZ, PT ;  /* 0x000000ff0700720c */ /* 0x000fe20003fa6270 */
[----:B------:R-:W-:Y:S01]  /*4320*/  IMAD.HI.U32 R7, R2, R33, RZ ;  /* 0x0000002102077227 */ /* 0x000fe200078e00ff */
[----:B------:R-:W-:Y:S02]  /*4330*/  ISETP.GE.AND P1, PT, R35, RZ, PT ;  /* 0x000000ff2300720c */ /* 0x000fe40003f26270 */
[----:B------:R-:W-:Y:S01]  /*4340*/  IABS R36, R38 ;  /* 0x0000002600247213 */ /* 0x000fe20000000000 */
[--C-:B------:R-:W-:Y:S01]  /*4350*/  @!P6 IMAD.IADD R32, R32, 0x1, -R3.reuse ;  /* 0x000000012020e824 */ /* 0x100fe200078e0a03 */
[----:B------:R-:W-:Y:S01]  /*4360*/  IABS R134, R139 ;  /* 0x0000008b00867213 */ /* 0x000fe20000000000 */
[----:B------:R-:W-:Y:S01]  /*4370*/  @!P4 IMAD.IADD R31, R31, 0x1, -R3 ;  /* 0x000000011f1fc824 */ /* 0x000fe200078e0a03 */
[----:B------:R-:W-:Y:S01]  /*4380*/  ISETP.GE.AND P4, PT, R8, RZ, PT ;  /* 0x000000ff0800720c */ /* 0x000fe20003f86270 */
[----:B------:R-:W-:Y:S01]  /*4390*/  IMAD.MOV R8, RZ, RZ, -R7 ;  /* 0x000000ffff087224 */ /* 0x000fe200078e0a07 */
[----:B------:R-:W-:Y:S01]  /*43a0*/  ISETP.GT.U32.AND P6, PT, R3, R32, PT ;  /* 0x000000200300720c */ /* 0x000fe20003fc4070 */
[----:B------:R-:W-:Y:S01]  /*43b0*/  IMAD.HI.U32 R7, R2, R34, RZ ;  /* 0x0000002202077227 */ /* 0x000fe200078e00ff */
[----:B------:R-:W-:-:S02]  /*43c0*/  LOP3.LUT R140, R5, 0xf2, RZ, 0xfc, !PT ;  /* 0x000000f2058c7812 */ /* 0x000fc400078efcff */
[C---:B------:R-:W-:Y:S01]  /*43d0*/  LOP3.LUT R141, R5.reuse, 0xf0, RZ, 0xfc, !PT ;  /* 0x000000f0058d7812 */ /* 0x040fe200078efcff */
[----:B------:R-:W-:Y:S01]  /*43e0*/  IMAD.MOV R7, RZ, RZ, -R7 ;  /* 0x000000ffff077224 */ /* 0x000fe200078e0a07 */
[----:B------:R-:W-:Y:S01]  /*43f0*/  LOP3.LUT R142, R5, 0xec, RZ, 0xfc, !PT ;  /* 0x000000ec058e7812 */ /* 0x000fe200078efcff */
[----:B------:R-:W-:Y:S01]  /*4400*/  @!P2 IMAD.IADD R29, R29, 0x1, -R3 ;  /* 0x000000011d1da824 */ /* 0x000fe200078e0a03 */
[----:B------:R-:W-:Y:S01]  /*4410*/  ISETP.GE.AND P2, PT, R37, RZ, PT ;  /* 0x000000ff2500720c */ /* 0x000fe20003f46270 */
[----:B------:R-:W-:Y:S01]  /*4420*/  IMAD R34, R3, R7, R34 ;  /* 0x0000000703227224 */ /* 0x000fe200078e0222 */
[----:B------:R-:W-:Y:S01]  /*4430*/  LOP3.LUT R37, R5, 0x1b6, RZ, 0xfc, !PT ;  /* 0x000001b605257812 */ /* 0x000fe200078efcff */
[C---:B------:R-:W-:Y:S01]  /*4440*/  IMAD R33, R3.reuse, R8, R33 ;  /* 0x0000000803217224 */ /* 0x040fe200078e0221 */
[----:B------:R-:W-:Y:S01]  /*4450*/  IABS R135, R141 ;  /* 0x0000008d00877213 */ /* 0x000fe20000000000 */
[----:B------:R-:W-:Y:S01]  /*4460*/  @!P6 IMAD.IADD R32, R32, 0x1, -R3 ;  /* 0x000000012020e824 */ /* 0x000fe200078e0a03 */
[C---:B------:R-:W-:Y:S01]  /*4470*/  ISETP.GT.U32.AND P6, PT, R3.reuse, R34, PT ;  /* 0x000000220300720c */ /* 0x040fe20003fc4070 */
[----:B------:R-:W-:Y:S01]  /*4480*/  @!P3 IMAD.MOV R30, RZ, RZ, -R30 ;  /* 0x000000ffff1eb224 */ /* 0x000fe200078e0a1e */
[----:B------:R-:W-:Y:S01]  /*4490*/  IABS R35, R37 ;  /* 0x0000002500237213 */ /* 0x000fe20000000000 */
[----:B------:R-:W-:Y:S01]  /*44a0*/  @!P1 IMAD.MOV R29, RZ, RZ, -R29 ;  /* 0x000000ffff1d9224 */ /* 0x000fe200078e0a1d */
[----:B------:R-:W-:-:S02]  /*44b0*/  ISETP.GT.U32.AND P3, PT, R3, R33, PT ;  /* 0x000000210300720c */ /* 0x000fc40003f64070 */
[----:B------:R-:W-:Y:S01]  /*44c0*/  ISETP.GT.U32.AND P1, PT, R3, R31, PT ;  /* 0x0000001f0300720c */ /* 0x000fe20003f24070 */
[----:B------:R-:W-:Y:S01]  /*44d0*/  IMAD.HI.U32 R7, R2, R35, RZ ;  /* 0x0000002302077227 */ /* 0x000fe200078e00ff */
[C---:B------:R-:W-:Y:S02]  /*44e0*/  LOP3.LUT R143, R5.reuse, 0xe4, RZ, 0xfc, !PT ;  /* 0x000000e4058f7812 */ /* 0x040fe400078efcff */
[C---:B------:R-:W-:Y:S01]  /*44f0*/  LOP3.LUT R146, R5.reuse, 0xe2, RZ, 0xfc, !PT ;  /* 0x000000e205927812 */ /* 0x040fe200078efcff */
[----:B------:R-:W-:Y:S01]  /*4500*/  IMAD.MOV R8, RZ, RZ, -R7 ;  /* 0x000000ffff087224 */ /* 0x000fe200078e0a07 */
[C---:B------:R-:W-:Y:S01]  /*4510*/  LOP3.LUT R147, R5.reuse, 0xe0, RZ, 0xfc, !PT ;  /* 0x000000e005937812 */ /* 0x040fe200078efcff */
[----:B------:R-:W-:Y:S01]  /*4520*/  @!P6 IMAD.IADD R34, R34, 0x1, -R3 ;  /* 0x000000012222e824 */ /* 0x000fe200078e0a03 */
[C---:B------:R-:W-:Y:S01]  /*4530*/  LOP3.LUT R149, R5.reuse, 0xd8, RZ, 0xfc, !PT ;  /* 0x000000d805957812 */ /* 0x040fe200078efcff */
[----:B------:R-:W-:Y:S01]  /*4540*/  IMAD.HI.U32 R7, R2, R36, RZ ;  /* 0x0000002402077227 */ /* 0x000fe200078e00ff */
[----:B------:R-:W-:-:S02]  /*4550*/  LOP3.LUT R153, R5, 0xd6, RZ, 0xfc, !PT ;  /* 0x000000d605997812 */ /* 0x000fc400078efcff */
[C---:B------:R-:W-:Y:S01]  /*4560*/  ISETP.GT.U32.AND P6, PT, R3.reuse, R34, PT ;  /* 0x000000220300720c */ /* 0x040fe20003fc4070 */
[----:B------:R-:W-:Y:S01]  /*4570*/  IMAD R35, R3, R8, R35 ;  /* 0x0000000803237224 */ /* 0x000fe200078e0223 */
[----:B------:R-:W-:Y:S01]  /*4580*/  IABS R148, R149 ;  /* 0x0000009500947213 */ /* 0x000fe20000000000 */
[----:B------:R-:W-:Y:S01]  /*4590*/  @!P3 IMAD.IADD R33, R33, 0x1, -R3 ;  /* 0x000000012121b824 */ /* 0x000fe200078e0a03 */
[C---:B------:R-:W-:Y:S01]  /*45a0*/  LOP3.LUT R154, R5.reuse, 0xd4, RZ, 0xfc, !PT ;  /* 0x000000d4059a7812 */ /* 0x040fe200078efcff */
[----:B------:R-:W-:Y:S01]  /*45b0*/  IMAD.MOV R7, RZ, RZ, -R7 ;  /* 0x000000ffff077224 */ /* 0x000fe200078e0a07 */
[----:B------:R-:W-:Y:S01]  /*45c0*/  LOP3.LUT R155, R5, 0xd2, RZ, 0xfc, !PT ;  /* 0x000000d2059b7812 */ /* 0x000fe200078efcff */
[----:B------:R-:W-:Y:S01]  /*45d0*/  @!P2 IMAD.MOV R32, RZ, RZ, -R32 ;  /* 0x000000ffff20a224 */ /* 0x000fe200078e0a20 */
[C---:B------:R-:W-:Y:S01]  /*45e0*/  ISETP.GT.U32.AND P2, PT, R3.reuse, R35, PT ;  /* 0x000000230300720c */ /* 0x040fe20003f44070 */
[C---:B------:R-:W-:Y:S01]  /*45f0*/  IMAD R36, R3.reuse, R7, R36 ;  /* 0x0000000703247224 */ /* 0x040fe200078e0224 */
[----:B------:R-:W-:Y:S01]  /*4600*/  ISETP.GT.U32.AND P3, PT, R3, R33, PT ;  /* 0x000000210300720c */ /* 0x000fe20003f64070 */
[--C-:B------:R-:W-:Y:S01]  /*4610*/  @!P1 IMAD.IADD R31, R31, 0x1, -R3.reuse ;  /* 0x000000011f1f9824 */ /* 0x100fe200078e0a03 */
[----:B------:R-:W-:Y:S01]  /*4620*/  ISETP.GE.AND P1, PT, R37, RZ, PT ;  /* 0x000000ff2500720c */ /* 0x000fe20003f26270 */
[----:B------:R-:W-:Y:S01]  /*4630*/  @!P6 IMAD.IADD R34, R34, 0x1, -R3 ;  /* 0x000000012222e824 */ /* 0x000fe200078e0a03 */
[----:B------:R-:W-:Y:S01]  /*4640*/  ISETP.GT.U32.AND P6, PT, R3, R36, PT ;  /* 0x000000240300720c */ /* 0x000fe20003fc4070 */
[----:B------:R-:W-:Y:S01]  /*4650*/  VIADD R7, R6, 0x1ae ;  /* 0x000001ae06077836 */ /* 0x000fe20000000000 */
[----:B------:R-:W-:Y:S01]  /*4660*/  IABS R37, R41 ;  /* 0x0000002900257213 */ /* 0x000fe20000000000 */
[----:B------:R-:W-:Y:S01]  /*4670*/  @!P0 IMAD.MOV R31, RZ, RZ, -R31 ;  /* 0x000000ffff1f8224 */ /* 0x000fe200078e0a1f */
[----:B------:R-:W-:Y:S01]  /*4680*/  ISETP.GE.AND P0, PT, R38, RZ, PT ;  /* 0x000000ff2600720c */ /* 0x000fe20003f06270 */
[----:B------:R-:W-:Y:S01]  /*4690*/  IMAD.HI.U32 R8, R2, R39, RZ ;  /* 0x0000002702087227 */ /* 0x000fe200078e00ff */
[----:B------:R-:W-:-:S02]  /*46a0*/  IABS R40, R7 ;  /* 0x0000000700287213 */ /* 0x000fc40000000000 */
[----:B------:R-:W-:Y:S01]  /*46b0*/  IABS R150, R154 ;  /* 0x0000009a00967213 */ /* 0x000fe20000000000 */
[--C-:B------:R-:W-:Y:S01]  /*46c0*/  @!P2 IMAD.IADD R35, R35, 0x1, -R3.reuse ;  /* 0x000000012323a824 */ /* 0x100fe200078e0a03 */
[----:B------:R-:W-:Y:S01]  /*46d0*/  LOP3.LUT R156, R5, 0xd0, RZ, 0xfc, !PT ;  /* 0x000000d0059c7812 */ /* 0x000fe200078efcff */
[--C-:B------:R-:W-:Y:S01]  /*46e0*/  @!P3 IMAD.IADD R33, R33, 0x1, -R3.reuse ;  /* 0x000000012121b824 */ /* 0x100fe200078e0a03 */
[----:B------:R-:W-:Y:S01]  /*46f0*/  ISETP.GE.AND P3, PT, R7, RZ, PT ;  /* 0x000000ff0700720c */ /* 0x000fe20003f66270 */
[----:B------:R-:W-:Y:S01]  /*4700*/  IMAD.HI.U32 R7, R2, R37, RZ ;  /* 0x0000002502077227 */ /* 0x000fe200078e00ff */
[----:B------:R-:W-:Y:S02]  /*4710*/  ISETP.GT.U32.AND P2, PT, R3, R35, PT ;  /* 0x000000230300720c */ /* 0x000fe40003f44070 */
[----:B------:R-:W-:Y:S01]  /*4720*/  IABS R151, R155 ;  /* 0x0000009b00977213 */ /* 0x000fe20000000000 */
[----:B------:R-:W-:Y:S01]  /*4730*/  @!P6 IMAD.IADD R36, R36, 0x1, -R3 ;  /* 0x000000012424e824 */ /* 0x000fe200078e0a03 */
[----:B------:R-:W-:Y:S01]  /*4740*/  IABS R152, R156 ;  /* 0x0000009c00987213 */ /* 0x000fe20000000000 */
[----:B------:R-:W-:Y:S01]  /*4750*/  IMAD.MOV R38, RZ, RZ, -R7 ;  /* 0x000000ffff267224 */ /* 0x000fe200078e0a07 */
[----:B------:R-:W-:Y:S01]  /*4760*/  LOP3.LUT R157, R5, 0xcc, RZ, 0xfc, !PT ;  /* 0x000000cc059d7812 */ /* 0x000fe200078efcff */
[----:B------:R-:W-:Y:S01]  /*4770*/  IMAD.HI.U32 R7, R2, R40, RZ ;  /* 0x0000002802077227 */ /* 0x000fe200078e00ff */
[----:B------:R-:W-:-:S02]  /*4780*/  ISETP.GT.U32.AND P6, PT, R3, R36, PT ;  /* 0x000000240300720c */ /* 0x000fc40003fc4070 */
[----:B------:R-:W-:Y:S01]  /*4790*/  LOP3.LUT R158, R5, 0xca, RZ, 0xfc, !PT ;  /* 0x000000ca059e7812 */ /* 0x000fe200078efcff */
[----:B------:R-:W-:Y:S01]  /*47a0*/  IMAD R37, R3, R38, R37 ;  /* 0x0000002603257224 */ /* 0x000fe200078e0225 */
[C---:B------:R-:W-:Y:S01]  /*47b0*/  LOP3.LUT R159, R5.reuse, 0xc8, RZ, 0xfc, !PT ;  /* 0x000000c8059f7812 */ /* 0x040fe200078efcff */
[----:B------:R-:W-:Y:S01]  /*47c0*/  IMAD.MOV R8, RZ, RZ, -R8 ;  /* 0x000000ffff087224 */ /* 0x000fe200078e0a08 */
[----:B------:R-:W-:Y:S01]  /*47d0*/  LOP3.LUT R160, R5, 0xc6, RZ, 0xfc, !PT ;  /* 0x000000c605a07812 */ /* 0x000fe200078efcff */
[----:B------:R-:W-:Y:S01]  /*47e0*/  @!P2 IMAD.IADD R35, R35, 0x1, -R3 ;  /* 0x000000012323a824 */ /* 0x000fe200078e0a03 */
[----:B------:R-:W-:Y:S01]  /*47f0*/  ISETP.GT.U32.AND P2, PT, R3, R37, PT ;  /* 0x000000250300720c */ /* 0x000fe20003f44070 */
[----:B------:R-:W-:Y:S01]  /*4800*/  IMAD.MOV R7, RZ, RZ, -R7 ;  /* 0x000000ffff077224 */ /* 0x000fe200078e0a07 */
[----:B------:R-:W-:Y:S01]  /*4810*/  LOP3.LUT R161, R5, 0xc4, RZ, 0xfc, !PT ;  /* 0x000000c405a17812 */ /* 0x000fe200078efcff */
[----:B------:R-:W-:Y:S01]  /*4820*/  IMAD R38, R3, R8, R39 ;  /* 0x0000000803267224 */ /* 0x000fe200078e0227 */
[----:B------:R-:W-:Y:S01]  /*4830*/  LOP3.LUT R162, R5, 0xc2, RZ, 0xfc, !PT ;  /* 0x000000c205a27812 */ /* 0x000fe200078efcff */
[----:B------:R-:W-:Y:S01]  /*4840*/  IMAD R39, R3, R7, R40 ;  /* 0x0000000703277224 */ /* 0x000fe200078e0228 */
[----:B------:R-:W-:Y:S01]  /*4850*/  LOP3.LUT R164, R5, 0xc0, RZ, 0xfc, !PT ;  /* 0x000000c005a47812 */ /* 0x000fe200078efcff */
[----:B------:R-:W-:Y:S01]  /*4860*/  @!P1 IMAD.MOV R35, RZ, RZ, -R35 ;  /* 0x000000ffff239224 */ /* 0x000fe200078e0a23 */
[C---:B------:R-:W-:Y:S01]  /*4870*/  ISETP.GT.U32.AND P1, PT, R3.reuse, R38, PT ;  /* 0x000000260300720c */ /* 0x040fe20003f24070 */
[--C-:B------:R-:W-:Y:S01]  /*4880*/  @!P6 IMAD.IADD R36, R36, 0x1, -R3.reuse ;  /* 0x000000012424e824 */ /* 0x100fe200078e0a03 */
[----:B------:R-:W-:Y:S01]  /*4890*/  ISETP.GT.U32.AND P6, PT, R3, R39, PT ;  /* 0x000000270300720c */ /* 0x000fe20003fc4070 */
[----:B------:R-:W-:Y:S01]  /*48a0*/  @!P4 IMAD.MOV R34, RZ, RZ, -R34 ;  /* 0x000000ffff22c224 */ /* 0x000fe200078e0a22 */
[----:B------:R-:W-:Y:S01]  /*48b0*/  ISETP.GE.AND P4, PT, R42, RZ, PT ;  /* 0x000000ff2a00720c */ /* 0x000fe20003f86270 */
[----:B------:R-:W-:Y:S01]  /*48c0*/  @!P2 IMAD.IADD R37, R37, 0x1, -R3 ;  /* 0x000000012525a824 */ /* 0x000fe200078e0a03 */
[----:B------:R-:W-:Y:S01]  /*48d0*/  LOP3.LUT R42, R5, 0x1ac, RZ, 0xfc, !PT ;  /* 0x000001ac052a7812 */ /* 0x000fe200078efcff */
[----:B------:R-:W-:Y:S01]  /*48e0*/  @!P5 IMAD.MOV R33, RZ, RZ, -R33 ;  /* 0x000000ffff21d224 */ /* 0x000fe200078e0a21 */
[----:B------:R-:W-:Y:S01]  /*48f0*/  ISETP.GE.AND P5, PT, R41, RZ, PT ;  /* 0x000000ff2900720c */ /* 0x000fe20003fa6270 */
[----:B------:R-:W-:Y:S01]  /*4900*/  IMAD.HI.U32 R8, R2, R43, RZ ;  /* 0x0000002b02087227 */ /* 0x000fe200078e00ff */
[----:B------:R-:W-:-:S02]  /*4910*/  IABS R41, R42 ;  /* 0x0000002a00297213 */ /* 0x000fc40000000000 */
[----:B------:R-:W-:Y:S01]  /*4920*/  ISETP.GT.U32.AND P2, PT, R3, R37, PT ;  /* 0x000000250300720c */ /* 0x000fe20003f44070 */
[--C-:B------:R-:W-:Y:S01]  /*4930*/  @!P1 IMAD.IADD R38, R38, 0x1, -R3.reuse ;  /* 0x0000000126269824 */ /* 0x100fe200078e0a03 */
[----:B------:R-:W-:Y:S01]  /*4940*/  LOP3.LUT R165, R5, 0xbc, RZ, 0xfc, !PT ;  /* 0x000000bc05a57812 */ /* 0x000fe200078efcff */
[----:B------:R-:W-:Y:S01]  /*4950*/  @!P6 IMAD.IADD R39, R39, 0x1, -R3 ;  /* 0x000000012727e824 */ /* 0x000fe200078e0a03 */
[----:B------:R-:W-:Y:S01]  /*4960*/  LOP3.LUT R166, R5, 0xba, RZ, 0xfc, !PT ;  /* 0x000000ba05a67812 */ /* 0x000fe200078efcff */
[----:B------:R-:W-:Y:S01]  /*4970*/  IMAD.HI.U32 R7, R2, R41, RZ ;  /* 0x0000002902077227 */ /* 0x000fe200078e00ff */
[C---:B------:R-:W-:Y:S02]  /*4980*/  ISETP.GT.U32.AND P1, PT, R3.reuse, R38, PT ;  /* 0x000000260300720c */ /* 0x040fe40003f24070 */
[----:B------:R-:W-:Y:S01]  /*4990*/  ISETP.GT.U32.AND P6, PT, R3, R39, PT ;  /* 0x000000270300720c */ /* 0x000fe20003fc4070 */
[----:B------:R-:W-:Y:S01]  /*49a0*/  @!P0 IMAD.MOV R36, RZ, RZ, -R36 ;  /* 0x000000ffff248224 */ /* 0x000fe200078e0a24 */
[----:B------:R-:W-:Y:S01]  /*49b0*/  ISETP.GE.AND P0, PT, R42, RZ, PT ;  /* 0x000000ff2a00720c */ /* 0x000fe20003f06270 */
[----:B------:R-:W-:Y:S01]  /*49c0*/  IMAD.HI.U32 R40, R2, R44, RZ ;  /* 0x0000002c02287227 */ /* 0x000fe200078e00ff */
[----:B------:R-:W-:-:S02]  /*49d0*/  IABS R163, R166 ;  /* 0x000000a600a37213 */ /* 0x000fc40000000000 */
[C---:B------:R-:W-:Y:S01]  /*49e0*/  LOP3.LUT R167, R5.reuse, 0xb8, RZ, 0xfc, !PT ;  /* 0x000000b805a77812 */ /* 0x040fe200078efcff */
[----:B------:R-:W-:Y:S01]  /*49f0*/  IMAD.MOV R42, RZ, RZ, -R7 ;  /* 0x000000ffff2a7224 */ /* 0x000fe200078e0a07 */
[C---:B------:R-:W-:Y:S01]  /*4a00*/  LOP3.LUT R168, R5.reuse, 0xb4, RZ, 0xfc, !PT ;  /* 0x000000b405a87812 */ /* 0x040fe200078efcff */
[----:B------:R-:W-:Y:S01]  /*4a10*/  IMAD.MOV R8, RZ, RZ, -R8 ;  /* 0x000000ffff087224 */ /* 0x000fe200078e0a08 */
[C---:B------:R-:W-:Y:S01]  /*4a20*/  LOP3.LUT R170, R5.reuse, 0xb2, RZ, 0xfc, !PT ;  /* 0x000000b205aa7812 */ /* 0x040fe200078efcff */
[----:B------:R-:W-:Y:S01]  /*4a30*/  IMAD.MOV R7, RZ, RZ, -R40 ;  /* 0x000000ffff077224 */ /* 0x000fe200078e0a28 */
[----:B------:R-:W-:Y:S01]  /*4a40*/  LOP3.LUT R171, R5, 0xb0, RZ, 0xfc, !PT ;  /* 0x000000b005ab7812 */ /* 0x000fe200078efcff */
[----:B------:R-:W-:Y:S01]  /*4a50*/  IMAD R40, R3, R42, R41 ;  /* 0x0000002a03287224 */ /* 0x000fe200078e0229 */
[----:B------:R-:W-:Y:S01]  /*4a60*/  LOP3.LUT R172, R5, 0xaa, RZ, 0xfc, !PT ;  /* 0x000000aa05ac7812 */ /* 0x000fe200078efcff */
[----:B------:R-:W-:Y:S01]  /*4a70*/  @!P2 IMAD.IADD R37, R37, 0x1, -R3 ;  /* 0x000000012525a824 */ /* 0x000fe200078e0a03 */
[----:B------:R-:W-:Y:S01]  /*4a80*/  ISETP.GE.AND P2, PT, R45, RZ, PT ;  /* 0x000000ff2d00720c */ /* 0x000fe20003f46270 */
[C---:B------:R-:W-:Y:S01]  /*4a90*/  IMAD R41, R3.reuse, R8, R43 ;  /* 0x0000000803297224 */ /* 0x040fe200078e022b */
[----:B------:R-:W-:Y:S01]  /*4aa0*/  IABS R45, R49 ;  /* 0x00000031002d7213 */ /* 0x000fe20000000000 */
[----:B------:R-:W-:Y:S01]  /*4ab0*/  IMAD R42, R3, R7, R44 ;  /* 0x00000007032a7224 */ /* 0x000fe200078e022c */
[----:B------:R-:W-:Y:S01]  /*4ac0*/  LOP3.LUT R7, R5, 0x1a6, RZ, 0xfc, !PT ;  /* 0x000001a605077812 */ /* 0x000fe200078efcff */
[----:B------:R-:W-:Y:S01]  /*4ad0*/  @!P5 IMAD.MOV R37, RZ, RZ, -R37 ;  /* 0x000000ffff25d224 */ /* 0x000fe200078e0a25 */
[C---:B------:R-:W-:Y:S01]  /*4ae0*/  ISETP.GT.U32.AND P5, PT, R3.reuse, R41, PT ;  /* 0x000000290300720c */ /* 0x040fe20003fa4070 */
[--C-:B------:R-:W-:Y:S01]  /*4af0*/  @!P1 IMAD.IADD R38, R38, 0x1, -R3.reuse ;  /* 0x0000000126269824 */ /* 0x100fe200078e0a03 */
[----:B------:R-:W-:Y:S01]  /*4b00*/  ISETP.GT.U32.AND P1, PT, R3, R40, PT ;  /* 0x000000280300720c */ /* 0x000fe20003f24070 */
[----:B------:R-:W-:Y:S01]  /*4b10*/  @!P6 IMAD.IADD R39, R39, 0x1, -R3 ;  /* 0x000000012727e824 */ /* 0x000fe200078e0a03 */
[----:B------:R-:W-:Y:S01]  /*4b20*/  ISETP.GT.U32.AND P6, PT, R3, R42, PT ;  /* 0x0000002a0300720c */ /* 0x000fe20003fc4070 */
[----:B------:R-:W-:Y:S01]  /*4b30*/  IMAD.HI.U32 R8, R2, R45, RZ ;  /* 0x0000002d02087227 */ /* 0x000fe200078e00ff */
[----:B------:R-:W-:-:S02]  /*4b40*/  IABS R43, R7 ;  /* 0x00000007002b7213 */ /* 0x000fc40000000000 */
[C---:B------:R-:W-:Y:S01]  /*4b50*/  LOP3.LUT R174, R5.reuse, 0xa8, RZ, 0xfc, !PT ;  /* 0x000000a805ae7812 */ /* 0x040fe200078efcff */
[----:B------:R-:W-:Y:S01]  /*4b60*/  IMAD.MOV R8, RZ, RZ, -R8 ;  /* 0x000000ffff087224 */ /* 0x000fe200078e0a08 */
[----:B------:R-:W-:Y:S01]  /*4b70*/  LOP3.LUT R177, R5, 0xa6, RZ, 0xfc, !PT ;  /* 0x000000a605b17812 */ /* 0x000fe200078efcff */
[----:B------:R-:W-:Y:S01]  /*4b80*/  @!P4 IMAD.MOV R38, RZ, RZ, -R38 ;  /* 0x000000ffff26c224 */ /* 0x000fe200078e0a26 */
[----:B------:R-:W-:Y:S01]  /*4b90*/  ISETP.GE.AND P4, PT, R46, RZ, PT ;  /* 0x000000ff2e00720c */ /* 0x000fe20003f86270 */
[--C-:B------:R-:W-:Y:S01]  /*4ba0*/  @!P5 IMAD.IADD R41, R41, 0x1, -R3.reuse ;  /* 0x000000012929d824 */ /* 0x100fe200078e0a03 */
[----:B------:R-:W-:Y:S01]  /*4bb0*/  IABS R46, R50 ;  /* 0x00000032002e7213 */ /* 0x000fe20000000000 */
[--C-:B------:R-:W-:Y:S01]  /*4bc0*/  @!P1 IMAD.IADD R40, R40, 0x1, -R3.reuse ;  /* 0x0000000128289824 */ /* 0x100fe200078e0a03 */
[----:B------:R-:W-:Y:S01]  /*4bd0*/  ISETP.GE.AND P1, PT, R7, RZ, PT ;  /* 0x000000ff0700720c */ /* 0x000fe20003f26270 */
[----:B------:R-:W-:Y:S01]  /*4be0*/  @!P6 IMAD.IADD R42, R42, 0x1, -R3 ;  /* 0x000000012a2ae824 */ /* 0x000fe200078e0a03 */
[C---:B------:R-:W-:Y:S01]  /*4bf0*/  ISETP.GT.U32.AND P6, PT, R3.reuse, R41, PT ;  /* 0x000000290300720c */ /* 0x040fe20003fc4070 */
[----:B------:R-:W-:Y:S01]  /*4c00*/  IMAD.HI.U32 R7, R2, R43, RZ ;  /* 0x0000002b02077227 */ /* 0x000fe200078e00ff */
[----:B------:R-:W-:-:S02]  /*4c10*/  ISETP.GT.U32.AND P5, PT, R3, R40, PT ;  /* 0x000000280300720c */ /* 0x000fc40003fa4070 */
[----:B------:R-:W-:Y:S01]  /*4c20*/  IABS R173, R177 ;  /* 0x000000b100ad7213 */ /* 0x000fe20000000000 */
[----:B------:R-:W-:Y:S01]  /*4c30*/  IMAD.MOV R44, RZ, RZ, -R7 ;  /* 0x000000ffff2c7224 */ /* 0x000fe200078e0a07 */
[----:B------:R-:W-:Y:S01]  /*4c40*/  LOP3.LUT R178, R5, 0xa4, RZ, 0xfc, !PT ;  /* 0x000000a405b27812 */ /* 0x000fe200078efcff */
[----:B------:R-:W-:Y:S01]  /*4c50*/  @!P3 IMAD.MOV R39, RZ, RZ, -R39 ;  /* 0x000000ffff27b224 */ /* 0x000fe200078e0a27 */
[C---:B------:R-:W-:Y:S01]  /*4c60*/  ISETP.GT.U32.AND P3, PT, R3.reuse, R42, PT ;  /* 0x0000002a0300720c */ /* 0x040fe20003f64070 */
[----:B------:R-:W-:Y:S01]  /*4c70*/  IMAD R43, R3, R44, R43 ;  /* 0x0000002c032b7224 */ /* 0x000fe200078e022b */
[----:B------:R-:W-:Y:S01]  /*4c80*/  LOP3.LUT R179, R5, 0xa2, RZ, 0xfc, !PT ;  /* 0x000000a205b37812 */ /* 0x000fe200078efcff */
[----:B------:R-:W-:Y:S01]  /*4c90*/  IMAD R44, R3, R8, R45 ;  /* 0x00000008032c7224 */ /* 0x000fe200078e022d */
[----:B------:R-:W-:Y:S01]  /*4ca0*/  LOP3.LUT R180, R5, 0xa0, RZ, 0xfc, !PT ;  /* 0x000000a005b47812 */ /* 0x000fe200078efcff */
[----:B------:R-:W-:Y:S01]  /*4cb0*/  @!P6 IMAD.IADD R41, R41, 0x1, -R3 ;  /* 0x000000012929e824 */ /* 0x000fe200078e0a03 */
[----:B------:R-:W-:Y:S01]  /*4cc0*/  IABS R175, R179 ;  /* 0x000000b300af7213 */ /* 0x000fe20000000000 */
[----:B------:R-:W-:Y:S01]  /*4cd0*/  IMAD.HI.U32 R7, R2, R46, RZ ;  /* 0x0000002e02077227 */ /* 0x000fe200078e00ff */
[----:B------:R-:W-:-:S02]  /*4ce0*/  ISETP.GT.U32.AND P6, PT, R3, R44, PT ;  /* 0x0000002c0300720c */ /* 0x000fc40003fc4070 */
[----:B------:R-:W-:Y:S01]  /*4cf0*/  IABS R176, R180 ;  /* 0x000000b400b07213 */ /* 0x000fe20000000000 */
[----:B------:R-:W-:Y:S01]  /*4d00*/  @!P5 IMAD.IADD R40, R40, 0x1, -R3 ;  /* 0x000000012828d824 */ /* 0x000fe200078e0a03 */
[----:B------:R-:W-:Y:S01]  /*4d10*/  ISETP.GT.U32.AND P5, PT, R3, R43, PT ;  /* 0x0000002b0300720c */ /* 0x000fe20003fa4070 */
[----:B------:R-:W-:Y:S01]  /*4d20*/  IMAD.MOV R45, RZ, RZ, -R7 ;  /* 0x000000ffff2d7224 */ /* 0x000fe200078e0a07 */
[C---:B------:R-:W-:Y:S01]  /*4d30*/  LOP3.LUT R181, R5.reuse, 0x9c, RZ, 0xfc, !PT ;  /* 0x0000009c05b57812 */ /* 0x040fe200078efcff */
[----:B------:R-:W-:Y:S01]  /*4d40*/  IMAD.HI.U32 R7, R2, R47, RZ ;  /* 0x0000002f02077227 */ /* 0x000fe200078e00ff */
[C---:B------:R-:W-:Y:S02]  /*4d50*/  LOP3.LUT R182, R5.reuse, 0x9a, RZ, 0xfc, !PT ;  /* 0x0000009a05b67812 */ /* 0x040fe400078efcff */
[C---:B------:R-:W-:Y:S01]  /*4d60*/  LOP3.LUT R183, R5.reuse, 0x98, RZ, 0xfc, !PT ;  /* 0x0000009805b77812 */ /* 0x040fe200078efcff */
[----:B------:R-:W-:Y:S01]  /*4d70*/  VIADD R8, R6, 0x19e ;  /* 0x0000019e06087836 */ /* 0x000fe20000000000 */
[C---:B------:R-:W-:Y:S01]  /*4d80*/  LOP3.LUT R184, R5.reuse, 0x96, RZ, 0xfc, !PT ;  /* 0x0000009605b87812 */ /* 0x040fe200078efcff */
[----:B------:R-:W-:Y:S01]  /*4d90*/  @!P6 IMAD.IADD R44, R44, 0x1, -R3 ;  /* 0x000000012c2ce824 */ /* 0x000fe200078e0a03 */
[----:B------:R-:W-:Y:S01]  /*4da0*/  LOP3.LUT R186, R5, 0x92, RZ, 0xfc, !PT ;  /* 0x0000009205ba7812 */ /* 0x000fe200078efcff */
[C---:B------:R-:W-:Y:S01]  /*4db0*/  IMAD R45, R3.reuse, R45, R46 ;  /* 0x0000002d032d7224 */ /* 0x040fe200078e022e */
[----:B------:R-:W-:Y:S01]  /*4dc0*/  IABS R48, R8 ;  /* 0x0000000800307213 */ /* 0x000fe20000000000 */
[----:B------:R-:W-:Y:S01]  /*4dd0*/  IMAD.MOV R46, RZ, RZ, -R7 ;  /* 0x000000ffff2e7224 */ /* 0x000fe200078e0a07 */
[C---:B------:R-:W-:Y:S01]  /*4de0*/  ISETP.GT.U32.AND P6, PT, R3.reuse, R44, PT ;  /* 0x0000002c0300720c */ /* 0x040fe20003fc4070 */
[----:B------:R-:W-:Y:S01]  /*4df0*/  @!P3 IMAD.IADD R42, R42, 0x1, -R3 ;  /* 0x000000012a2ab824 */ /* 0x000fe200078e0a03 */
[----:B------:R-:W-:Y:S01]  /*4e00*/  ISETP.GE.AND P3, PT, R8, RZ, PT ;  /* 0x000000ff0800720c */ /* 0x000fe20003f66270 */
[----:B------:R-:W-:Y:S01]  /*4e10*/  IMAD R46, R3, R46, R47 ;  /* 0x0000002e032e7224 */ /* 0x000fe200078e022f */
[----:B------:R-:W-:Y:S01]  /*4e20*/  LOP3.LUT R187, R5, 0x90, RZ, 0xfc, !PT ;  /* 0x0000009005bb7812 */ /* 0x000fe200078efcff */
[----:B------:R-:W-:Y:S01]  /*4e30*/  @!P2 IMAD.MOV R41, RZ, RZ, -R41 ;  /* 0x000000ffff29a224 */ /* 0x000fe200078e0a29 */
[----:B------:R-:W-:Y:S01]  /*4e40*/  ISETP.GT.U32.AND P2, PT, R3, R45, PT ;  /* 0x0000002d0300720c */ /* 0x000fe20003f44070 */
[----:B------:R-:W-:Y:S01]  /*4e50*/  IMAD.HI.U32 R8, R2, R48, RZ ;  /* 0x0000003002087227 */ /* 0x000fe200078e00ff */
[----:B------:R-:W-:-:S02]  /*4e60*/  LOP3.LUT R188, R5, 0x8c, RZ, 0xfc, !PT ;  /* 0x0000008c05bc7812 */ /* 0x000fc400078efcff */
[----:B------:R-:W-:Y:S01]  /*4e70*/  LOP3.LUT R190, R5, 0x8a, RZ, 0xfc, !PT ;  /* 0x0000008a05be7812 */ /* 0x000fe200078efcff */
[--C-:B------:R-:W-:Y:S01]  /*4e80*/  @!P5 IMAD.IADD R43, R43, 0x1, -R3.reuse ;  /* 0x000000012b2bd824 */ /* 0x100fe200078e0a03 */
[----:B------:R-:W-:Y:S01]  /*4e90*/  IABS R185, R188 ;  /* 0x000000bc00b97213 */ /* 0x000fe20000000000 */
[--C-:B------:R-:W-:Y:S01]  /*4ea0*/  @!P6 IMAD.IADD R44, R44, 0x1, -R3.reuse ;  /* 0x000000012c2ce824 */ /* 0x100fe200078e0a03 */
[C---:B------:R-:W-:Y:S01]  /*4eb0*/  ISETP.GT.U32.AND P6, PT, R3.reuse, R46, PT ;  /* 0x0000002e0300720c */ /* 0x040fe20003fc4070 */
[----:B------:R-:W-:Y:S01]  /*4ec0*/  IMAD.MOV R8, RZ, RZ, -R8 ;  /* 0x000000ffff087224 */ /* 0x000fe200078e0a08 */
[----:B------:R-:W-:Y:S01]  /*4ed0*/  ISETP.GT.U32.AND P5, PT, R3, R43, PT ;  /* 0x0000002b0300720c */ /* 0x000fe20003fa4070 */
[----:B------:R-:W-:Y:S01]  /*4ee0*/  @!P0 IMAD.MOV R40, RZ, RZ, -R40 ;  /* 0x000000ffff288224 */ /* 0x000fe200078e0a28 */
[----:B------:R-:W-:Y:S01]  /*4ef0*/  ISETP.GE.AND P0, PT, R49, RZ, PT ;  /* 0x000000ff3100720c */ /* 0x000fe20003f06270 */
[----:B------:R-:W-:Y:S01]  /*4f00*/  IMAD R47, R3, R8, R48 ;  /* 0x00000008032f7224 */ /* 0x000fe200078e0230 */
[----:B------:R-:W-:Y:S01]  /*4f10*/  LOP3.LUT R8, R5, 0x19c, RZ, 0xfc, !PT ;  /* 0x0000019c05087812 */ /* 0x000fe200078efcff */
[----:B------:R-:W-:Y:S01]  /*4f20*/  @!P2 IMAD.IADD R45, R45, 0x1, -R3 ;  /* 0x000000012d2da824 */ /* 0x000fe200078e0a03 */
[----:B------:R-:W-:Y:S01]  /*4f30*/  LOP3.LUT R191, R5, 0x88, RZ, 0xfc, !PT ;  /* 0x0000008805bf7812 */ /* 0x000fe200078efcff */
[----:B------:R-:W-:Y:S01]  /*4f40*/  @!P4 IMAD.MOV R42, RZ, RZ, -R42 ;  /* 0x000000ffff2ac224 */ /* 0x000fe200078e0a2a */
[----:B------:R-:W-:-:S02]  /*4f50*/  ISETP.GT.U32.AND P2, PT, R3, R47, PT ;  /* 0x0000002f0300720c */ /* 0x000fc40003f44070 */
[----:B------:R-:W-:Y:S01]  /*4f60*/  ISETP.GE.AND P4, PT, R50, RZ, PT ;  /* 0x000000ff3200720c */ /* 0x000fe20003f86270 */
[--C-:B------:R-:W-:Y:S01]  /*4f70*/  @!P6 IMAD.IADD R46, R46, 0x1, -R3.reuse ;  /* 0x000000012e2ee824 */ /* 0x100fe200078e0a03 */
[----:B------:R-:W-:Y:S01]  /*4f80*/  IABS R48, R8 ;  /* 0x0000000800307213 */ /* 0x000fe20000000000 */
[----:B------:R-:W-:Y:S01]  /*4f90*/  @!P5 IMAD.IADD R43, R43, 0x1, -R3 ;  /* 0x000000012b2bd824 */ /* 0x000fe200078e0a03 */
[----:B------:R-:W-:Y:S01]  /*4fa0*/  IABS R50, R52 ;  /* 0x0000003400327213 */ /* 0x000fe20000000000 */
[----:B------:R-:W-:Y:S01]  /*4fb0*/  @!P0 IMAD.MOV R44, RZ, RZ, -R44 ;  /* 0x000000ffff2c8224 */ /* 0x000fe200078e0a2c */
[----:B------:R-:W-:Y:S01]  /*4fc0*/  ISETP.GT.U32.AND P6, PT, R3, R46, PT ;  /* 0x0000002e0300720c */ /* 0x000fe20003fc4070 */
[----:B------:R-:W-:Y:S01]  /*4fd0*/  @!P1 IMAD.MOV R43, RZ, RZ, -R43 ;  /* 0x000000ffff2b9224 */ /* 0x000fe200078e0a2b */
[----:B------:R-:W-:Y:S01]  /*4fe0*/  ISETP.GE.AND P5, PT, R51, RZ, PT ;  /* 0x000000ff3300720c */ /* 0x000fe20003fa6270 */
[----:B------:R-:W-:Y:S01]  /*4ff0*/  IMAD.HI.U32 R7, R2, R48, RZ ;  /* 0x0000003002077227 */ /* 0x000fe200078e00ff */
[----:B------:R-:W-:-:S02]  /*5000*/  ISETP.GE.AND P0, PT, R8, RZ, PT ;  /* 0x000000ff0800720c */ /* 0x000fc40003f06270 */
[----:B------:R-:W-:Y:S01]  /*5010*/  ISETP.GT.U32.AND P1, PT, R3, R45, PT ;  /* 0x0000002d0300720c */ /* 0x000fe20003f24070 */
[----:B------:R-:W-:Y:S01]  /*5020*/  IMAD.HI.U32 R8, R2, R50, RZ ;  /* 0x0000003202087227 */ /* 0x000fe200078e00ff */
[----:B------:R-:W-:Y:S02]  /*5030*/  IABS R51, R53 ;  /* 0x0000003500337213 */ /* 0x000fe40000000000 */
[----:B------:R-:W-:Y:S01]  /*5040*/  LOP3.LUT R192, R5, 0x86, RZ, 0xfc, !PT ;  /* 0x0000008605c07812 */ /* 0x000fe200078efcff */
[----:B------:R-:W-:Y:S01]  /*5050*/  @!P2 IMAD.IADD R47, R47, 0x1, -R3 ;  /* 0x000000012f2fa824 */ /* 0x000fe200078e0a03 */
[C---:B------:R-:W-:Y:S01]  /*5060*/  LOP3.LUT R193, R5.reuse, 0x84, RZ, 0xfc, !PT ;  /* 0x0000008405c17812 */ /* 0x040fe200078efcff */
[----:B------:R-:W-:Y:S01]  /*5070*/  IMAD.MOV R49, RZ, RZ, -R7 ;  /* 0x000000ffff317224 */ /* 0x000fe200078e0a07 */
[----:B------:R-:W-:Y:S01]  /*5080*/  LOP3.LUT R197, R5, 0x82, RZ, 0xfc, !PT ;  /* 0x0000008205c57812 */ /* 0x000fe200078efcff */
[----:B------:R-:W-:Y:S01]  /*5090*/  IMAD.MOV R8, RZ, RZ, -R8 ;  /* 0x000000ffff087224 */ /* 0x000fe200078e0a08 */
[C---:B------:R-:W-:Y:S01]  /*50a0*/  ISETP.GT.U32.AND P2, PT, R3.reuse, R47, PT ;  /* 0x0000002f0300720c */ /* 0x040fe20003f44070 */
[----:B------:R-:W-:Y:S01]  /*50b0*/  IMAD R48, R3, R49, R48 ;  /* 0x0000003103307224 */ /* 0x000fe200078e0230 */
[----:B------:R-:W-:Y:S01]  /*50c0*/  IABS R189, R193 ;  /* 0x000000c100bd7213 */ /* 0x000fe20000000000 */
[----:B------:R-:W-:Y:S01]  /*50d0*/  @!P6 IMAD.IADD R46, R46, 0x1, -R3 ;  /* 0x000000012e2ee824 */ /* 0x000fe200078e0a03 */
[----:B------:R-:W-:Y:S01]  /*50e0*/  LOP3.LUT R198, R5, 0x80, RZ, 0xfc, !PT ;  /* 0x0000008005c67812 */ /* 0x000fe200078efcff */
[C---:B------:R-:W-:Y:S01]  /*50f0*/  IMAD R49, R3.reuse, R8, R50 ;  /* 0x0000000803317224 */ /* 0x040fe200078e0232 */
[----:B------:R-:W-:Y:S01]  /*5100*/  ISETP.GT.U32.AND P6, PT, R3, R48, PT ;  /* 0x000000300300720c */ /* 0x000fe20003fc4070 */
[----:B------:R-:W-:Y:S01]  /*5110*/  IMAD.HI.U32 R7, R2, R51, RZ ;  /* 0x0000003302077227 */ /* 0x000fe200078e00ff */
[----:B------:R-:W-:-:S02]  /*5120*/  LOP3.LUT R199, R5, 0x7c, RZ, 0xfc, !PT ;  /* 0x0000007c05c77812 */ /* 0x000fc400078efcff */
[----:B------:R-:W-:Y:S01]  /*5130*/  LOP3.LUT R201, R5, 0x78, RZ, 0xfc, !PT ;  /* 0x0000007805c97812 */ /* 0x000fe200078efcff */
[----:B------:R-:W-:Y:S01]  /*5140*/  @!P5 IMAD.MOV R46, RZ, RZ, -R46 ;  /* 0x000000ffff2ed224 */ /* 0x000fe200078e0a2e */
[----:B------:R-:W-:Y:S01]  /*5150*/  ISETP.GT.U32.AND P5, PT, R3, R49, PT ;  /* 0x000000310300720c */ /* 0x000fe20003fa4070 */
[----:B------:R-:W-:Y:S01]  /*5160*/  @!P1 IMAD.IADD R45, R45, 0x1, -R3 ;  /* 0x000000012d2d9824 */ /* 0x000fe200078e0a03 */
[----:B------:R-:W-:Y:S01]  /*5170*/  ISETP.GE.AND P1, PT, R52, RZ, PT ;  /* 0x000000ff3400720c */ /* 0x000fe20003f26270 */
[----:B------:R-:W-:Y:S01]  /*5180*/  IMAD.MOV R52, RZ, RZ, -R7 ;  /* 0x000000ffff347224 */ /* 0x000fe200078e0a07 */
[----:B------:R-:W-:Y:S01]  /*5190*/  LOP3.LUT R7, R5, 0x196, RZ, 0xfc, !PT ;  /* 0x0000019605077812 */ /* 0x000fe200078efcff */
[----:B------:R-:W-:Y:S01]  /*51a0*/  @!P2 IMAD.IADD R47, R47, 0x1, -R3 ;  /* 0x000000012f2fa824 */ /* 0x000fe200078e0a03 */
[----:B------:R-:W-:Y:S01]  /*51b0*/  LOP3.LUT R200, R5, 0x7a, RZ, 0xfc, !PT ;  /* 0x0000007a05c87812 */ /* 0x000fe200078efcff */
[----:B------:R-:W-:Y:S01]  /*51c0*/  IMAD R50, R3, R52, R51 ;  /* 0x0000003403327224 */ /* 0x000fe200078e0233 */
[----:B------:R-:W-:Y:S01]  /*51d0*/  IABS R51, R7 ;  /* 0x0000000700337213 */ /* 0x000fe20000000000 */
[----:B------:R-:W-:Y:S01]  /*51e0*/  @!P3 IMAD.MOV R47, RZ, RZ, -R47 ;  /* 0x000000ffff2fb224 */ /* 0x000fe200078e0a2f */
[----:B------:R-:W-:Y:S01]  /*51f0*/  ISETP.GE.AND P2, PT, R7, RZ, PT ;  /* 0x000000ff0700720c */ /* 0x000fe20003f46270 */
[----:B------:R-:W-:Y:S01]  /*5200*/  @!P4 IMAD.MOV R45, RZ, RZ, -R45 ;  /* 0x000000ffff2dc224 */ /* 0x000fe200078e0a2d */
[----:B------:R-:W-:Y:S01]  /*5210*/  ISETP.GT.U32.AND P3, PT, R3, R50, PT ;  /* 0x000000320300720c */ /* 0x000fe20003f64070 */
[----:B------:R-:W-:Y:S01]  /*5220*/  @!P5 IMAD.IADD R49, R49, 0x1, -R3 ;  /* 0x000000013131d824 */ /* 0x000fe200078e0a03 */
[----:B------:R-:W-:Y:S01]  /*5230*/  ISETP.GE.AND P4, PT, R53, RZ, PT ;  /* 0x000000ff3500720c */ /* 0x000fe20003f86270 */
[----:B------:R-:W-:Y:S01]  /*5240*/  IMAD.HI.U32 R7, R2, R51, RZ ;  /* 0x0000003302077227 */ /* 0x000fe200078e00ff */
[----:B------:R-:W-:-:S02]  /*5250*/  IABS R53, R55 ;  /* 0x0000003700357213 */ /* 0x000fc40000000000 */
[C---:B------:R-:W-:Y:S01]  /*5260*/  ISETP.GT.U32.AND P5, PT, R3.reuse, R49, PT ;  /* 0x000000310300720c */ /* 0x040fe20003fa4070 */
[----:B------:R-:W-:Y:S01]  /*5270*/  IMAD.MOV R52, RZ, RZ, -R7 ;  /* 0x000000ffff347224 */ /* 0x000fe200078e0a07 */
[----:B------:R-:W-:Y:S01]  /*5280*/  IABS R194, R199 ;  /* 0x000000c700c27213 */ /* 0x000fe20000000000 */
[----:B------:R-:W-:Y:S01]  /*5290*/  @!P6 IMAD.IADD R48, R48, 0x1, -R3 ;  /* 0x000000013030e824 */ /* 0x000fe200078e0a03 */
[----:B------:R-:W-:Y:S01]  /*52a0*/  IABS R196, R201 ;  /* 0x000000c900c47213 */ /* 0x000fe20000000000 */
[C---:B------:R-:W-:Y:S01]  /*52b0*/  IMAD R51, R3.reuse, R52, R51 ;  /* 0x0000003403337224 */ /* 0x040fe200078e0233 */
[----:B------:R-:W-:Y:S01]  /*52c0*/  IABS R195, R200 ;  /* 0x000000c800c37213 */ /* 0x000fe20000000000 */
[----:B------:R-:W-:Y:S01]  /*52d0*/  @!P3 IMAD.IADD R50, R50, 0x1, -R3 ;  /* 0x000000013232b824 */ /* 0x000fe200078e0a03 */
[----:B------:R-:W-:Y:S01]  /*52e0*/  ISETP.GT.U32.AND P6, PT, R3, R48, PT ;  /* 0x000000300300720c */ /* 0x000fe20003fc4070 */
[----:B------:R-:W-:Y:S01]  /*52f0*/  IMAD.HI.U32 R8, R2, R53, RZ ;  /* 0x0000003502087227 */ /* 0x000fe200078e00ff */
[----:B------:R-:W-:-:S02]  /*5300*/  LOP3.LUT R202, R5, 0x74, RZ, 0xfc, !PT ;  /* 0x0000007405ca7812 */ /* 0x000fc400078efcff */
[----:B------:R-:W-:Y:S01]  /*5310*/  ISETP.GT.U32.AND P3, PT, R3, R50, PT ;  /* 0x000000320300720c */ /* 0x000fe20003f64070 */
[----:B------:R-:W-:Y:S01]  /*5320*/  IMAD.HI.U32 R7, R2, R54, RZ ;  /* 0x0000003602077227 */ /* 0x000fe200078e00ff */
[C---:B------:R-:W-:Y:S02]  /*5330*/  LOP3.LUT R203, R5.reuse, 0x72, RZ, 0xfc, !PT ;  /* 0x0000007205cb7812 */ /* 0x040fe400078efcff */
[----:B------:R-:W-:Y:S01]  /*5340*/  LOP3.LUT R204, R5, 0x70, RZ, 0xfc, !PT ;  /* 0x0000007005cc7812 */ /* 0x000fe200078efcff */
[----:B------:R-:W-:Y:S01]  /*5350*/  @!P5 IMAD.IADD R49, R49, 0x1, -R3 ;  /* 0x000000013131d824 */ /* 0x000fe200078e0a03 */
[----:B------:R-:W-:Y:S01]  /*5360*/  ISETP.GT.U32.AND P5, PT, R3, R51, PT ;  /* 0x000000330300720c */ /* 0x000fe20003fa4070 */
[----:B------:R-:W-:Y:S01]  /*5370*/  IMAD.MOV R8, RZ, RZ, -R8 ;  /* 0x000000ffff087224 */ /* 0x000fe200078e0a08 */
[C---:B------:R-:W-:Y:S01]  /*5380*/  LOP3.LUT R212, R5.reuse, 0x68, RZ, 0xfc, !PT ;  /* 0x0000006805d47812 */ /* 0x040fe200078efcff */
[----:B------:R-:W-:Y:S01]  /*5390*/  IMAD.MOV R7, RZ, RZ, -R7 ;  /* 0x000000ffff077224 */ /* 0x000fe200078e0a07 */
[----:B------:R-:W-:Y:S01]  /*53a0*/  LOP3.LUT R211, R5, 0x66, RZ, 0xfc, !PT ;  /* 0x0000006605d37812 */ /* 0x000fe200078efcff */
[C---:B------:R-:W-:Y:S01]  /*53b0*/  IMAD R52, R3.reuse, R8, R53 ;  /* 0x0000000803347224 */ /* 0x040fe200078e0235 */
[----:B------:R-:W-:Y:S01]  /*53c0*/  IABS R205, R212 ;  /* 0x000000d400cd7213 */ /* 0x000fe20000000000 */
[----:B------:R-:W-:Y:S01]  /*53d0*/  IMAD R53, R3, R7, R54 ;  /* 0x0000000703357224 */ /* 0x000fe200078e0236 */
[----:B------:R-:W-:Y:S01]  /*53e0*/  IABS R207, R211 ;  /* 0x000000d300cf7213 */ /* 0x000fe20000000000 */
[----:B------:R-:W-:Y:S01]  /*53f0*/  @!P3 IMAD.IADD R50, R50, 0x1, -R3 ;  /* 0x000000013232b824 */ /* 0x000fe200078e0a03 */
[----:B------:R-:W-:Y:S01]  /*5400*/  LOP3.LUT R213, R5, 0x62, RZ, 0xfc, !PT ;  /* 0x0000006205d57812 */ /* 0x000fe200078efcff */
[----:B------:R-:W-:Y:S01]  /*5410*/  IMAD.HI.U32 R8, R2, R56, RZ ;  /* 0x0000003802087227 */ /* 0x000fe200078e00ff */
[----:B------:R-:W-:-:S02]  /*5420*/  ISETP.GT.U32.AND P3, PT, R3, R53, PT ;  /* 0x000000350300720c */ /* 0x000fc40003f64070 */
[----:B------:R-:W-:Y:S01]  /*5430*/  LOP3.LUT R210, R5, 0x64, RZ, 0xfc, !PT ;  /* 0x0000006405d27812 */ /* 0x000fe200078efcff */
[--C-:B------:R-:W-:Y:S01]  /*5440*/  @!P5 IMAD.IADD R51, R51, 0x1, -R3.reuse ;  /* 0x000000013333d824 */ /* 0x100fe200078e0a03 */
[----:B------:R-:W-:Y:S01]  /*5450*/  LOP3.LUT R214, R5, 0x60, RZ, 0xfc, !PT ;  /* 0x0000006005d67812 */ /* 0x000fe200078efcff */
[--C-:B------:R-:W-:Y:S01]  /*5460*/  @!P6 IMAD.IADD R48, R48, 0x1, -R3.reuse ;  /* 0x000000013030e824 */ /* 0x100fe200078e0a03 */
[----:B------:R-:W-:Y:S01]  /*5470*/  ISETP.GE.AND P6, PT, R55, RZ, PT ;  /* 0x000000ff3700720c */ /* 0x000fe20003fc6270 */
[----:B------:R-:W-:Y:S01]  /*5480*/  VIADD R55, R6, 0x18e ;  /* 0x0000018e06377836 */ /* 0x000fe20000000000 */
[----:B------:R-:W-:Y:S01]  /*5490*/  ISETP.GT.U32.AND P5, PT, R3, R51, PT ;  /* 0x000000330300720c */ /* 0x000fe20003fa4070 */
[----:B------:R-:W-:Y:S01]  /*54a0*/  IMAD.MOV R8, RZ, RZ, -R8 ;  /* 0x000000ffff087224 */ /* 0x000fe200078e0a08 */
[----:B------:R-:W-:Y:S01]  /*54b0*/  IABS R208, R210 ;  /* 0x000000d200d07213 */ /* 0x000fe20000000000 */
[----:B------:R-:W-:Y:S01]  /*54c0*/  @!P4 IMAD.MOV R50, RZ, RZ, -R50 ;  /* 0x000000ffff32c224 */ /* 0x000fe200078e0a32 */
[----:B------:R-:W-:Y:S01]  /*54d0*/  LOP3.LUT R215, R5, 0x5a, RZ, 0xfc, !PT ;  /* 0x0000005a05d77812 */ /* 0x000fe200078efcff */
[----:B------:R-:W-:Y:S01]  /*54e0*/  IMAD R54, R3, R8, R56 ;  /* 0x0000000803367224 */ /* 0x000fe200078e0238 */
[----:B------:R-:W-:Y:S01]  /*54f0*/  IABS R56, R55 ;  /* 0x0000003700387213 */ /* 0x000fe20000000000 */
[----:B------:R-:W-:Y:S01]  /*5500*/  @!P3 IMAD.IADD R53, R53, 0x1, -R3 ;  /* 0x000000013535b824 */ /* 0x000fe200078e0a03 */
[----:B------:R-:W-:Y:S01]  /*5510*/  LOP3.LUT R217, R5, 0x52, RZ, 0xfc, !PT ;  /* 0x0000005205d97812 */ /* 0x000fe200078efcff */
[----:B------:R-:W-:Y:S01]  /*5520*/  @!P1 IMAD.MOV R49, RZ, RZ, -R49 ;  /* 0x000000ffff319224 */ /* 0x000fe200078e0a31 */
[----:B------:R-:W-:Y:S01]  /*5530*/  ISETP.GT.U32.AND P4, PT, R3, R54, PT ;  /* 0x000000360300720c */ /* 0x000fe20003f84070 */
[----:B------:R-:W-:Y:S01]  /*5540*/  IMAD.HI.U32 R7, R2, R56, RZ ;  /* 0x0000003802077227 */ /* 0x000fe200078e00ff */
[----:B------:R-:W-:-:S02]  /*5550*/  ISETP.GE.AND P1, PT, R55, RZ, PT ;  /* 0x000000ff3700720c */ /* 0x000fc40003f26270 */
[----:B------:R-:W-:Y:S01]  /*5560*/  ISETP.GT.U32.AND P3, PT, R3, R53, PT ;  /* 0x000000350300720c */ /* 0x000fe20003f64070 */
[C---:B------:R-:W-:Y:S01]  /*5570*/  IMAD.HI.U32 R55, R2.reuse, R58, RZ ;  /* 0x0000003a02377227 */ /* 0x040fe200078e00ff */
[C---:B------:R-:W-:Y:S02]  /*5580*/  LOP3.LUT R218, R5.reuse, 0x50, RZ, 0xfc, !PT ;  /* 0x0000005005da7812 */ /* 0x040fe400078efcff */
[C---:B------:R-:W-:Y:S01]  /*5590*/  LOP3.LUT R220, R5.reuse, 0x4c, RZ, 0xfc, !PT ;  /* 0x0000004c05dc7812 */ /* 0x040fe200078efcff */
[----:B------:R-:W-:Y:S01]  /*55a0*/  IMAD.HI.U32 R8, R2, R57, RZ ;  /* 0x0000003902087227 */ /* 0x000fe200078e00ff */
[C---:B------:R-:W-:Y:S02]  /*55b0*/  LOP3.LUT R221, R5.reuse, 0x4a, RZ, 0xfc, !PT ;  /* 0x0000004a05dd7812 */ /* 0x040fe400078efcff */
[C---:B------:R-:W-:Y:S01]  /*55c0*/  LOP3.LUT R222, R5.reuse, 0x48, RZ, 0xfc, !PT ;  /* 0x0000004805de7812 */ /* 0x040fe200078efcff */
[----:B------:R-:W-:Y:S01]  /*55d0*/  IMAD.MOV R7, RZ, RZ, -R7 ;  /* 0x000000ffff077224 */ /* 0x000fe200078e0a07 */
[----:B------:R-:W-:Y:S01]  /*55e0*/  LOP3.LUT R223, R5, 0x46, RZ, 0xfc, !PT ;  /* 0x0000004605df7812 */ /* 0x000fe200078efcff */
[----:B------:R-:W-:Y:S01]  /*55f0*/  @!P5 IMAD.IADD R51, R51, 0x1, -R3 ;  /* 0x000000013333d824 */ /* 0x000fe200078e0a03 */
[----:B------:R-:W-:Y:S01]  /*5600*/  ISETP.GE.AND P5, PT, R59, RZ, PT ;  /* 0x000000ff3b00720c */ /* 0x000fe20003fa6270 */
[----:B------:R-:W-:Y:S01]  /*5610*/  IMAD.MOV R59, RZ, RZ, -R55 ;  /* 0x000000ffff3b7224 */ /* 0x000fe200078e0a37 */
[----:B------:R-:W-:Y:S01]  /*5620*/  IABS R219, R222 ;  /* 0x000000de00db7213 */ /* 0x000fe20000000000 */
[----:B------:R-:W-:Y:S01]  /*5630*/  IMAD.MOV R8, RZ, RZ, -R8 ;  /* 0x000000ffff087224 */ /* 0x000fe200078e0a08 */
[----:B------:R-:W-:Y:S01]  /*5640*/  LOP3.LUT R235, R5, 0x3a, RZ, 0xfc, !PT ;  /* 0x0000003a05eb7812 */ /* 0x000fe200078efcff */
[----:B------:R-:W-:Y:S01]  /*5650*/  IMAD R55, R3, R7, R56 ;  /* 0x0000000703377224 */ /* 0x000fe200078e0238 */
[----:B------:R-:W-:Y:S01]  /*5660*/  LOP3.LUT R7, R5, 0x188, RZ, 0xfc, !PT ;  /* 0x0000018805077812 */ /* 0x000fe200078efcff */
[C---:B------:R-:W-:Y:S01]  /*5670*/  IMAD R56, R3.reuse, R8, R57 ;  /* 0x0000000803387224 */ /* 0x040fe200078e0239 */
[----:B------:R-:W-:Y:S01]  /*5680*/  IABS R229, R235 ;  /* 0x000000eb00e57213 */ /* 0x000fe20000000000 */
[--C-:B------:R-:W-:Y:S01]  /*5690*/  @!P4 IMAD.IADD R54, R54, 0x1, -R3.reuse ;  /* 0x000000013636c824 */ /* 0x100fe200078e0a03 */
[----:B------:R-:W-:Y:S01]  /*56a0*/  ISETP.GT.U32.AND P4, PT, R3, R55, PT ;  /* 0x000000370300720c */ /* 0x000fe20003f84070 */
[----:B------:R-:W-:Y:S01]  /*56b0*/  @!P3 IMAD.IADD R53, R53, 0x1, -R3 ;  /* 0x000000013535b824 */ /* 0x000fe200078e0a03 */
[C---:B------:R-:W-:Y:S01]  /*56c0*/  ISETP.GT.U32.AND P3, PT, R3.reuse, R56, PT ;  /* 0x000000380300720c */ /* 0x040fe20003f64070 */
[----:B------:R-:W-:Y:S01]  /*56d0*/  @!P0 IMAD.MOV R48, RZ, RZ, -R48 ;  /* 0x000000ffff308224 */ /* 0x000fe200078e0a30 */
[C---:B------:R-:W-:Y:S01]  /*56e0*/  ISETP.GT.U32.AND P0, PT, R3.reuse, R52, PT ;  /* 0x000000340300720c */ /* 0x040fe20003f04070 */
[C---:B------:R-:W-:Y:S01]  /*56f0*/  IMAD R57, R3.reuse, R59, R58 ;  /* 0x0000003b03397224 */ /* 0x040fe200078e023a */
[----:B------:R-:W-:Y:S01]  /*5700*/  IABS R58, R7 ;  /* 0x00000007003a7213 */ /* 0x000fe20000000000 */
[----:B------:R-:W-:Y:S01]  /*5710*/  @!P5 IMAD.MOV R53, RZ, RZ, -R53 ;  /* 0x000000ffff35d224 */ /* 0x000fe200078e0a35 */
[----:B------:R-:W-:Y:S01]  /*5720*/  IABS R59, R63 ;  /* 0x0000003f003b7213 */ /* 0x000fe20000000000 */
[----:B------:R-:W-:Y:S01]  /*5730*/  @!P2 IMAD.MOV R51, RZ, RZ, -R51 ;  /* 0x000000ffff33a224 */ /* 0x000fe200078e0a33 */
[----:B------:R-:W-:-:S02]  /*5740*/  ISETP.GT.U32.AND P5, PT, R3, R57, PT ;  /* 0x000000390300720c */ /* 0x000fc40003fa4070 */
[----:B------:R-:W-:Y:S01]  /*5750*/  ISETP.GT.U32.AND P2, PT, R3, R54, PT ;  /* 0x000000360300720c */ /* 0x000fe20003f44070 */
[--C-:B------:R-:W-:Y:S01]  /*5760*/  @!P4 IMAD.IADD R55, R55, 0x1, -R3.reuse ;  /* 0x000000013737c824 */ /* 0x100fe200078e0a03 */
[----:B------:R-:W-:Y:S01]  /*5770*/  ISETP.GE.AND P4, PT, R7, RZ, PT ;  /* 0x000000ff0700720c */ /* 0x000fe20003f86270 */
[--C-:B------:R-:W-:Y:S01]  /*5780*/  @!P3 IMAD.IADD R56, R56, 0x1, -R3.reuse ;  /* 0x000000013838b824 */ /* 0x100fe200078e0a03 */
[----:B------:R-:W-:Y:S01]  /*5790*/  LOP3.LUT R236, R5, 0x38, RZ, 0xfc, !PT ;  /* 0x0000003805ec7812 */ /* 0x000fe200078efcff */
[----:B------:R-:W-:Y:S01]  /*57a0*/  IMAD.HI.U32 R7, R2, R58, RZ ;  /* 0x0000003a02077227 */ /* 0x000fe200078e00ff */
[----:B------:R-:W-:Y:S02]  /*57b0*/  ISETP.GT.U32.AND P3, PT, R3, R55, PT ;  /* 0x000000370300720c */ /* 0x000fe40003f64070 */
[----:B------:R-:W-:Y:S01]  /*57c0*/  IABS R228, R236 ;  /* 0x000000ec00e47213 */ /* 0x000fe20000000000 */
[----:B------:R-:W-:Y:S01]  /*57d0*/  @!P0 IMAD.IADD R52, R52, 0x1, -R3 ;  /* 0x0000000134348824 */ /* 0x000fe200078e0a03 */
[C---:B------:R-:W-:Y:S01]  /*57e0*/  LOP3.LUT R233, R5.reuse, 0x34, RZ, 0xfc, !PT ;  /* 0x0000003405e97812 */ /* 0x040fe200078efcff */
[----:B------:R-:W-:Y:S01]  /*57f0*/  IMAD.MOV R8, RZ, RZ, -R7 ;  /* 0x000000ffff087224 */ /* 0x000fe200078e0a07 */
[----:B------:R-:W-:Y:S01]  /*5800*/  LOP3.LUT R234, R5, 0x32, RZ, 0xfc, !PT ;  /* 0x0000003205ea7812 */ /* 0x000fe200078efcff */
[----:B------:R-:W-:Y:S01]  /*5810*/  @!P5 IMAD.IADD R57, R57, 0x1, -R3 ;  /* 0x000000013939d824 */ /* 0x000fe200078e0a03 */
[C---:B------:R-:W-:Y:S01]  /*5820*/  ISETP.GT.U32.AND P0, PT, R3.reuse, R52, PT ;  /* 0x000000340300720c */ /* 0x040fe20003f04070 */
[C---:B------:R-:W-:Y:S01]  /*5830*/  IMAD R58, R3.reuse, R8, R58 ;  /* 0x00000008033a7224 */ /* 0x040fe200078e023a */
[----:B------:R-:W-:Y:S01]  /*5840*/  ISETP.GT.U32.AND P5, PT, R3, R56, PT ;  /* 0x000000380300720c */ /* 0x000fe20003fa4070 */
[----:B------:R-:W-:Y:S01]  /*5850*/  IMAD.HI.U32 R7, R2, R59, RZ ;  /* 0x0000003b02077227 */ /* 0x000fe200078e00ff */
[----:B------:R-:W-:-:S02]  /*5860*/  IABS R230, R233 ;  /* 0x000000e900e67213 */ /* 0x000fc40000000000 */
[----:B------:R-:W-:Y:S01]  /*5870*/  IABS R231, R234 ;  /* 0x000000ea00e77213 */ /* 0x000fe20000000000 */
[----:B------:R-:W-:Y:S01]  /*5880*/  @!P3 IMAD.IADD R55, R55, 0x1, -R3 ;  /* 0x000000013737b824 */ /* 0x000fe200078e0a03 */
[----:B------:R-:W-:Y:S01]  /*5890*/  ISETP.GT.U32.AND P3, PT, R3, R58, PT ;  /* 0x0000003a0300720c */ /* 0x000fe20003f64070 */
[----:B------:R-:W-:Y:S01]  /*58a0*/  IMAD.MOV R8, RZ, RZ, -R7 ;  /* 0x000000ffff087224 */ /* 0x000fe200078e0a07 */
[----:B------:R-:W-:Y:S01]  /*58b0*/  LOP3.LUT R252, R5, 0x24, RZ, 0xfc, !PT ;  /* 0x0000002405fc7812 */ /* 0x000fe200078efcff */
[--C-:B------:R-:W-:Y:S01]  /*58c0*/  @!P2 IMAD.IADD R54, R54, 0x1, -R3.reuse ;  /* 0x000000013636a824 */ /* 0x100fe200078e0a03 */
[----:B------:R-:W-:Y:S01]  /*58d0*/  ISETP.GE.AND P2, PT, R62, RZ, PT ;  /* 0x000000ff3e00720c */ /* 0x000fe20003f46270 */
[----:B------:R-:W-:Y:S01]  /*58e0*/  @!P0 IMAD.IADD R52, R52, 0x1, -R3 ;  /* 0x0000000134348824 */ /* 0x000fe200078e0a03 */
[----:B------:R-:W-:Y:S01]  /*58f0*/  ISETP.GE.AND P0, PT, R60, RZ, PT ;  /* 0x000000ff3c00720c */ /* 0x000fe20003f06270 */
[----:B------:R-:W-:Y:S01]  /*5900*/  IMAD R59, R3, R8, R59 ;  /* 0x00000008033b7224 */ /* 0x000fe200078e023b */
[----:B------:R-:W-:Y:S01]  /*5910*/  IABS R60, R64 ;  /* 0x00000040003c7213 */ /* 0x000fe20000000000 */
[----:B------:R-:W-:Y:S01]  /*5920*/  @!P6 IMAD.MOV R52, RZ, RZ, -R52 ;  /* 0x000000ffff34e224 */ /* 0x000fe200078e0a34 */
[----:B------:R-:W-:Y:S01]  /*5930*/  ISETP.GE.AND P6, PT, R61, RZ, PT ;  /* 0x000000ff3d00720c */ /* 0x000fe20003fc6270 */
[--C-:B------:R-:W-:Y:S01]  /*5940*/  @!P5 IMAD.IADD R56, R56, 0x1, -R3.reuse ;  /* 0x000000013838d824 */ /* 0x100fe200078e0a03 */
[----:B------:R-:W-:Y:S01]  /*5950*/  IABS R61, R65 ;  /* 0x00000041003d7213 */ /* 0x000fe20000000000 */
[----:B------:R-:W-:Y:S01]  /*5960*/  @!P3 IMAD.IADD R58, R58, 0x1, -R3 ;  /* 0x000000013a3ab824 */ /* 0x000fe200078e0a03 */
[----:B------:R-:W-:Y:S01]  /*5970*/  ISETP.GT.U32.AND P5, PT, R3, R59, PT ;  /* 0x0000003b0300720c */ /* 0x000fe20003fa4070 */
[----:B------:R-:W-:Y:S01]  /*5980*/  IMAD.HI.U32 R7, R2, R60, RZ ;  /* 0x0000003c02077227 */ /* 0x000fe200078e00ff */
[----:B------:R-:W-:-:S02]  /*5990*/  IABS R62, R66 ;  /* 0x00000042003e7213 */ /* 0x000fc40000000000 */
[----:B------:R-:W-:Y:S01]  /*59a0*/  ISETP.GE.AND P3, PT, R64, RZ, PT ;  /* 0x000000ff4000720c */ /* 0x000fe20003f66270 */
[----:B------:R-:W-:Y:S01]  /*59b0*/  @!P1 IMAD.MOV R55, RZ, RZ, -R55 ;  /* 0x000000ffff379224 */ /* 0x000fe200078e0a37 */
[----:B------:R-:W-:Y:S01]  /*59c0*/  ISETP.GT.U32.AND P1, PT, R3, R58, PT ;  /* 0x0000003a0300720c */ /* 0x000fe20003f24070 */
[C---:B------:R-:W-:Y:S01]  /*59d0*/  IMAD.HI.U32 R8, R2.reuse, R61, RZ ;  /* 0x0000003d02087227 */ /* 0x040fe200078e00ff */
[----:B------:R-:W-:Y:S02]  /*59e0*/  IABS R64, R67 ;  /* 0x0000004300407213 */ /* 0x000fe40000000000 */
[C---:B------:R-:W-:Y:S01]  /*59f0*/  LOP3.LUT R251, R5.reuse, 0x20, RZ, 0xfc, !PT ;  /* 0x0000002005fb7812 */ /* 0x040fe200078efcff */
[----:B------:R-:W-:Y:S01]  /*5a00*/  IMAD.MOV R7, RZ, RZ, -R7 ;  /* 0x000000ffff077224 */ /* 0x000fe200078e0a07 */
[C---:B------:R-:W-:Y:S01]  /*5a10*/  LOP3.LUT R0, R5.reuse, 0x1c, RZ, 0xfc, !PT ;  /* 0x0000001c05007812 */ /* 0x040fe200078efcff */
[----:B------:R-:W-:Y:S01]  /*5a20*/  IMAD.MOV R8, RZ, RZ, -R8 ;  /* 0x000000ffff087224 */ /* 0x000fe200078e0a08 */
[----:B------:R-:W-:Y:S01]  /*5a30*/  LOP3.LUT R4, R5, 0x1a, RZ, 0xfc, !PT ;  /* 0x0000001a05047812 */ /* 0x000fe200078efcff */
[----:B------:R-:W-:Y:S01]  /*5a40*/  IMAD R60, R3, R7, R60 ;  /* 0x00000007033c7224 */ /* 0x000fe200078e023c */
[----:B------:R-:W-:Y:S01]  /*5a50*/  IABS R242, R0 ;  /* 0x0000000000f27213 */ /* 0x000fe20000000000 */
[----:B------:R-:W-:Y:S01]  /*5a60*/  IMAD.HI.U32 R7, R2, R62, RZ ;  /* 0x0000003e02077227 */ /* 0x000fe200078e00ff */
[----:B-1----:R-:W-:-:S02]  /*5a70*/  LOP3.LUT R16, R5, 0x16, RZ, 0xfc, !PT ;  /* 0x0000001605107812 */ /* 0x002fc400078efcff */
[----:B------:R-:W-:Y:S01]  /*5a80*/  LOP3.LUT R125, R5, 0x18, RZ, 0xfc, !PT ;  /* 0x00000018057d7812 */ /* 0x000fe200078efcff */
[----:B------:R-:W-:Y:S01]  /*5a90*/  @!P0 IMAD.MOV R54, RZ, RZ, -R54 ;  /* 0x000000ffff368224 */ /* 0x000fe200078e0a36 */
[----:B------:R-:W-:Y:S01]  /*5aa0*/  ISETP.GT.U32.AND P0, PT, R3, R57, PT ;  /* 0x000000390300720c */ /* 0x000fe20003f04070 */
[----:B------:R-:W-:Y:S01]  /*5ab0*/  @!P5 IMAD.IADD R59, R59, 0x1, -R3 ;  /* 0x000000013b3bd824 */ /* 0x000fe200078e0a03 */
[----:B------:R-:W-:Y:S01]  /*5ac0*/  LOP3.LUT R14, R5, 0x14, RZ, 0xfc, !PT ;  /* 0x00000014050e7812 */ /* 0x000fe200078efcff */
[----:B------:R-:W-:Y:S01]  /*5ad0*/  IMAD R61, R3, R8, R61 ;  /* 0x00000008033d7224 */ /* 0x000fe200078e023d */
[----:B------:R-:W-:Y:S01]  /*5ae0*/  LOP3.LUT R13, R5, 0x12, RZ, 0xfc, !PT ;  /* 0x00000012050d7812 */ /* 0x000fe200078efcff */
[----:B------:R-:W-:Y:S01]  /*5af0*/  IMAD.MOV R8, RZ, RZ, -R7 ;  /* 0x000000ffff087224 */ /* 0x000fe200078e0a07 */
[C---:B------:R-:W-:Y:S01]  /*5b00*/  ISETP.GT.U32.AND P5, PT, R3.reuse, R59, PT ;  /* 0x0000003b0300720c */ /* 0x040fe20003fa4070 */
[--C-:B------:R-:W-:Y:S01]  /*5b10*/  @!P1 IMAD.IADD R58, R58, 0x1, -R3.reuse ;  /* 0x000000013a3a9824 */ /* 0x100fe200078e0a03 */
[C---:B------:R-:W-:Y:S01]  /*5b20*/  ISETP.GT.U32.AND P1, PT, R3.reuse, R61, PT ;  /* 0x0000003d0300720c */ /* 0x040fe20003f24070 */
[----:B------:R-:W-:Y:S01]  /*5b30*/  IMAD R62, R3, R8, R62 ;  /* 0x00000008033e7224 */ /* 0x000fe200078e023e */
[C---:B------:R-:W-:Y:S01]  /*5b40*/  LOP3.LUT R11, R5.reuse, 0x10, RZ, 0xfc, !PT ;  /* 0x00000010050b7812 */ /* 0x040fe200078efcff */
[----:B------:R-:W-:Y:S01]  /*5b50*/  @!P4 IMAD.MOV R58, RZ, RZ, -R58 ;  /* 0x000000ffff3ac224 */ /* 0x000fe200078e0a3a */
[----:B------:R-:W-:Y:S01]  /*5b60*/  LOP3.LUT R10, R5, 0xc, RZ, 0xfc, !PT ;  /* 0x0000000c050a7812 */ /* 0x000fe200078efcff */
[----:B------:R-:W-:Y:S01]  /*5b70*/  VIADD R7, R6, 0x17e ;  /* 0x0000017e06077836 */ /* 0x000fe20000000000 */
[----:B------:R-:W-:Y:S01]  /*5b80*/  ISETP.GT.U32.AND P4, PT, R3, R62, PT ;  /* 0x0000003e0300720c */ /* 0x000fe20003f84070 */
[--C-:B------:R-:W-:Y:S01]  /*5b90*/  @!P0 IMAD.IADD R57, R57, 0x1, -R3.reuse ;  /* 0x0000000139398824 */ /* 0x100fe200078e0a03 */
[----:B------:R-:W-:Y:S01]  /*5ba0*/  ISETP.GE.AND P0, PT, R63, RZ, PT ;  /* 0x000000ff3f00720c */ /* 0x000fe20003f06270 */
[----:B------:R-:W-:Y:S01]  /*5bb0*/  @!P6 IMAD.MOV R56, RZ, RZ, -R56 ;  /* 0x000000ffff38e224 */ /* 0x000fe200078e0a38 */
[----:B------:R-:W-:Y:S01]  /*5bc0*/  IABS R63, R7 ;  /* 0x00000007003f7213 */ /* 0x000fe20000000000 */
[--C-:B------:R-:W-:Y:S01]  /*5bd0*/  @!P5 IMAD.IADD R59, R59, 0x1, -R3.reuse ;  /* 0x000000013b3bd824 */ /* 0x100fe200078e0a03 */
[----:B------:R-:W-:Y:S01]  /*5be0*/  ISETP.GT.U32.AND P6, PT, R3, R60, PT ;  /* 0x0000003c0300720c */ /* 0x000fe20003fc4070 */
[----:B------:R-:W-:Y:S01]  /*5bf0*/  @!P1 IMAD.IADD R61, R61, 0x1, -R3 ;  /* 0x000000013d3d9824 */ /* 0x000fe200078e0a03 */
[----:B------:R-:W-:Y:S01]  /*5c00*/  ISETP.GE.AND P5, PT, R7, RZ, PT ;  /* 0x000000ff0700720c */ /* 0x000fe20003fa6270 */
[----:B------:R-:W-:Y:S01]  /*5c10*/  IMAD.HI.U32 R7, R2, R63, RZ ;  /* 0x0000003f02077227 */ /* 0x000fe200078e00ff */
[----:B------:R-:W-:-:S02]  /*5c20*/  IABS R250, R10 ;  /* 0x0000000a00fa7213 */ /* 0x000fc40000000000 */
[----:B------:R-:W-:Y:S01]  /*5c30*/  ISETP.GT.U32.AND P1, PT, R3, R61, PT ;  /* 0x0000003d0300720c */ /* 0x000fe20003f24070 */
[----:B------:R-:W-:Y:S01]  /*5c40*/  @!P2 IMAD.MOV R57, RZ, RZ, -R57 ;  /* 0x000000ffff39a224 */ /* 0x000fe200078e0a39 */
[----:B------:R-:W-:Y:S01]  /*5c50*/  ISETP.GE.AND P2, PT, R65, RZ, PT ;  /* 0x000000ff4100720c */ /* 0x000fe20003f46270 */
[----:B------:R-:W-:Y:S01]  /*5c60*/  @!P4 IMAD.IADD R62, R62, 0x1, -R3 ;  /* 0x000000013e3ec824 */ /* 0x000fe200078e0a03 */
[----:B------:R-:W-:Y:S01]  /*5c70*/  IABS R65, R68 ;  /* 0x0000004400417213 */ /* 0x000fe20000000000 */
[----:B------:R-:W-:Y:S01]  /*5c80*/  IMAD.MOV R8, RZ, RZ, -R7 ;  /* 0x000000ffff087224 */ /* 0x000fe200078e0a07 */
[----:B------:R-:W-:Y:S01]  /*5c90*/  LOP3.LUT R9, R5, 0xa, RZ, 0xfc, !PT ;  /* 0x0000000a05097812 */ /* 0x000fe200078efcff */
[----:B------:R-:W-:Y:S01]  /*5ca0*/  IMAD.HI.U32 R7, R2, R64, RZ ;  /* 0x0000004002077227 */ /* 0x000fe200078e00ff */
[----:B------:R-:W-:Y:S02]  /*5cb0*/  ISETP.GT.U32.AND P4, PT, R3, R62, PT ;  /* 0x0000003e0300720c */ /* 0x000fe40003f84070 */
[----:B------:R-:W-:Y:S01]  /*5cc0*/  LOP3.LUT R12, R5, 0x4, RZ, 0xfc, !PT ;  /* 0x00000004050c7812 */ /* 0x000fe200078efcff */
[----:B------:R-:W-:-:S02]  /*5cd0*/  IMAD R63, R3, R8, R63 ;  /* 0x00000008033f7224 */ /* 0x000fc400078e023f */
[----:B------:R-:W-:-:S04]  /*5ce0*/  IMAD.HI.U32 R8, R2, R65, RZ ;  /* 0x0000004102087227 */ /* 0x000fc800078e00ff */
[----:B------:R-:W-:Y:S02]  /*5cf0*/  @!P6 IMAD.IADD R60, R60, 0x1, -R3 ;  /* 0x000000013c3ce824 */ /* 0x000fe400078e0a03 */
[----:B------:R-:W-:Y:S02]  /*5d00*/  IMAD.MOV R7, RZ, RZ, -R7 ;  /* 0x000000ffff077224 */ /* 0x000fe400078e0a07 */
[----:B------:R-:W-:Y:S01]  /*5d10*/  IMAD.MOV R8, RZ, RZ, -R8 ;  /* 0x000000ffff087224 */ /* 0x000fe200078e0a08 */
[----:B------:R-:W-:Y:S01]  /*5d20*/  ISETP.GT.U32.AND P6, PT, R3, R60, PT ;  /* 0x0000003c0300720c */ /* 0x000fe20003fc4070 */
[----:B------:R-:W-:Y:S01]  /*5d30*/  @!P1 IMAD.IADD R61, R61, 0x1, -R3 ;  /* 0x000000013d3d9824 */ /* 0x000fe200078e0a03 */
[C---:B------:R-:W-:Y:S01]  /*5d40*/  ISETP.GT.U32.AND P1, PT, R3.reuse, R63, PT ;  /* 0x0000003f0300720c */ /* 0x040fe20003f24070 */
[C---:B------:R-:W-:Y:S02]  /*5d50*/  IMAD R64, R3.reuse, R7, R64 ;  /* 0x0000000703407224 */ /* 0x040fe400078e0240 */
[----:B------:R-:W-:-:S02]  /*5d60*/  IMAD R65, R3, R8, R65 ;  /* 0x0000000803417224 */ /* 0x000fc400078e0241 */
[----:B------:R-:W-:Y:S01]  /*5d70*/  @!P4 IMAD.IADD R62, R62, 0x1, -R3 ;  /* 0x000000013e3ec824 */ /* 0x000fe200078e0a03 */
[C---:B------:R-:W-:Y:S01]  /*5d80*/  ISETP.GT.U32.AND P4, PT, R3.reuse, R64, PT ;  /* 0x000000400300720c */ /* 0x040fe20003f84070 */
[----:B------:R-:W-:Y:S01]  /*5d90*/  @!P2 IMAD.MOV R61, RZ, RZ, -R61 ;  /* 0x000000ffff3da224 */ /* 0x000fe200078e0a3d */
[----:B------:R-:W-:Y:S01]  /*5da0*/  ISETP.GT.U32.AND P2, PT, R3, R65, PT ;  /* 0x000000410300720c */ /* 0x000fe20003f44070 */
[----:B------:R-:W-:Y:S01]  /*5db0*/  @!P0 IMAD.MOV R59, RZ, RZ, -R59 ;  /* 0x000000ffff3b8224 */ /* 0x000fe200078e0a3b */
[----:B------:R-:W-:Y:S01]  /*5dc0*/  ISETP.GE.AND P0, PT, R66, RZ, PT ;  /* 0x000000ff4200720c */ /* 0x000fe20003f06270 */
[--C-:B------:R-:W-:Y:S01]  /*5dd0*/  @!P6 IMAD.IADD R60, R60, 0x1, -R3.reuse ;  /* 0x000000013c3ce824 */ /* 0x100fe200078e0a03 */
[----:B------:R-:W-:Y:S01]  /*5de0*/  ISETP.GE.AND P6, PT, R67, RZ, PT ;  /* 0x000000ff4300720c */ /* 0x000fe20003fc6270 */
[----:B------:R-:W-:Y:S01]  /*5df0*/  @!P1 IMAD.IADD R63, R63, 0x1, -R3 ;  /* 0x000000013f3f9824 */ /* 0x000fe200078e0a03 */
[----:B------:R-:W-:Y:S01]  /*5e00*/  LOP3.LUT R67, R5, 0x178, RZ, 0xfc, !PT ;  /* 0x0000017805437812 */ /* 0x000fe200078efcff */
[----:B------:R-:W-:Y:S01]  /*5e10*/  @!P3 IMAD.MOV R60, RZ, RZ, -R60 ;  /* 0x000000ffff3cb224 */ /* 0x000fe200078e0a3c */
[----:B------:R-:W-:Y:S01]  /*5e20*/  ISETP.GE.AND P3, PT, R68, RZ, PT ;  /* 0x000000ff4400720c */ /* 0x000fe20003f66270 */
[----:B------:R-:W-:Y:S01]  /*5e30*/  IMAD.HI.U32 R244, R2, R242, RZ ;  /* 0x000000f202f47227 */ /* 0x000fe200078e00ff */
[----:B------:R-:W-:-:S02]  /*5e40*/  IABS R66, R67 ;  /* 0x0000004300427213 */ /* 0x000fc40000000000 */
[----:B------:R-:W-:Y:S01]  /*5e50*/  IABS R68, R70 ;  /* 0x0000004600447213 */ /* 0x000fe20000000000 */
[--C-:B------:R-:W-:Y:S01]  /*5e60*/  @!P4 IMAD.IADD R64, R64, 0x1, -R3.reuse ;  /* 0x000000014040c824 */ /* 0x100fe200078e0a03 */
[----:B------:R-:W-:Y:S01]  /*5e70*/  ISETP.GT.U32.AND P1, PT, R3, R63, PT ;  /* 0x0000003f0300720c */ /* 0x000fe20003f24070 */
[----:B------:R-:W-:Y:S02]  /*5e80*/  @!P2 IMAD.IADD R65, R65, 0x1, -R3 ;  /* 0x000000014141a824 */ /* 0x000fe400078e0a03 */
[C---:B------:R-:W-:Y:S01]  /*5e90*/  IMAD.HI.U32 R7, R2.reuse, R66, RZ ;  /* 0x0000004202077227 */ /* 0x040fe200078e00ff */
[C---:B------:R-:W-:Y:S02]  /*5ea0*/  ISETP.GT.U32.AND P4, PT, R3.reuse, R64, PT ;  /* 0x000000400300720c */ /* 0x040fe40003f84070 */
[----:B------:R-:W-:Y:S01]  /*5eb0*/  ISETP.GT.U32.AND P2, PT, R3, R65, PT ;  /* 0x000000410300720c */ /* 0x000fe20003f44070 */
[----:B------:R-:W-:-:S04]  /*5ec0*/  IMAD.HI.U32 R8, R2, R68, RZ ;  /* 0x0000004402087227 */ /* 0x000fc800078e00ff */
[----:B------:R-:W-:Y:S01]  /*5ed0*/  @!P0 IMAD.MOV R62, RZ, RZ, -R62 ;  /* 0x000000ffff3e8224 */ /* 0x000fe200078e0a3e */
[----:B------:R-:W-:Y:S01]  /*5ee0*/  ISETP.GE.AND P0, PT, R67, RZ, PT ;  /* 0x000000ff4300720c */ /* 0x000fe20003f06270 */
[----:B------:R-:W-:Y:S02]  /*5ef0*/  IMAD.MOV R67, RZ, RZ, -R7 ;  /* 0x000000ffff437224 */ /* 0x000fe400078e0a07 */
[----:B------:R-:W-:Y:S02]  /*5f00*/  IMAD.MOV R8, RZ, RZ, -R8 ;  /* 0x000000ffff087224 */ /* 0x000fe400078e0a08 */
[----:B------:R-:W-:-:S04]  /*5f10*/  IMAD.HI.U32 R7, R2, R69, RZ ;  /* 0x0000004502077227 */ /* 0x000fc800078e00ff */
[C---:B------:R-:W-:Y:S02]  /*5f20*/  IMAD R66, R3.reuse, R67, R66 ;  /* 0x0000004303427224 */ /* 0x040fe400078e0242 */
[C---:B------:R-:W-:Y:S02]  /*5f30*/  IMAD R67, R3.reuse, R8, R68 ;  /* 0x0000000803437224 */ /* 0x040fe400078e0244 */
[----:B------:R-:W-:Y:S02]  /*5f40*/  IMAD.MOV R68, RZ, RZ, -R7 ;  /* 0x000000ffff447224 */ /* 0x000fe400078e0a07 */
[----:B------:R-:W-:Y:S02]  /*5f50*/  @!P4 IMAD.IADD R64, R64, 0x1, -R3 ;  /* 0x000000014040c824 */ /* 0x000fe400078e0a03 */
[----:B------:R-:W-:Y:S01]  /*5f60*/  IMAD R68, R3, R68, R69 ;  /* 0x0000004403447224 */ /* 0x000fe200078e0245 */
[----:B------:R-:W-:Y:S01]  /*5f70*/  IABS R69, R76 ;  /* 0x0000004c00457213 */ /* 0x000fe20000000000 */
[--C-:B------:R-:W-:Y:S01]  /*5f80*/  @!P2 IMAD.IADD R65, R65, 0x1, -R3.reuse ;  /* 0x000000014141a824 */ /* 0x100fe200078e0a03 */
[C---:B------:R-:W-:Y:S01]  /*5f90*/  ISETP.GT.U32.AND P2, PT, R3.reuse, R67, PT ;  /* 0x000000430300720c */ /* 0x040fe20003f44070 */
[----:B------:R-:W-:Y:S01]  /*5fa0*/  @!P6 IMAD.MOV R64, RZ, RZ, -R64 ;  /* 0x000000ffff40e224 */ /* 0x000fe200078e0a40 */
[----:B------:R-:W-:Y:S01]  /*5fb0*/  ISETP.GT.U32.AND P6, PT, R3, R68, PT ;  /* 0x000000440300720c */ /* 0x000fe20003fc4070 */
[----:B------:R-:W-:Y:S01]  /*5fc0*/  @!P1 IMAD.IADD R63, R63, 0x1, -R3 ;  /* 0x000000013f3f9824 */ /* 0x000fe200078e0a03 */
[----:B------:R-:W-:Y:S01]  /*5fd0*/  ISETP.GE.AND P1, PT, R70, RZ, PT ;  /* 0x000000ff4600720c */ /* 0x000fe20003f26270 */
[----:B------:R-:W-:-:S02]  /*5fe0*/  VIADD R7, R6, 0x16e ;  /* 0x0000016e06077836 */ /* 0x000fc40000000000 */
[----:B------:R-:W-:Y:S01]  /*5ff0*/  @!P5 IMAD.MOV R63, RZ, RZ, -R63 ;  /* 0x000000ffff3fd224 */ /* 0x000fe200078e0a3f */
[----:B------:R-:W-:Y:S01]  /*6000*/  ISETP.GT.U32.AND P5, PT, R3, R66, PT ;  /* 0x000000420300720c */ /* 0x000fe20003fa4070 */
[----:B------:R-:W-:Y:S01]  /*6010*/  IMAD.HI.U32 R8, R2, R71, RZ ;  /* 0x0000004702087227 */ /* 0x000fe200078e00ff */
[----:B------:R-:W-:Y:S02]  /*6020*/  ISETP.GE.AND P4, PT, R7, RZ, PT ;  /* 0x000000ff0700720c */ /* 0x000fe40003f86270 */
[----:B------:R-:W-:Y:S01]  /*6030*/  IABS R72, R7 ;  /* 0x0000000700487213 */ /* 0x000fe20000000000 */
[--C-:B------:R-:W-:Y:S02]  /*6040*/  @!P2 IMAD.IADD R67, R67, 0x1, -R3.reuse ;  /* 0x000000014343a824 */ /* 0x100fe400078e0a03 */
[----:B------:R-:W-:Y:S02]  /*6050*/  @!P6 IMAD.IADD R68, R68, 0x1, -R3 ;  /* 0x000000014444e824 */ /* 0x000fe400078e0a03 */
[----:B------:R-:W-:Y:S01]  /*6060*/  IMAD.HI.U32 R7, R2, R69, RZ ;  /* 0x0000004502077227 */ /* 0x000fe200078e00ff */
[----:B------:R-:W-:-:S02]  /*6070*/  ISETP.GT.U32.AND P2, PT, R3, R67, PT ;  /* 0x000000430300720c */ /* 0x000fc40003f44070 */
[----:B------:R-:W-:Y:S01]  /*6080*/  ISETP.GT.U32.AND P6, PT, R3, R68, PT ;  /* 0x000000440300720c */ /* 0x000fe20003fc4070 */
[----:B------:R-:W-:Y:S02]  /*6090*/  IMAD.MOV R70, RZ, RZ, -R7 ;  /* 0x000000ffff467224 */ /* 0x000fe400078e0a07 */
[----:B------:R-:W-:Y:S02]  /*60a0*/  IMAD.MOV R8, RZ, RZ, -R8 ;  /* 0x000000ffff087224 */ /* 0x000fe400078e0a08 */
[----:B------:R-:W-:Y:S02]  /*60b0*/  @!P5 IMAD.IADD R66, R66, 0x1, -R3 ;  /* 0x000000014242d824 */ /* 0x000fe400078e0a03 */
[----:B------:R-:W-:-:S03]  /*60c0*/  IMAD.HI.U32 R7, R2, R72, RZ ;  /* 0x0000004802077227 */ /* 0x000fc600078e00ff */
[C---:B------:R-:W-:Y:S01]  /*60d0*/  ISETP.GT.U32.AND P5, PT, R3.reuse, R66, PT ;  /* 0x000000420300720c */ /* 0x040fe20003fa4070 */
[C---:B------:R-:W-:Y:S02]  /*60e0*/  IMAD R69, R3.reuse, R70, R69 ;  /* 0x0000004603457224 */ /* 0x040fe400078e0245 */
[----:B------:R-:W-:Y:S01]  /*60f0*/  IMAD R70, R3, R8, R71 ;  /* 0x0000000803467224 */ /* 0x000fe200078e0247 */
[----:B------:R-:W-:Y:S01]  /*6100*/  IABS R8, R78 ;  /* 0x0000004e00087213 */ /* 0x000fe20000000000 */
[----:B------:R-:W-:Y:S02]  /*6110*/  IMAD.MOV R7, RZ, RZ, -R7 ;  /* 0x000000ffff077224 */ /* 0x000fe400078e0a07 */
[--C-:B------:R-:W-:Y:S01]  /*6120*/  @!P2 IMAD.IADD R67, R67, 0x1, -R3.reuse ;  /* 0x000000014343a824 */ /* 0x100fe200078e0a03 */
[C---:B------:R-:W-:Y:S01]  /*6130*/  ISETP.GT.U32.AND P2, PT, R3.reuse, R70, PT ;  /* 0x000000460300720c */ /* 0x040fe20003f44070 */
[----:B------:R-:W-:Y:S02]  /*6140*/  IMAD R71, R3, R7, R72 ;  /* 0x0000000703477224 */ /* 0x000fe400078e0248 */
[----:B------:R-:W-:-:S02]  /*6150*/  @!P6 IMAD.IADD R68, R68, 0x1, -R3 ;  /* 0x000000014444e824 */ /* 0x000fc400078e0a03 */
[----:B------:R-:W-:Y:S01]  /*6160*/  @!P5 IMAD.IADD R66, R66, 0x1, -R3 ;  /* 0x000000014242d824 */ /* 0x000fe200078e0a03 */
[C---:B------:R-:W-:Y:S01]  /*6170*/  ISETP.GT.U32.AND P6, PT, R3.reuse, R71, PT ;  /* 0x000000470300720c */ /* 0x040fe20003fc4070 */
[----:B------:R-:W-:Y:S01]  /*6180*/  IMAD.MOV.U32 R72, RZ, RZ, R8 ;  /* 0x000000ffff487224 */ /* 0x000fe200078e0008 */
[----:B------:R-:W-:Y:S01]  /*6190*/  ISETP.GT.U32.AND P5, PT, R3, R69, PT ;  /* 0x000000450300720c */ /* 0x000fe20003fa4070 */
[----:B------:R-:W-:Y:S01]  /*61a0*/  @!P3 IMAD.MOV R65, RZ, RZ, -R65 ;  /* 0x000000ffff41b224 */ /* 0x000fe200078e0a41 */
[----:B------:R-:W-:Y:S01]  /*61b0*/  ISETP.GE.AND P3, PT, R73, RZ, PT ;  /* 0x000000ff4900720c */ /* 0x000fe20003f66270 */
[----:B------:R-:W-:-:S04]  /*61c0*/  IMAD.HI.U32 R7, R2, R72, RZ ;  /* 0x0000004802077227 */ /* 0x000fc800078e00ff */
[----:B------:R-:W-:Y:S01]  /*61d0*/  @!P2 IMAD.IADD R70, R70, 0x1, -R3 ;  /* 0x000000014646a824 */ /* 0x000fe200078e0a03 */
[----:B------:R-:W-:Y:S01]  /*61e0*/  ISETP.GE.AND P2, PT, R77, RZ, PT ;  /* 0x000000ff4d00720c */ /* 0x000fe20003f46270 */
[----:B------:R-:W-:-:S04]  /*61f0*/  IMAD.HI.U32 R8, R2, R74, RZ ;  /* 0x0000004a02087227 */ /* 0x000fc800078e00ff */
[----:B------:R-:W-:Y:S01]  /*6200*/  @!P6 IMAD.IADD R71, R71, 0x1, -R3 ;  /* 0x000000014747e824 */ /* 0x000fe200078e0a03 */
[----:B------:R-:W-:Y:S01]  /*6210*/  ISETP.GT.U32.AND P6, PT, R3, R70, PT ;  /* 0x000000460300720c */ /* 0x000fe20003fc4070 */
[----:B------:R-:W-:Y:S02]  /*6220*/  IMAD.MOV R73, RZ, RZ, -R7 ;  /* 0x000000ffff497224 */ /* 0x000fe400078e0a07 */
[----:B------:R-:W-:-:S04]  /*6230*/  IMAD.HI.U32 R7, R2, R75, RZ ;  /* 0x0000004b02077227 */ /* 0x000fc800078e00ff */
[----:B------:R-:W-:Y:S01]  /*6240*/  @!P0 IMAD.MOV R66, RZ, RZ, -R66 ;  /* 0x000000ffff428224 */ /* 0x000fe200078e0a42 */
[----:B------:R-:W-:Y:S01]  /*6250*/  ISETP.GE.AND P0, PT, R76, RZ, PT ;  /* 0x000000ff4c00720c */ /* 0x000fe20003f06270 */
[----:B------:R-:W-:Y:S02]  /*6260*/  IMAD.MOV R8, RZ, RZ, -R8 ;  /* 0x000000ffff087224 */ /* 0x000fe400078e0a08 */
[----:B------:R-:W-:Y:S02]  /*6270*/  @!P5 IMAD.IADD R69, R69, 0x1, -R3 ;  /* 0x000000014545d824 */ /* 0x000fe400078e0a03 */
[----:B------:R-:W-:Y:S02]  /*6280*/  IMAD.MOV R76, RZ, RZ, -R7 ;  /* 0x000000ffff4c7224 */ /* 0x000fe400078e0a07 */
[C---:B------:R-:W-:Y:S01]  /*6290*/  IMAD R72, R3.reuse, R73, R72 ;  /* 0x0000004903487224 */ /* 0x040fe200078e0248 */
[C---:B------:R-:W-:Y:S01]  /*62a0*/  ISETP.GT.U32.AND P5, PT, R3.reuse, R69, PT ;  /* 0x000000450300720c */ /* 0x040fe20003fa4070 */
[----:B------:R-:W-:-:S02]  /*62b0*/  IMAD R73, R3, R8, R74 ;  /* 0x0000000803497224 */ /* 0x000fc400078e024a */
[C---:B------:R-:W-:Y:S01]  /*62c0*/  IMAD R74, R3.reuse, R76, R75 ;  /* 0x0000004c034a7224 */ /* 0x040fe200078e024b */
[----:B------:R-:W-:Y:S01]  /*62d0*/  IABS R76, R81 ;  /* 0x00000051004c7213 */ /* 0x000fe20000000000 */
[----:B------:R-:W-:Y:S02]  /*62e0*/  @!P6 IMAD.IADD R70, R70, 0x1, -R3 ;  /* 0x000000014646e824 */ /* 0x000fe400078e0a03 */
[----:B------:R-:W-:Y:S01]  /*62f0*/  @!P3 IMAD.MOV R68, RZ, RZ, -R68 ;  /* 0x000000ffff44b224 */ /* 0x000fe200078e0a44 */
[----:B------:R-:W-:Y:S01]  /*6300*/  ISETP.GT.U32.AND P6, PT, R3, R74, PT ;  /* 0x0000004a0300720c */ /* 0x000fe20003fc4070 */
[----:B------:R-:W-:Y:S01]  /*6310*/  @!P1 IMAD.MOV R67, RZ, RZ, -R67 ;  /* 0x000000ffff439224 */ /* 0x000fe200078e0a43 */
[----:B------:R-:W-:Y:S01]  /*6320*/  ISETP.GE.AND P3, PT, R78, RZ, PT ;  /* 0x000000ff4e00720c */ /* 0x000fe20003f66270 */
[----:B------:R-:W-:Y:S01]  /*6330*/  @!P2 IMAD.MOV R70, RZ, RZ, -R70 ;  /* 0x000000ffff46a224 */ /* 0x000fe200078e0a46 */
[----:B------:R-:W-:Y:S01]  /*6340*/  LOP3.LUT R78, R5, 0x166, RZ, 0xfc, !PT ;  /* 0x00000166054e7812 */ /* 0x000fe200078efcff */
[----:B------:R-:W-:Y:S01]  /*6350*/  @!P5 IMAD.IADD R69, R69, 0x1, -R3 ;  /* 0x000000014545d824 */ /* 0x000fe200078e0a03 */
[----:B------:R-:W-:-:S02]  /*6360*/  ISETP.GT.U32.AND P1, PT, R3, R71, PT ;  /* 0x000000470300720c */ /* 0x000fc40003f24070 */
[----:B------:R-:W-:Y:S01]  /*6370*/  IABS R75, R78 ;  /* 0x0000004e004b7213 */ /* 0x000fe20000000000 */
[----:B------:R-:W-:Y:S01]  /*6380*/  @!P0 IMAD.MOV R69, RZ, RZ, -R69 ;  /* 0x000000ffff458224 */ /* 0x000fe200078e0a45 */
[C---:B------:R-:W-:Y:S02]  /*6390*/  ISETP.GT.U32.AND P5, PT, R3.reuse, R72, PT ;  /* 0x000000480300720c */ /* 0x040fe40003fa4070 */
[----:B------:R-:W-:Y:S01]  /*63a0*/  ISETP.GT.U32.AND P0, PT, R3, R73, PT ;  /* 0x000000490300720c */ /* 0x000fe20003f04070 */
[----:B------:R-:W-:Y:S02]  /*63b0*/  @!P6 IMAD.IADD R74, R74, 0x1, -R3 ;  /* 0x000000014a4ae824 */ /* 0x000fe400078e0a03 */
[----:B------:R-:W-:-:S03]  /*63c0*/  IMAD.HI.U32 R7, R2, R75, RZ ;  /* 0x0000004b02077227 */ /* 0x000fc600078e00ff */
[----:B------:R-:W-:Y:S01]  /*63d0*/  ISETP.GT.U32.AND P2, PT, R3, R74, PT ;  /* 0x0000004a0300720c */ /* 0x000fe20003f44070 */
[----:B------:R-:W-:Y:S02]  /*63e0*/  IMAD.MOV R8, RZ, RZ, -R7 ;  /* 0x000000ffff087224 */ /* 0x000fe400078e0a07 */
[----:B------:R-:W-:-:S04]  /*63f0*/  IMAD.HI.U32 R7, R2, R76, RZ ;  /* 0x0000004c02077227 */ /* 0x000fc800078e00ff */
[--C-:B------:R-:W-:Y:S01]  /*6400*/  @!P1 IMAD.IADD R71, R71, 0x1, -R3.reuse ;  /* 0x0000000147479824 */ /* 0x100fe200078e0a03 */
[----:B------:R-:W-:Y:S01]  /*6410*/  ISETP.GE.AND P1, PT, R79, RZ, PT ;  /* 0x000000ff4f00720c */ /* 0x000fe20003f26270 */
[----:B------:R-:W-:Y:S01]  /*6420*/  @!P5 IMAD.IADD R72, R72, 0x1, -R3 ;  /* 0x000000014848d824 */ /* 0x000fe200078e0a03 */
[----:B------:R-:W-:Y:S01]  /*6430*/  LOP3.LUT R79, R5, 0x162, RZ, 0xfc, !PT ;  /* 0x00000162054f7812 */ /* 0x000fe200078efcff */
[----:B------:R-:W-:Y:S01]  /*6440*/  IMAD R75, R3, R8, R75 ;  /* 0x00000008034b7224 */ /* 0x000fe200078e024b */
[----:B------:R-:W-:Y:S01]  /*6450*/  ISETP.GE.AND P5, PT, R80, RZ, PT ;  /* 0x000000ff5000720c */ /* 0x000fe20003fa6270 */
[----:B------:R-:W-:Y:S01]  /*6460*/  IMAD.MOV R7, RZ, RZ, -R7 ;  /* 0x000000ffff077224 */ /* 0x000fe200078e0a07 */
[----:B------:R-:W-:Y:S01]  /*6470*/  IABS R77, R79 ;  /* 0x0000004f004d7213 */ /* 0x000fe20000000000 */
[----:B------:R-:W-:Y:S01]  /*6480*/  @!P0 IMAD.IADD R73, R73, 0x1, -R3 ;  /* 0x0000000149498824 */ /* 0x000fe200078e0a03 */
[C---:B------:R-:W-:Y:S01]  /*6490*/  ISETP.GT.U32.AND P0, PT, R3.reuse, R72, PT ;  /* 0x000000480300720c */ /* 0x040fe20003f04070 */
[----:B------:R-:W-:Y:S01]  /*64a0*/  @!P4 IMAD.MOV R71, RZ, RZ, -R71 ;  /* 0x000000ffff47c224 */ /* 0x000fe200078e0a47 */
[C---:B------:R-:W-:Y:S01]  /*64b0*/  ISETP.GT.U32.AND P4, PT, R3.reuse, R75, PT ;  /* 0x0000004b0300720c */ /* 0x040fe20003f84070 */
[C---:B------:R-:W-:Y:S01]  /*64c0*/  IMAD R76, R3.reuse, R7, R76 ;  /* 0x00000007034c7224 */ /* 0x040fe200078e024c */
[----:B------:R-:W-:Y:S01]  /*64d0*/  ISETP.GT.U32.AND P6, PT, R3, R73, PT ;  /* 0x000000490300720c */ /* 0x000fe20003fc4070 */
[----:B------:R-:W-:Y:S01]  /*64e0*/  @!P2 IMAD.IADD R74, R74, 0x1, -R3 ;  /* 0x000000014a4aa824 */ /* 0x000fe200078e0a03 */
[----:B------:R-:W-:Y:S01]  /*64f0*/  LOP3.LUT R80, R5, 0x160, RZ, 0xfc, !PT ;  /* 0x0000016005507812 */ /* 0x000fe200078efcff */
[----:B------:R-:W-:Y:S01]  /*6500*/  IMAD.HI.U32 R7, R2, R77, RZ ;  /* 0x0000004d02077227 */ /* 0x000fe200078e00ff */
[----:B------:R-:W-:-:S03]  /*6510*/  ISETP.GT.U32.AND P2, PT, R3, R76, PT ;  /* 0x0000004c0300720c */ /* 0x000fc60003f44070 */
[----:B------:R-:W-:Y:S02]  /*6520*/  IMAD.MOV R8, RZ, RZ, -R7 ;  /* 0x000000ffff087224 */ /* 0x000fe400078e0a07 */
[--C-:B------:R-:W-:Y:S01]  /*6530*/  @!P0 IMAD.IADD R72, R72, 0x1, -R3.reuse ;  /* 0x0000000148488824 */ /* 0x100fe200078e0a03 */
[----:B------:R-:W-:Y:S01]  /*6540*/  ISETP.GE.AND P0, PT, R78, RZ, PT ;  /* 0x000000ff4e00720c */ /* 0x000fe20003f06270 */
[----:B------:R-:W-:Y:S01]  /*6550*/  @!P4 IMAD.IADD R75, R75, 0x1, -R3 ;  /* 0x000000014b4bc824 */ /* 0x000fe200078e0a03 */
[----:B------:R-:W-:Y:S01]  /*6560*/  IABS R78, R80 ;  /* 0x00000050004e7213 */ /* 0x000fe20000000000 */
[----:B------:R-:W-:Y:S01]  /*6570*/  IMAD R77, R3, R8, R77 ;  /* 0x00000008034d7224 */ /* 0x000fe200078e024d */
[----:B------:R-:W-:Y:S01]  /*6580*/  ISETP.GE.AND P4, PT, R79, RZ, PT ;  /* 0x000000ff4f00720c */ /* 0x000fe20003f86270 */
[--C-:B------:R-:W-:Y:S01]  /*6590*/  @!P6 IMAD.IADD R73, R73, 0x1, -R3.reuse ;  /* 0x000000014949e824 */ /* 0x100fe200078e0a03 */
[----:B------:R-:W-:Y:S01]  /*65a0*/  ISETP.GE.AND P6, PT, R81, RZ, PT ;  /* 0x000000ff5100720c */ /* 0x000fe20003fc6270 */
[----:B------:R-:W-:Y:S01]  /*65b0*/  @!P3 IMAD.MOV R72, RZ, RZ, -R72 ;  /* 0x000000ffff48b224 */ /* 0x000fe200078e0a48 */
[----:B------:R-:W-:Y:S01]  /*65c0*/  ISETP.GT.U32.AND P3, PT, R3, R75, PT ;  /* 0x0000004b0300720c */ /* 0x000fe20003f64070 */
[----:B------:R-:W-:-:S02]  /*65d0*/  @!P2 IMAD.IADD R76, R76, 0x1, -R3 ;  /* 0x000000014c4ca824 */ /* 0x000fc400078e0a03 */
[----:B------:R-:W-:Y:S01]  /*65e0*/  @!P5 IMAD.MOV R74, RZ, RZ, -R74 ;  /* 0x000000ffff4ad224 */ /* 0x000fe200078e0a4a */
[C---:B------:R-:W-:Y:S01]  /*65f0*/  ISETP.GT.U32.AND P5, PT, R3.reuse, R77, PT ;  /* 0x0000004d0300720c */ /* 0x040fe20003fa4070 */
[----:B------:R-:W-:Y:S01]  /*6600*/  @!P1 IMAD.MOV R73, RZ, RZ, -R73 ;  /* 0x000000ffff499224 */ /* 0x000fe200078e0a49 */
[----:B------:R-:W-:Y:S01]  /*6610*/  ISETP.GT.U32.AND P1, PT, R3, R76, PT ;  /* 0x0000004c0300720c */ /* 0x000fe20003f24070 */
[----:B------:R-:W-:Y:S02]  /*6620*/  VIADD R8, R6, 0x15e ;  /* 0x0000015e06087836 */ /* 0x000fe40000000000 */
[----:B------:R-:W-:-:S03]  /*6630*/  IMAD.HI.U32 R7, R2, R78, RZ ;  /* 0x0000004e02077227 */ /* 0x000fc600078e00ff */
[----:B------:R-:W-:Y:S01]  /*6640*/  ISETP.GE.AND P2, PT, R8, RZ, PT ;  /* 0x000000ff0800720c */ /* 0x000fe20003f46270 */
[----:B------:R-:W-:Y:S01]  /*6650*/  IMAD.MOV R7, RZ, RZ, -R7 ;  /* 0x000000ffff077224 */ /* 0x000fe200078e0a07 */
[----:B------:R-:W-:Y:S01]  /*6660*/  IABS R79, R8 ;  /* 0x00000008004f7213 */ /* 0x000fe20000000000 */
[--C-:B------:R-:W-:Y:S01]  /*6670*/  @!P3 IMAD.IADD R75, R75, 0x1, -R3.reuse ;  /* 0x000000014b4bb824 */ /* 0x100fe200078e0a03 */
[----:B------:R-:W-:Y:S01]  /*6680*/  LOP3.LUT R8, R5, 0x15c, RZ, 0xfc, !PT ;  /* 0x0000015c05087812 */ /* 0x000fe200078efcff */
[----:B------:R-:W-:Y:S01]  /*6690*/  IMAD R78, R3, R7, R78 ;  /* 0x00000007034e7224 */ /* 0x000fe200078e024e */
[----:B------:R-:W-:Y:S01]  /*66a0*/  ISETP.GE.AND P3, PT, R80, RZ, PT ;  /* 0x000000ff5000720c */ /* 0x000fe20003f66270 */
[----:B------:R-:W-:Y:S01]  /*66b0*/  @!P5 IMAD.IADD R77, R77, 0x1, -R3 ;  /* 0x000000014d4dd824 */ /* 0x000fe200078e0a03 */
[----:B------:R-:W-:Y:S01]  /*66c0*/  IABS R80, R8 ;  /* 0x0000000800507213 */ /* 0x000fe20000000000 */
[----:B------:R-:W-:Y:S01]  /*66d0*/  IMAD.HI.U32 R7, R2, R79, RZ ;  /* 0x0000004f02077227 */ /* 0x000fe200078e00ff */
[----:B------:R-:W-:-:S03]  /*66e0*/  ISETP.GT.U32.AND P5, PT, R3, R78, PT ;  /* 0x0000004e0300720c */ /* 0x000fc60003fa4070 */
[----:B------:R-:W-:Y:S01]  /*66f0*/  @!P1 IMAD.IADD R76, R76, 0x1, -R3 ;  /* 0x000000014c4c9824 */ /* 0x000fe200078e0a03 */
[----:B------:R-:W-:Y:S01]  /*6700*/  ISETP.GE.AND P1, PT, R8, RZ, PT ;  /* 0x000000ff0800720c */ /* 0x000fe20003f26270 */
[----:B------:R-:W-:Y:S01]  /*6710*/  @!P0 IMAD.MOV R75, RZ, RZ, -R75 ;  /* 0x000000ffff4b8224 */ /* 0x000fe200078e0a4b */
[----:B------:R-:W-:Y:S01]  /*6720*/  ISETP.GT.U32.AND P0, PT, R3, R77, PT ;  /* 0x0000004d0300720c */ /* 0x000fe20003f04070 */
[----:B------:R-:W-:Y:S02]  /*6730*/  IMAD.MOV R8, RZ, RZ, -R7 ;  /* 0x000000ffff087224 */ /* 0x000fe400078e0a07 */
[----:B------:R-:W-:-:S04]  /*6740*/  IMAD.HI.U32 R7, R2, R80, RZ ;  /* 0x0000005002077227 */ /* 0x000fc800078e00ff */
[C---:B------:R-:W-:Y:S02]  /*6750*/  IMAD R79, R3.reuse, R8, R79 ;  /* 0x00000008034f7224 */ /* 0x040fe400078e024f */
[----:B------:R-:W-:Y:S02]  /*6760*/  IMAD.MOV R81, RZ, RZ, -R7 ;  /* 0x000000ffff517224 */ /* 0x000fe400078e0a07 */
[----:B------:R-:W-:Y:S01]  /*6770*/  @!P6 IMAD.MOV R76, RZ, RZ, -R76 ;  /* 0x000000ffff4ce224 */ /* 0x000fe200078e0a4c */
[C---:B------:R-:W-:Y:S01]  /*6780*/  ISETP.GT.U32.AND P6, PT, R3.reuse, R79, PT ;  /* 0x0000004f0300720c */ /* 0x040fe20003fc4070 */
[----:B------:R-:W-:Y:S02]  /*6790*/  IMAD R80, R3, R81, R80 ;  /* 0x0000005103507224 */ /* 0x000fe400078e0250 */
[----:B------:R-:W-:Y:S02]  /*67a0*/  @!P0 IMAD.IADD R77, R77, 0x1, -R3 ;  /* 0x000000014d4d8824 */ /* 0x000fe400078e0a03 */
[----:B------:R-:W-:Y:S01]  /*67b0*/  IMAD.HI.U32 R8, R2, R82, RZ ;  /* 0x0000005202087227 */ /* 0x000fe200078e00ff */
[----:B------:R-:W-:-:S03]  /*67c0*/  ISETP.GT.U32.AND P0, PT, R3, R80, PT ;  /* 0x000000500300720c */ /* 0x000fc60003f04070 */
[----:B------:R-:W-:-:S04]  /*67d0*/  IMAD.HI.U32 R7, R2, R84, RZ ;  /* 0x0000005402077227 */ /* 0x000fc800078e00ff */
[----:B------:R-:W-:Y:S01]  /*67e0*/  @!P6 IMAD.IADD R79, R79, 0x1, -R3 ;  /* 0x000000014f4fe824 */ /* 0x000fe200078e0a03 */
[----:B------:R-:W-:Y:S01]  /*67f0*/  ISETP.GE.AND P6, PT, R87, RZ, PT ;  /* 0x000000ff5700720c */ /* 0x000fe20003fc6270 */
[----:B------:R-:W-:Y:S02]  /*6800*/  IMAD.MOV R83, RZ, RZ, -R8 ;  /* 0x000000ffff537224 */ /* 0x000fe400078e0a08 */
[----:B------:R-:W-:Y:S02]  /*6810*/  IMAD.MOV R7, RZ, RZ, -R7 ;  /* 0x000000ffff077224 */ /* 0x000fe400078e0a07 */
[----:B------:R-:W-:Y:S01]  /*6820*/  @!P0 IMAD.IADD R80, R80, 0x1, -R3 ;  /* 0x0000000150508824 */ /* 0x000fe200078e0a03 */
[----:B------:R-:W-:Y:S01]  /*6830*/  ISETP.GT.U32.AND P0, PT, R3, R79, PT ;  /* 0x0000004f0300720c */ /* 0x000fe20003f04070 */
[----:B------:R-:W-:-:S04]  /*6840*/  IMAD.HI.U32 R8, R2, R85, RZ ;  /* 0x0000005502087227 */ /* 0x000fc800078e00ff */
[C---:B------:R-:W-:Y:S02]  /*6850*/  IMAD R81, R3.reuse, R83, R82 ;  /* 0x0000005303517224 */ /* 0x040fe400078e0252 */
[----:B------:R-:W-:Y:S01]  /*6860*/  @!P4 IMAD.MOV R77, RZ, RZ, -R77 ;  /* 0x000000ffff4dc224 */ /* 0x000fe200078e0a4d */
[C---:B------:R-:W-:Y:S01]  /*6870*/  ISETP.GT.U32.AND P4, PT, R3.reuse, R80, PT ;  /* 0x000000500300720c */ /* 0x040fe20003f84070 */
[C---:B------:R-:W-:Y:S02]  /*6880*/  IMAD R82, R3.reuse, R7, R84 ;  /* 0x0000000703527224 */ /* 0x040fe400078e0254 */
[----:B------:R-:W-:Y:S02]  /*6890*/  @!P5 IMAD.IADD R78, R78, 0x1, -R3 ;  /* 0x000000014e4ed824 */ /* 0x000fe400078e0a03 */
[----:B------:R-:W-:Y:S02]  /*68a0*/  IMAD.MOV R8, RZ, RZ, -R8 ;  /* 0x000000ffff087224 */ /* 0x000fe400078e0a08 */
[----:B------:R-:W-:Y:S01]  /*68b0*/  IMAD.HI.U32 R7, R2, R86, RZ ;  /* 0x0000005602077227 */ /* 0x000fe200078e00ff */
[----:B------:R-:W-:-:S03]  /*68c0*/  ISETP.GT.U32.AND P5, PT, R3, R78, PT ;  /* 0x0000004e0300720c */ /* 0x000fc60003fa4070 */
[----:B------:R-:W-:Y:S01]  /*68d0*/  IMAD R83, R3, R8, R85 ;  /* 0x0000000803537224 */ /* 0x000fe200078e0255 */
[----:B------:R-:W-:Y:S01]  /*68e0*/  IABS R85, R91 ;  /* 0x0000005b00557213 */ /* 0x000fe20000000000 */
[----:B------:R-:W-:Y:S02]  /*68f0*/  IMAD.MOV R7, RZ, RZ, -R7 ;  /* 0x000000ffff077224 */ /* 0x000fe400078e0a07 */
[--C-:B------:R-:W-:Y:S01]  /*6900*/  @!P0 IMAD.IADD R79, R79, 0x1, -R3.reuse ;  /* 0x000000014f4f8824 */ /* 0x100fe200078e0a03 */
[C---:B------:R-:W-:Y:S01]  /*6910*/  ISETP.GT.U32.AND P0, PT, R3.reuse, R83, PT ;  /* 0x000000530300720c */ /* 0x040fe20003f04070 */
[C---:B------:R-:W-:Y:S01]  /*6920*/  IMAD R84, R3.reuse, R7, R86 ;  /* 0x0000000703547224 */ /* 0x040fe200078e0256 */
[----:B------:R-:W-:Y:S01]  /*6930*/  IABS R86, R92 ;  /* 0x0000005c00567213 */ /* 0x000fe20000000000 */
[--C-:B------:R-:W-:Y:S02]  /*6940*/  @!P4 IMAD.IADD R80, R80, 0x1, -R3.reuse ;  /* 0x000000015050c824 */ /* 0x100fe400078e0a03 */
[----:B------:R-:W-:Y:S01]  /*6950*/  @!P5 IMAD.IADD R78, R78, 0x1, -R3 ;  /* 0x000000014e4ed824 */ /* 0x000fe200078e0a03 */
[C---:B------:R-:W-:Y:S01]  /*6960*/  ISETP.GT.U32.AND P4, PT, R3.reuse, R84, PT ;  /* 0x000000540300720c */ /* 0x040fe20003f84070 */
[----:B------:R-:W-:Y:S01]  /*6970*/  IMAD.HI.U32 R7, R2, R85, RZ ;  /* 0x0000005502077227 */ /* 0x000fe200078e00ff */
[----:B------:R-:W-:-:S03]  /*6980*/  ISETP.GT.U32.AND P5, PT, R3, R81, PT ;  /* 0x000000510300720c */ /* 0x000fc60003fa4070 */
[----:B------:R-:W-:Y:S02]  /*6990*/  IMAD.MOV R8, RZ, RZ, -R7 ;  /* 0x000000ffff087224 */ /* 0x000fe400078e0a07 */
[----:B------:R-:W-:Y:S02]  /*69a0*/  @!P0 IMAD.IADD R83, R83, 0x1, -R3 ;  /* 0x0000000153538824 */ /* 0x000fe400078e0a03 */
[----:B------:R-:W-:-:S04]  /*69b0*/  IMAD.HI.U32 R7, R2, R86, RZ ;  /* 0x0000005602077227 */ /* 0x000fc800078e00ff */
[--C-:B------:R-:W-:Y:S01]  /*69c0*/  @!P4 IMAD.IADD R84, R84, 0x1, -R3.reuse ;  /* 0x000000015454c824 */ /* 0x100fe200078e0a03 */
[----:B------:R-:W-:Y:S01]  /*69d0*/  ISETP.GT.U32.AND P4, PT, R3, R83, PT ;  /* 0x000000530300720c */ /* 0x000fe20003f84070 */
[----:B------:R-:W-:Y:S02]  /*69e0*/  @!P5 IMAD.IADD R81, R81, 0x1, -R3 ;  /* 0x000000015151d824 */ /* 0x000fe400078e0a03 */
[----:B------:R-:W-:Y:S02]  /*69f0*/  IMAD.MOV R7, RZ, RZ, -R7 ;  /* 0x000000ffff077224 */ /* 0x000fe400078e0a07 */
[----:B------:R-:W-:Y:S01]  /*6a00*/  @!P3 IMAD.MOV R78, RZ, RZ, -R78 ;  /* 0x000000ffff4eb224 */ /* 0x000fe200078e0a4e */
[C---:B------:R-:W-:Y:S01]  /*6a10*/  ISETP.GT.U32.AND P3, PT, R3.reuse, R82, PT ;  /* 0x000000520300720c */ /* 0x040fe20003f64070 */
[C---:B------:R-:W-:Y:S01]  /*6a20*/  IMAD R86, R3.reuse, R7, R86 ;  /* 0x0000000703567224 */ /* 0x040fe200078e0256 */
[C---:B------:R-:W-:Y:S01]  /*6a30*/  ISETP.GT.U32.AND P5, PT, R3.reuse, R81, PT ;  /* 0x000000510300720c */ /* 0x040fe20003fa4070 */
[----:B------:R-:W-:-:S02]  /*6a40*/  IMAD R85, R3, R8, R85 ;  /* 0x0000000803557224 */ /* 0x000fc400078e0255 */
[----:B------:R-:W-:Y:S02]  /*6a50*/  VIADD R8, R6, 0x14e ;  /* 0x0000014e06087836 */ /* 0x000fe40000000000 */
[----:B------:R-:W-:Y:S01]  /*6a60*/  @!P4 IMAD.IADD R83, R83, 0x1, -R3 ;  /* 0x000000015353c824 */ /* 0x000fe200078e0a03 */
[----:B------:R-:W-:Y:S01]  /*6a70*/  ISETP.GT.U32.AND P4, PT, R3, R86, PT ;  /* 0x000000560300720c */ /* 0x000fe20003f84070 */
[----:B------:R-:W-:Y:S01]  /*6a80*/  @!P1 IMAD.MOV R80, RZ, RZ, -R80 ;  /* 0x000000ffff509224 */ /* 0x000fe200078e0a50 */
[----:B------:R-:W-:Y:S01]  /*6a90*/  IABS R87, R8 ;  /* 0x0000000800577213 */ /* 0x000fe20000000000 */
[----:B------:R-:W-:Y:S01]  /*6aa0*/  @!P2 IMAD.MOV R79, RZ, RZ, -R79 ;  /* 0x000000ffff4fa224 */ /* 0x000fe200078e0a4f */
[----:B------:R-:W-:Y:S01]  /*6ab0*/  ISETP.GE.AND P1, PT, R8, RZ, PT ;  /* 0x000000ff0800720c */ /* 0x000fe20003f26270 */
[--C-:B------:R-:W-:Y:S01]  /*6ac0*/  @!P3 IMAD.IADD R82, R82, 0x1, -R3.reuse ;  /* 0x000000015252b824 */ /* 0x100fe200078e0a03 */
[----:B------:R-:W-:Y:S01]  /*6ad0*/  ISETP.GE.AND P3, PT, R89, RZ, PT ;  /* 0x000000ff5900720c */ /* 0x000fe20003f66270 */
[----:B------:R-:W-:Y:S01]  /*6ae0*/  @!P5 IMAD.IADD R81, R81, 0x1, -R3 ;  /* 0x000000015151d824 */ /* 0x000fe200078e0a03 */
[----:B------:R-:W-:Y:S01]  /*6af0*/  LOP3.LUT R89, R5, 0x14c, RZ, 0xfc, !PT ;  /* 0x0000014c05597812 */ /* 0x000fe200078efcff */
[----:B------:R-:W-:Y:S01]  /*6b00*/  IMAD.HI.U32 R7, R2, R87, RZ ;  /* 0x0000005702077227 */ /* 0x000fe200078e00ff */
[----:B------:R-:W-:-:S02]  /*6b10*/  ISETP.GE.AND P5, PT, R88, RZ, PT ;  /* 0x000000ff5800720c */ /* 0x000fc40003fa6270 */
[C---:B------:R-:W-:Y:S01]  /*6b20*/  ISETP.GT.U32.AND P0, PT, R3.reuse, R82, PT ;  /* 0x000000520300720c */ /* 0x040fe20003f04070 */
[----:B------:R-:W-:Y:S01]  /*6b30*/  @!P6 IMAD.MOV R81, RZ, RZ, -R81 ;  /* 0x000000ffff51e224 */ /* 0x000fe200078e0a51 */
[C---:B------:R-:W-:Y:S01]  /*6b40*/  ISETP.GT.U32.AND P6, PT, R3.reuse, R85, PT ;  /* 0x000000550300720c */ /* 0x040fe20003fc4070 */
[----:B------:R-:W-:Y:S01]  /*6b50*/  @!P4 IMAD.IADD R86, R86, 0x1, -R3 ;  /* 0x000000015656c824 */ /* 0x000fe200078e0a03 */
[----:B------:R-:W-:Y:S01]  /*6b60*/  IABS R88, R89 ;  /* 0x0000005900587213 */ /* 0x000fe20000000000 */
[----:B------:R-:W-:Y:S01]  /*6b70*/  IMAD.MOV R8, RZ, RZ, -R7 ;  /* 0x000000ffff087224 */ /* 0x000fe200078e0a07 */
[C---:B------:R-:W-:Y:S01]  /*6b80*/  ISETP.GT.U32.AND P2, PT, R3.reuse, R84, PT ;  /* 0x000000540300720c */ /* 0x040fe20003f44070 */
[----:B------:R-:W-:Y:S01]  /*6b90*/  @!P3 IMAD.MOV R83, RZ, RZ, -R83 ;  /* 0x000000ffff53b224 */ /* 0x000fe200078e0a53 */
[----:B------:R-:W-:Y:S01]  /*6ba0*/  ISETP.GT.U32.AND P4, PT, R3, R86, PT ;  /* 0x000000560300720c */ /* 0x000fe20003f84070 */
[----:B------:R-:W-:Y:S01]  /*6bb0*/  IMAD.HI.U32 R7, R2, R88, RZ ;  /* 0x0000005802077227 */ /* 0x000fe200078e00ff */
[----:B------:R-:W-:-:S02]  /*6bc0*/  ISETP.GE.AND P3, PT, R89, RZ, PT ;  /* 0x000000ff5900720c */ /* 0x000fc40003f66270 */
[----:B------:R-:W-:Y:S01]  /*6bd0*/  IABS R89, R93 ;  /* 0x0000005d00597213 */ /* 0x000fe20000000000 */
[----:B------:R-:W-:Y:S02]  /*6be0*/  IMAD.MOV R7, RZ, RZ, -R7 ;  /* 0x000000ffff077224 */ /* 0x000fe400078e0a07 */
[--C-:B------:R-:W-:Y:S01]  /*6bf0*/  @!P0 IMAD.IADD R82, R82, 0x1, -R3.reuse ;  /* 0x0000000152528824 */ /* 0x100fe200078e0a03 */
[----:B------:R-:W-:Y:S01]  /*6c00*/  ISETP.GE.AND P0, PT, R90, RZ, PT ;  /* 0x000000ff5a00720c */ /* 0x000fe20003f06270 */
[--C-:B------:R-:W-:Y:S01]  /*6c10*/  @!P6 IMAD.IADD R85, R85, 0x1, -R3.reuse ;  /* 0x000000015555e824 */ /* 0x100fe200078e0a03 */
[----:B------:R-:W-:Y:S01]  /*6c20*/  ISETP.GE.AND P6, PT, R92, RZ, PT ;  /* 0x000000ff5c00720c */ /* 0x000fe20003fc6270 */
[C---:B------:R-:W-:Y:S01]  /*6c30*/  IMAD R88, R3.reuse, R7, R88 ;  /* 0x0000000703587224 */ /* 0x040fe200078e0258 */
[----:B------:R-:W-:Y:S01]  /*6c40*/  IABS R92, R95 ;  /* 0x0000005f005c7213 */ /* 0x000fe20000000000 */
[----:B------:R-:W-:Y:S01]  /*6c50*/  @!P5 IMAD.MOV R82, RZ, RZ, -R82 ;  /* 0x000000ffff52d224 */ /* 0x000fe200078e0a52 */
[C---:B------:R-:W-:Y:S01]  /*6c60*/  ISETP.GT.U32.AND P5, PT, R3.reuse, R85, PT ;  /* 0x000000550300720c */ /* 0x040fe20003fa4070 */
[----:B------:R-:W-:Y:S01]  /*6c70*/  @!P4 IMAD.IADD R86, R86, 0x1, -R3 ;  /* 0x000000015656c824 */ /* 0x000fe200078e0a03 */
[C---:B------:R-:W-:Y:S01]  /*6c80*/  ISETP.GT.U32.AND P4, PT, R3.reuse, R88, PT ;  /* 0x000000580300720c */ /* 0x040fe20003f84070 */
[----:B------:R-:W-:-:S02]  /*6c90*/  IMAD R87, R3, R8, R87 ;  /* 0x0000000803577224 */ /* 0x000fc400078e0257 */
[----:B------:R-:W-:Y:S01]  /*6ca0*/  @!P2 IMAD.IADD R84, R84, 0x1, -R3 ;  /* 0x000000015454a824 */ /* 0x000fe200078e0a03 */
[----:B------:R-:W-:Y:S01]  /*6cb0*/  ISETP.GE.AND P2, PT, R91, RZ, PT ;  /* 0x000000ff5b00720c */ /* 0x000fe20003f46270 */
[----:B------:R-:W-:Y:S01]  /*6cc0*/  IMAD.HI.U32 R7, R2, R89, RZ ;  /* 0x0000005902077227 */ /* 0x000fe200078e00ff */
[----:B------:R-:W-:-:S03]  /*6cd0*/  IABS R91, R94 ;  /* 0x0000005e005b7213 */ /* 0x000fc60000000000 */
[----:B------:R-:W-:Y:S02]  /*6ce0*/  IMAD.MOV R90, RZ, RZ, -R7 ;  /* 0x000000ffff5a7224 */ /* 0x000fe400078e0a07 */
[--C-:B------:R-:W-:Y:S01]  /*6cf0*/  @!P5 IMAD.IADD R85, R85, 0x1, -R3.reuse ;  /* 0x000000015555d824 */ /* 0x100fe200078e0a03 */
[----:B------:R-:W-:Y:S01]  /*6d00*/  ISETP.GT.U32.AND P5, PT, R3, R87, PT ;  /* 0x000000570300720c */ /* 0x000fe20003fa4070 */
[----:B------:R-:W-:Y:S02]  /*6d10*/  @!P4 IMAD.IADD R88, R88, 0x1, -R3 ;  /* 0x000000015858c824 */ /* 0x000fe400078e0a03 */
[----:B------:R-:W-:-:S03]  /*6d20*/  IMAD.HI.U32 R8, R2, R91, RZ ;  /* 0x0000005b02087227 */ /* 0x000fc600078e00ff */
[C---:B------:R-:W-:Y:S01]  /*6d30*/  ISETP.GT.U32.AND P4, PT, R3.reuse, R88, PT ;  /* 0x000000580300720c */ /* 0x040fe20003f84070 */
[C---:B------:R-:W-:Y:S02]  /*6d40*/  IMAD R89, R3.reuse, R90, R89 ;  /* 0x0000005a03597224 */ /* 0x040fe400078e0259 */
[----:B------:R-:W-:Y:S02]  /*6d50*/  IMAD.MOV R8, RZ, RZ, -R8 ;  /* 0x000000ffff087224 */ /* 0x000fe400078e0a08 */
[----:B------:R-:W-:Y:S01]  /*6d60*/  @!P2 IMAD.MOV R85, RZ, RZ, -R85 ;  /* 0x000000ffff55a224 */ /* 0x000fe200078e0a55 */
[----:B------:R-:W-:Y:S01]  /*6d70*/  ISETP.GT.U32.AND P2, PT, R3, R89, PT ;  /* 0x000000590300720c */ /* 0x000fe20003f44070 */
[----:B------:R-:W-:Y:S02]  /*6d80*/  @!P5 IMAD.IADD R87, R87, 0x1, -R3 ;  /* 0x000000015757d824 */ /* 0x000fe400078e0a03 */
[C---:B------:R-:W-:Y:S02]  /*6d90*/  IMAD R90, R3.reuse, R8, R91 ;  /* 0x00000008035a7224 */ /* 0x040fe400078e025b */
[----:B------:R-:W-:Y:S01]  /*6da0*/  IMAD.HI.U32 R7, R2, R92, RZ ;  /* 0x0000005c02077227 */ /* 0x000fe200078e00ff */
[----:B------:R-:W-:-:S03]  /*6db0*/  ISETP.GT.U32.AND P5, PT, R3, R87, PT ;  /* 0x000000570300720c */ /* 0x000fc60003fa4070 */
[----:B------:R-:W-:Y:S01]  /*6dc0*/  @!P4 IMAD.IADD R88, R88, 0x1, -R3 ;  /* 0x000000015858c824 */ /* 0x000fe200078e0a03 */
[----:B------:R-:W-:Y:S01]  /*6dd0*/  ISETP.GT.U32.AND P4, PT, R3, R90, PT ;  /* 0x0000005a0300720c */ /* 0x000fe20003f84070 */
[----:B------:R-:W-:Y:S02]  /*6de0*/  IMAD.MOV R7, RZ, RZ, -R7 ;  /* 0x000000ffff077224 */ /* 0x000fe400078e0a07 */
[--C-:B------:R-:W-:Y:S02]  /*6df0*/  @!P2 IMAD.IADD R89, R89, 0x1, -R3.reuse ;  /* 0x000000015959a824 */ /* 0x100fe400078e0a03 */
[----:B------:R-:W-:Y:S01]  /*6e00*/  IMAD R91, R3, R7, R92 ;  /* 0x00000007035b7224 */ /* 0x000fe200078e025c */
[----:B------:R-:W-:Y:S01]  /*6e10*/  LOP3.LUT R7, R5, 0x144, RZ, 0xfc, !PT ;  /* 0x0000014405077812 */ /* 0x000fe200078efcff */
[----:B------:R-:W-:Y:S01]  /*6e20*/  @!P0 IMAD.MOV R84, RZ, RZ, -R84 ;  /* 0x000000ffff548224 */ /* 0x000fe200078e0a54 */
[----:B------:R-:W-:Y:S01]  /*6e30*/  ISETP.GT.U32.AND P2, PT, R3, R89, PT ;  /* 0x000000590300720c */ /* 0x000fe20003f44070 */
[--C-:B------:R-:W-:Y:S01]  /*6e40*/  @!P5 IMAD.IADD R87, R87, 0x1, -R3.reuse ;  /* 0x000000015757d824 */ /* 0x100fe200078e0a03 */
[----:B------:R-:W-:Y:S01]  /*6e50*/  ISETP.GE.AND P0, PT, R93, RZ, PT ;  /* 0x000000ff5d00720c */ /* 0x000fe20003f06270 */
[----:B------:R-:W-:Y:S01]  /*6e60*/  @!P6 IMAD.MOV R86, RZ, RZ, -R86 ;  /* 0x000000ffff56e224 */ /* 0x000fe200078e0a56 */
[----:B------:R-:W-:Y:S01]  /*6e70*/  IABS R93, R7 ;  /* 0x00000007005d7213 */ /* 0x000fe20000000000 */
[----:B------:R-:W-:Y:S01]  /*6e80*/  @!P4 IMAD.IADD R90, R90, 0x1, -R3 ;  /* 0x000000015a5ac824 */ /* 0x000fe200078e0a03 */
[----:B------:R-:W-:Y:S01]  /*6e90*/  ISETP.GE.AND P5, PT, R95, RZ, PT ;  /* 0x000000ff5f00720c */ /* 0x000fe20003fa6270 */
[----:B------:R-:W-:Y:S01]  /*6ea0*/  @!P1 IMAD.MOV R87, RZ, RZ, -R87 ;  /* 0x000000ffff579224 */ /* 0x000fe200078e0a57 */
[----:B------:R-:W-:Y:S01]  /*6eb0*/  ISETP.GE.AND P1, PT, R7, RZ, PT ;  /* 0x000000ff0700720c */ /* 0x000fe20003f26270 */
[----:B------:R-:W-:Y:S01]  /*6ec0*/  IMAD.HI.U32 R7, R2, R93, RZ ;  /* 0x0000005d02077227 */ /* 0x000fe200078e00ff */
[----:B------:R-:W-:-:S02]  /*6ed0*/  IABS R95, R98 ;  /* 0x00000062005f7213 */ /* 0x000fc40000000000 */
[----:B------:R-:W-:Y:S01]  /*6ee0*/  ISETP.GT.U32.AND P4, PT, R3, R90, PT ;  /* 0x0000005a0300720c */ /* 0x000fe20003f84070 */
[----:B------:R-:W-:Y:S01]  /*6ef0*/  VIADD R92, R6, 0x13e ;  /* 0x0000013e065c7836 */ /* 0x000fe20000000000 */
[----:B------:R-:W-:Y:S01]  /*6f00*/  ISETP.GE.AND P6, PT, R94, RZ, PT ;  /* 0x000000ff5e00720c */ /* 0x000fe20003fc6270 */
[----:B------:R-:W-:-:S03]  /*6f10*/  IMAD.HI.U32 R8, R2, R95, RZ ;  /* 0x0000005f02087227 */ /* 0x000fc600078e00ff */
[----:B------:R-:W-:Y:S01]  /*6f20*/  IABS R97, R92 ;  /* 0x0000005c00617213 */ /* 0x000fe20000000000 */
[----:B------:R-:W-:Y:S02]  /*6f30*/  IMAD.MOV R94, RZ, RZ, -R7 ;  /* 0x000000ffff5e7224 */ /* 0x000fe400078e0a07 */
[----:B------:R-:W-:Y:S01]  /*6f40*/  @!P2 IMAD.IADD R89, R89, 0x1, -R3 ;  /* 0x000000015959a824 */ /* 0x000fe200078e0a03 */
[----:B------:R-:W-:Y:S01]  /*6f50*/  ISETP.GE.AND P2, PT, R92, RZ, PT ;  /* 0x000000ff5c00720c */ /* 0x000fe20003f46270 */
[----:B------:R-:W-:Y:S02]  /*6f60*/  IMAD.MOV R8, RZ, RZ, -R8 ;  /* 0x000000ffff087224 */ /* 0x000fe400078e0a08 */
[C---:B------:R-:W-:Y:S02]  /*6f70*/  IMAD R92, R3.reuse, R94, R93 ;  /* 0x0000005e035c7224 */ /* 0x040fe400078e025d */
[C---:B------:R-:W-:Y:S02]  /*6f80*/  IMAD R93, R3.reuse, R8, R95 ;  /* 0x00000008035d7224 */ /* 0x040fe400078e025f */
[----:B------:R-:W-:Y:S01]  /*6f90*/  @!P4 IMAD.IADD R90, R90, 0x1, -R3 ;  /* 0x000000015a5ac824 */ /* 0x000fe200078e0a03 */
[C---:B------:R-:W-:Y:S01]  /*6fa0*/  ISETP.GT.U32.AND P4, PT, R3.reuse, R92, PT ;  /* 0x0000005c0300720c */ /* 0x040fe20003f84070 */
[----:B------:R-:W-:Y:S01]  /*6fb0*/  @!P3 IMAD.MOV R88, RZ, RZ, -R88 ;  /* 0x000000ffff58b224 */ /* 0x000fe200078e0a58 */
[C---:B------:R-:W-:Y:S01]  /*6fc0*/  ISETP.GT.U32.AND P3, PT, R3.reuse, R91, PT ;  /* 0x0000005b0300720c */ /* 0x040fe20003f64070 */
[----:B------:R-:W-:Y:S01]  /*6fd0*/  @!P6 IMAD.MOV R90, RZ, RZ, -R90 ;  /* 0x000000ffff5ae224 */ /* 0x000fe200078e0a5a */
[----:B------:R-:W-:Y:S01]  /*6fe0*/  ISETP.GT.U32.AND P6, PT, R3, R93, PT ;  /* 0x0000005d0300720c */ /* 0x000fe20003fc4070 */
[----:B------:R-:W-:-:S04]  /*6ff0*/  IMAD.HI.U32 R7, R2, R96, RZ ;  /* 0x0000006002077227 */ /* 0x000fc800078e00ff */
[----:B------:R-:W-:Y:S02]  /*7000*/  IMAD.MOV.U32 R95, RZ, RZ, R97 ;  /* 0x000000ffff5f7224 */ /* 0x000fe400078e0061 */
[----:B------:R-:W-:Y:S02]  /*7010*/  IMAD.MOV R94, RZ, RZ, -R7 ;  /* 0x000000ffff5e7224 */ /* 0x000fe400078e0a07 */
[--C-:B------:R-:W-:Y:S02]  /*7020*/  @!P4 IMAD.IADD R92, R92, 0x1, -R3.reuse ;  /* 0x000000015c5cc824 */ /* 0x100fe400078e0a03 */
[--C-:B------:R-:W-:Y:S02]  /*7030*/  @!P3 IMAD.IADD R91, R91, 0x1, -R3.reuse ;  /* 0x000000015b5bb824 */ /* 0x100fe400078e0a03 */
[----:B------:R-:W-:Y:S01]  /*7040*/  @!P6 IMAD.IADD R93, R93, 0x1, -R3 ;  /* 0x000000015d5de824 */ /* 0x000fe200078e0a03 */
[C---:B------:R-:W-:Y:S01]  /*7050*/  ISETP.GT.U32.AND P6, PT, R3.reuse, R92, PT ;  /* 0x0000005c0300720c */ /* 0x040fe20003fc4070 */
[----:B------:R-:W-:Y:S01]  /*7060*/  IMAD.HI.U32 R7, R2, R95, RZ ;  /* 0x0000005f02077227 */ /* 0x000fe200078e00ff */
[----:B------:R-:W-:-:S03]  /*7070*/  ISETP.GT.U32.AND P3, PT, R3, R91, PT ;  /* 0x0000005b0300720c */ /* 0x000fc60003f64070 */
[----:B------:R-:W-:Y:S02]  /*7080*/  IMAD.MOV R8, RZ, RZ, -R7 ;  /* 0x000000ffff087224 */ /* 0x000fe400078e0a07 */
[----:B------:R-:W-:Y:S01]  /*7090*/  @!P0 IMAD.MOV R89, RZ, RZ, -R89 ;  /* 0x000000ffff598224 */ /* 0x000fe200078e0a59 */
[----:B------:R-:W-:Y:S01]  /*70a0*/  ISETP.GE.AND P0, PT, R98, RZ, PT ;  /* 0x000000ff6200720c */ /* 0x000fe20003f06270 */
[----:B------:R-:W-:Y:S01]  /*70b0*/  IMAD R95, R3, R8, R95 ;  /* 0x00000008035f7224 */ /* 0x000fe200078e025f */
[----:B------:R-:W-:Y:S01]  /*70c0*/  LOP3.LUT R98, R5, 0x13c, RZ, 0xfc, !PT ;  /* 0x0000013c05627812 */ /* 0x000fe200078efcff */
[C---:B------:R-:W-:Y:S02]  /*70d0*/  IMAD R94, R3.reuse, R94, R96 ;  /* 0x0000005e035e7224 */ /* 0x040fe400078e0260 */
[--C-:B------:R-:W-:Y:S01]  /*70e0*/  @!P6 IMAD.IADD R92, R92, 0x1, -R3.reuse ;  /* 0x000000015c5ce824 */ /* 0x100fe200078e0a03 */
[----:B------:R-:W-:Y:S01]  /*70f0*/  ISETP.GT.U32.AND P6, PT, R3, R95, PT ;  /* 0x0000005f0300720c */ /* 0x000fe20003fc4070 */
[----:B------:R-:W-:Y:S01]  /*7100*/  @!P3 IMAD.IADD R91, R91, 0x1, -R3 ;  /* 0x000000015b5bb824 */ /* 0x000fe200078e0a03 */
[----:B------:R-:W-:Y:S01]  /*7110*/  IABS R97, R98 ;  /* 0x0000006200617213 */ /* 0x000fe20000000000 */
[----:B------:R-:W-:Y:S01]  /*7120*/  IMAD.HI.U32 R96, R2, R101, RZ ;  /* 0x0000006502607227 */ /* 0x000fe200078e00ff */
[----:B------:R-:W-:-:S02]  /*7130*/  ISETP.GE.AND P3, PT, R99, RZ, PT ;  /* 0x000000ff6300720c */ /* 0x000fc40003f66270 */
[----:B------:R-:W-:Y:S01]  /*7140*/  IABS R99, R104 ;  /* 0x0000006800637213 */ /* 0x000fe20000000000 */
[----:B------:R-:W-:Y:S01]  /*7150*/  @!P5 IMAD.MOV R91, RZ, RZ, -R91 ;  /* 0x000000ffff5bd224 */ /* 0x000fe200078e0a5b */
[C---:B------:R-:W-:Y:S01]  /*7160*/  ISETP.GT.U32.AND P5, PT, R3.reuse, R93, PT ;  /* 0x0000005d0300720c */ /* 0x040fe20003fa4070 */
[----:B------:R-:W-:Y:S01]  /*7170*/  IMAD.HI.U32 R7, R2, R97, RZ ;  /* 0x0000006102077227 */ /* 0x000fe200078e00ff */
[----:B------:R-:W-:-:S03]  /*7180*/  ISETP.GT.U32.AND P4, PT, R3, R94, PT ;  /* 0x0000005e0300720c */ /* 0x000fc60003f84070 */
[----:B------:R-:W-:Y:S02]  /*7190*/  IMAD.MOV R100, RZ, RZ, -R7 ;  /* 0x000000ffff647224 */ /* 0x000fe400078e0a07 */
[----:B------:R-:W-:Y:S02]  /*71a0*/  @!P6 IMAD.IADD R95, R95, 0x1, -R3 ;  /* 0x000000015f5fe824 */ /* 0x000fe400078e0a03 */
[----:B------:R-:W-:-:S04]  /*71b0*/  IMAD.HI.U32 R8, R2, R99, RZ ;  /* 0x0000006302087227 */ /* 0x000fc800078e00ff */
[----:B------:R-:W-:Y:S02]  /*71c0*/  IMAD.MOV R102, RZ, RZ, -R96 ;  /* 0x000000ffff667224 */ /* 0x000fe400078e0a60 */
[C---:B------:R-:W-:Y:S02]  /*71d0*/  IMAD R96, R3.reuse, R100, R97 ;  /* 0x0000006403607224 */ /* 0x040fe400078e0261 */
[----:B------:R-:W-:Y:S01]  /*71e0*/  @!P1 IMAD.MOV R92, RZ, RZ, -R92 ;  /* 0x000000ffff5c9224 */ /* 0x000fe200078e0a5c */
[C---:B------:R-:W-:Y:S01]  /*71f0*/  ISETP.GT.U32.AND P1, PT, R3.reuse, R95, PT ;  /* 0x0000005f0300720c */ /* 0x040fe20003f24070 */
[----:B------:R-:W-:Y:S01]  /*7200*/  IMAD.MOV R8, RZ, RZ, -R8 ;  /* 0x000000ffff087224 */ /* 0x000fe200078e0a08 */
[----:B------:R-:W-:Y:S01]  /*7210*/  ISETP.GT.U32.AND P6, PT, R3, R96, PT ;  /* 0x000000600300720c */ /* 0x000fe20003fc4070 */
[----:B------:R-:W-:Y:S01]  /*7220*/  @!P5 IMAD.IADD R93, R93, 0x1, -R3 ;  /* 0x000000015d5dd824 */ /* 0x000fe200078e0a03 */
[----:B------:R-:W-:Y:S01]  /*7230*/  ISETP.GE.AND P5, PT, R98, RZ, PT ;  /* 0x000000ff6200720c */ /* 0x000fe20003fa6270 */
[----:B------:R-:W-:-:S04]  /*7240*/  IMAD.HI.U32 R98, R2, R103, RZ ;  /* 0x0000006702627227 */ /* 0x000fc800078e00ff */
[C---:B------:R-:W-:Y:S02]  /*7250*/  IMAD R97, R3.reuse, R8, R99 ;  /* 0x0000000803617224 */ /* 0x040fe400078e0263 */
[----:B------:R-:W-:Y:S02]  /*7260*/  @!P4 IMAD.IADD R94, R94, 0x1, -R3 ;  /* 0x000000015e5ec824 */ /* 0x000fe400078e0a03 */
[----:B------:R-:W-:Y:S02]  /*7270*/  IMAD.MOV R8, RZ, RZ, -R98 ;  /* 0x000000ffff087224 */ /* 0x000fe400078e0a62 */
[C---:B------:R-:W-:Y:S01]  /*7280*/  IMAD R98, R3.reuse, R102, R101 ;  /* 0x0000006603627224 */ /* 0x040fe200078e0265 */
[C---:B------:R-:W-:Y:S01]  /*7290*/  ISETP.GT.U32.AND P4, PT, R3.reuse, R94, PT ;  /* 0x0000005e0300720c */ /* 0x040fe20003f84070 */
[----:B------:R-:W-:Y:S01]  /*72a0*/  @!P0 IMAD.MOV R93, RZ, RZ, -R93 ;  /* 0x000000ffff5d8224 */ /* 0x000fe200078e0a5d */
[----:B------:R-:W-:Y:S01]  /*72b0*/  ISETP.GT.U32.AND P0, PT, R3, R97, PT ;  /* 0x000000610300720c */ /* 0x000fe20003f04070 */
[--C-:B------:R-:W-:Y:S01]  /*72c0*/  @!P1 IMAD.IADD R95, R95, 0x1, -R3.reuse ;  /* 0x000000015f5f9824 */ /* 0x100fe200078e0a03 */
[C---:B------:R-:W-:Y:S01]  /*72d0*/  ISETP.GT.U32.AND P1, PT, R3.reuse, R98, PT ;  /* 0x000000620300720c */ /* 0x040fe20003f24070 */
[----:B------:R-:W-:Y:S01]  /*72e0*/  @!P6 IMAD.IADD R96, R96, 0x1, -R3 ;  /* 0x000000016060e824 */ /* 0x000fe200078e0a03 */
[----:B------:R-:W-:Y:S01]  /*72f0*/  IABS R101, R108 ;  /* 0x0000006c00657213 */ /* 0x000fe20000000000 */
[C---:B------:R-:W-:Y:S01]  /*7300*/  IMAD R99, R3.reuse, R8, R103 ;  /* 0x0000000803637224 */ /* 0x040fe200078e0267 */
[----:B------:R-:W-:Y:S01]  /*7310*/  IABS R103, R109 ;  /* 0x0000006d00677213 */ /* 0x000fe20000000000 */
[----:B------:R-:W-:Y:S01]  /*7320*/  VIADD R100, R6, 0x12e ;  /* 0x0000012e06647836 */ /* 0x000fe20000000000 */
[----:B------:R-:W-:Y:S01]  /*7330*/  ISETP.GT.U32.AND P6, PT, R3, R96, PT ;  /* 0x000000600300720c */ /* 0x000fe20003fc4070 */
[----:B------:R-:W-:-:S03]  /*7340*/  IMAD.HI.U32 R7, R2, R101, RZ ;  /* 0x0000006502077227 */ /* 0x000fc600078e00ff */
[----:B------:R-:W-:Y:S01]  /*7350*/  IABS R105, R100 ;  /* 0x0000006400697213 */ /* 0x000fe20000000000 */
[--C-:B------:R-:W-:Y:S01]  /*7360*/  @!P0 IMAD.IADD R97, R97, 0x1, -R3.reuse ;  /* 0x0000000161618824 */ /* 0x100fe200078e0a03 */
[----:B------:R-:W-:Y:S01]  /*7370*/  ISETP.GE.AND P0, PT, R106, RZ, PT ;  /* 0x000000ff6a00720c */ /* 0x000fe20003f06270 */
[--C-:B------:R-:W-:Y:S01]  /*7380*/  @!P4 IMAD.IADD R94, R94, 0x1, -R3.reuse ;  /* 0x000000015e5ec824 */ /* 0x100fe200078e0a03 */
[----:B------:R-:W-:Y:S01]  /*7390*/  ISETP.GE.AND P4, PT, R104, RZ, PT ;  /* 0x000000ff6800720c */ /* 0x000fe20003f86270 */
[----:B------:R-:W-:Y:S01]  /*73a0*/  @!P1 IMAD.IADD R98, R98, 0x1, -R3 ;  /* 0x0000000162629824 */ /* 0x000fe200078e0a03 */
[----:B------:R-:W-:Y:S01]  /*73b0*/  IABS R104, R110 ;  /* 0x0000006e00687213 */ /* 0x000fe20000000000 */
[----:B------:R-:W-:Y:S01]  /*73c0*/  IMAD.HI.U32 R8, R2, R103, RZ ;  /* 0x0000006702087227 */ /* 0x000fe200078e00ff */
[----:B------:R-:W-:Y:S02]  /*73d0*/  ISETP.GT.U32.AND P1, PT, R3, R97, PT ;  /* 0x000000610300720c */ /* 0x000fe40003f24070 */
[----:B------:R-:W-:Y:S01]  /*73e0*/  IABS R106, R113 ;  /* 0x00000071006a7213 */ /* 0x000fe20000000000 */
[----:B------:R-:W-:Y:S01]  /*73f0*/  @!P3 IMAD.MOV R94, RZ, RZ, -R94 ;  /* 0x000000ffff5eb224 */ /* 0x000fe200078e0a5e */
[----:B------:R-:W-:Y:S01]  /*7400*/  ISETP.GE.AND P3, PT, R100, RZ, PT ;  /* 0x000000ff6400720c */ /* 0x000fe20003f66270 */
[----:B------:R-:W-:-:S04]  /*7410*/  IMAD.HI.U32 R100, R2, R104, RZ ;  /* 0x0000006802647227 */ /* 0x000fc800078e00ff */
[----:B------:R-:W-:Y:S02]  /*7420*/  IMAD.MOV R102, RZ, RZ, -R7 ;  /* 0x000000ffff667224 */ /* 0x000fe400078e0a07 */
[----:B------:R-:W-:Y:S02]  /*7430*/  IMAD.MOV R8, RZ, RZ, -R8 ;  /* 0x000000ffff087224 */ /* 0x000fe400078e0a08 */
[----:B------:R-:W-:Y:S01]  /*7440*/  @!P6 IMAD.IADD R96, R96, 0x1, -R3 ;  /* 0x000000016060e824 */ /* 0x000fe200078e0a03 */
[C---:B------:R-:W-:Y:S01]  /*7450*/  ISETP.GT.U32.AND P6, PT, R3.reuse, R99, PT ;  /* 0x000000630300720c */ /* 0x040fe20003fc4070 */
[----:B------:R-:W-:Y:S02]  /*7460*/  IMAD.MOV R7, RZ, RZ, -R100 ;  /* 0x000000ffff077224 */ /* 0x000fe400078e0a64 */
[----:B------:R-:W-:Y:S01]  /*7470*/  @!P2 IMAD.MOV R95, RZ, RZ, -R95 ;  /* 0x000000ffff5fa224 */ /* 0x000fe200078e0a5f */
[C---:B------:R-:W-:Y:S01]  /*7480*/  ISETP.GT.U32.AND P2, PT, R3.reuse, R98, PT ;  /* 0x000000620300720c */ /* 0x040fe20003f44070 */
[----:B------:R-:W-:-:S02]  /*7490*/  IMAD R100, R3, R102, R101 ;  /* 0x0000006603647224 */ /* 0x000fc400078e0265 */
[----:B------:R-:W-:Y:S02]  /*74a0*/  IMAD R101, R3, R8, R103 ;  /* 0x0000000803657224 */ /* 0x000fe400078e0267 */
[----:B------:R-:W-:Y:S02]  /*74b0*/  @!P1 IMAD.IADD R97, R97, 0x1, -R3 ;  /* 0x0000000161619824 */ /* 0x000fe400078e0a03 */
[C---:B------:R-:W-:Y:S01]  /*74c0*/  IMAD R102, R3.reuse, R7, R104 ;  /* 0x0000000703667224 */ /* 0x040fe200078e0268 */
[C---:B------:R-:W-:Y:S01]  /*74d0*/  ISETP.GT.U32.AND P1, PT, R3.reuse, R101, PT ;  /* 0x000000650300720c */ /* 0x040fe20003f24070 */
[----:B------:R-:W-:Y:S01]  /*74e0*/  @!P5 IMAD.MOV R96, RZ, RZ, -R96 ;  /* 0x000000ffff60d224 */ /* 0x000fe200078e0a60 */
[----:B------:R-:W-:Y:S01]  /*74f0*/  ISETP.GT.U32.AND P5, PT, R3, R100, PT ;  /* 0x000000640300720c */ /* 0x000fe20003fa4070 */
[----:B------:R-:W-:Y:S01]  /*7500*/  IMAD.HI.U32 R7, R2, R105, RZ ;  /* 0x0000006902077227 */ /* 0x000fe200078e00ff */
[----:B------:R-:W-:-:S03]  /*7510*/  IABS R104, R111 ;  /* 0x0000006f00687213 */ /* 0x000fc60000000000 */
[--C-:B------:R-:W-:Y:S02]  /*7520*/  @!P6 IMAD.IADD R99, R99, 0x1, -R3.reuse ;  /* 0x000000016363e824 */ /* 0x100fe400078e0a03 */
[----:B------:R-:W-:Y:S01]  /*7530*/  @!P2 IMAD.IADD R98, R98, 0x1, -R3 ;  /* 0x000000016262a824 */ /* 0x000fe200078e0a03 */
[C---:B------:R-:W-:Y:S01]  /*7540*/  ISETP.GT.U32.AND P2, PT, R3.reuse, R102, PT ;  /* 0x000000660300720c */ /* 0x040fe20003f44070 */
[----:B------:R-:W-:Y:S01]  /*7550*/  IMAD.MOV R8, RZ, RZ, -R7 ;  /* 0x000000ffff087224 */ /* 0x000fe200078e0a07 */
[----:B------:R-:W-:Y:S01]  /*7560*/  ISETP.GT.U32.AND P6, PT, R3, R99, PT ;  /* 0x000000630300720c */ /* 0x000fe20003fc4070 */
[----:B------:R-:W-:Y:S01]  /*7570*/  @!P1 IMAD.IADD R101, R101, 0x1, -R3 ;  /* 0x0000000165659824 */ /* 0x000fe200078e0a03 */
[----:B------:R-:W-:Y:S01]  /*7580*/  ISETP.GE.AND P1, PT, R108, RZ, PT ;  /* 0x000000ff6c00720c */ /* 0x000fe20003f26270 */
[----:B------:R-:W-:Y:S01]  /*7590*/  IMAD R103, R3, R8, R105 ;  /* 0x0000000803677224 */ /* 0x000fe200078e0269 */
[----:B------:R-:W-:Y:S01]  /*75a0*/  IABS R105, R112 ;  /* 0x0000007000697213 */ /* 0x000fe20000000000 */
[----:B------:R-:W-:-:S04]  /*75b0*/  IMAD.HI.U32 R7, R2, R104, RZ ;  /* 0x0000006802077227 */ /* 0x000fc800078e00ff */
[----:B------:R-:W-:Y:S01]  /*75c0*/  @!P5 IMAD.IADD R100, R100, 0x1, -R3 ;  /* 0x000000016464d824 */ /* 0x000fe200078e0a03 */
[C---:B------:R-:W-:Y:S01]  /*75d0*/  ISETP.GT.U32.AND P5, PT, R3.reuse, R103, PT ;  /* 0x000000670300720c */ /* 0x040fe20003fa4070 */
[----:B------:R-:W-:Y:S01]  /*75e0*/  @!P4 IMAD.MOV R97, RZ, RZ, -R97 ;  /* 0x000000ffff61c224 */ /* 0x000fe200078e0a61 */
[----:B------:R-:W-:Y:S01]  /*75f0*/  ISETP.GT.U32.AND P4, PT, R3, R101, PT ;  /* 0x000000650300720c */ /* 0x000fe20003f84070 */
[----:B------:R-:W-:Y:S02]  /*7600*/  IMAD.MOV R8, RZ, RZ, -R7 ;  /* 0x000000ffff087224 */ /* 0x000fe400078e0a07 */
[----:B------:R-:W-:-:S04]  /*7610*/  IMAD.HI.U32 R7, R2, R105, RZ ;  /* 0x0000006902077227 */ /* 0x000fc800078e00ff */
[----:B------:R-:W-:Y:S01]  /*7620*/  @!P2 IMAD.IADD R102, R102, 0x1, -R3 ;  /* 0x000000016666a824 */ /* 0x000fe200078e0a03 */
[C---:B------:R-:W-:Y:S01]  /*7630*/  ISETP.GT.U32.AND P2, PT, R3.reuse, R100, PT ;  /* 0x000000640300720c */ /* 0x040fe20003f44070 */
[----:B------:R-:W-:Y:S02]  /*7640*/  IMAD R104, R3, R8, R104 ;  /* 0x0000000803687224 */ /* 0x000fe400078e0268 */
[----:B------:R-:W-:Y:S02]  /*7650*/  IMAD.MOV R8, RZ, RZ, -R7 ;  /* 0x000000ffff087224 */ /* 0x000fe400078e0a07 */
[----:B------:R-:W-:Y:S01]  /*7660*/  @!P6 IMAD.IADD R99, R99, 0x1, -R3 ;  /* 0x000000016363e824 */ /* 0x000fe200078e0a03 */
[----:B------:R-:W-:Y:S01]  /*7670*/  ISETP.GE.AND P6, PT, R107, RZ, PT ;  /* 0x000000ff6b00720c */ /* 0x000fe20003fc6270 */
[----:B------:R-:W-:Y:S01]  /*7680*/  IMAD R105, R3, R8, R105 ;  /* 0x0000000803697224 */ /* 0x000fe200078e0269 */
[----:B------:R-:W-:Y:S01]  /*7690*/  LOP3.LUT R8, R5, 0x126, RZ, 0xfc, !PT ;  /* 0x0000012605087812 */ /* 0x000fe200078efcff */
[----:B------:R-:W-:-:S02]  /*76a0*/  @!P4 IMAD.IADD R101, R101, 0x1, -R3 ;  /* 0x000000016565c824 */ /* 0x000fc400078e0a03 */
[----:B------:R-:W-:Y:S01]  /*76b0*/  IMAD.HI.U32 R7, R2, R106, RZ ;  /* 0x0000006a02077227 */ /* 0x000fe200078e00ff */
[----:B------:R-:W-:Y:S02]  /*76c0*/  ISETP.GT.U32.AND P4, PT, R3, R105, PT ;  /* 0x000000690300720c */ /* 0x000fe40003f84070 */
[----:B------:R-:W-:Y:S01]  /*76d0*/  IABS R107, R8 ;  /* 0x00000008006b7213 */ /* 0x000fe20000000000 */
[----:B------:R-:W-:Y:S01]  /*76e0*/  @!P2 IMAD.IADD R100, R100, 0x1, -R3 ;  /* 0x000000016464a824 */ /* 0x000fe200078e0a03 */
[----:B------:R-:W-:Y:S01]  /*76f0*/  ISETP.GE.AND P2, PT, R109, RZ, PT ;  /* 0x000000ff6d00720c */ /* 0x000fe20003f46270 */
[----:B------:R-:W-:Y:S02]  /*7700*/  IMAD.MOV R7, RZ, RZ, -R7 ;  /* 0x000000ffff077224 */ /* 0x000fe400078e0a07 */
[----:B------:R-:W-:Y:S01]  /*7710*/  @!P6 IMAD.MOV R99, RZ, RZ, -R99 ;  /* 0x000000ffff63e224 */ /* 0x000fe200078e0a63 */
[----:B------:R-:W-:Y:S01]  /*7720*/  ISETP.GT.U32.AND P6, PT, R3, R104, PT ;  /* 0x000000680300720c */ /* 0x000fe20003fc4070 */
[----:B------:R-:W-:Y:S01]  /*7730*/  @!P5 IMAD.IADD R103, R103, 0x1, -R3 ;  /* 0x000000016767d824 */ /* 0x000fe200078e0a03 */
[C---:B------:R-:W-:Y:S01]  /*7740*/  ISETP.GT.U32.AND P5, PT, R3.reuse, R102, PT ;  /* 0x000000660300720c */ /* 0x040fe20003fa4070 */
[----:B------:R-:W-:-:S02]  /*7750*/  IMAD R106, R3, R7, R106 ;  /* 0x00000007036a7224 */ /* 0x000fc400078e026a */
[----:B------:R-:W-:Y:S02]  /*7760*/  @!P4 IMAD.IADD R105, R105, 0x1, -R3 ;  /* 0x000000016969c824 */ /* 0x000fe400078e0a03 */
[----:B------:R-:W-:Y:S01]  /*7770*/  @!P0 IMAD.MOV R98, RZ, RZ, -R98 ;  /* 0x000000ffff628224 */ /* 0x000fe200078e0a62 */
[C---:B------:R-:W-:Y:S01]  /*7780*/  ISETP.GT.U32.AND P0, PT, R3.reuse, R103, PT ;  /* 0x000000670300720c */ /* 0x040fe20003f04070 */
[----:B------:R-:W-:Y:S01]  /*7790*/  @!P2 IMAD.MOV R101, RZ, RZ, -R101 ;  /* 0x000000ffff65a224 */ /* 0x000fe200078e0a65 */
[C---:B------:R-:W-:Y:S01]  /*77a0*/  ISETP.GT.U32.AND P2, PT, R3.reuse, R105, PT ;  /* 0x000000690300720c */ /* 0x040fe20003f44070 */
[----:B------:R-:W-:Y:S01]  /*77b0*/  IMAD.HI.U32 R7, R2, R107, RZ ;  /* 0x0000006b02077227 */ /* 0x000fe200078e00ff */
[----:B------:R-:W-:-:S03]  /*77c0*/  ISETP.GT.U32.AND P4, PT, R3, R106, PT ;  /* 0x0000006a0300720c */ /* 0x000fc60003f84070 */
[----:B------:R-:W-:Y:S01]  /*77d0*/  @!P6 IMAD.IADD R104, R104, 0x1, -R3 ;  /* 0x000000016868e824 */ /* 0x000fe200078e0a03 */
[----:B------:R-:W-:Y:S01]  /*77e0*/  ISETP.GE.AND P6, PT, R112, RZ, PT ;  /* 0x000000ff7000720c */ /* 0x000fe20003fc6270 */
[----:B------:R-:W-:Y:S01]  /*77f0*/  IMAD.MOV R108, RZ, RZ, -R7 ;  /* 0x000000ffff6c7224 */ /* 0x000fe200078e0a07 */
[----:B------:R-:W-:Y:S01]  /*7800*/  LOP3.LUT R7, R5, 0x124, RZ, 0xfc, !PT ;  /* 0x0000012405077812 */ /* 0x000fe200078efcff */
[----:B------:R-:W-:Y:S01]  /*7810*/  @!P1 IMAD.MOV R100, RZ, RZ, -R100 ;  /* 0x000000ffff649224 */ /* 0x000fe200078e0a64 */
[C---:B------:R-:W-:Y:S01]  /*7820*/  ISETP.GT.U32.AND P1, PT, R3.reuse, R104, PT ;  /* 0x000000680300720c */ /* 0x040fe20003f24070 */
[----:B------:R-:W-:Y:S01]  /*7830*/  @!P5 IMAD.IADD R102, R102, 0x1, -R3 ;  /* 0x000000016666d824 */ /* 0x000fe200078e0a03 */
[----:B------:R-:W-:Y:S01]  /*7840*/  ISETP.GE.AND P5, PT, R110, RZ, PT ;  /* 0x000000ff6e00720c */ /* 0x000fe20003fa6270 */
[----:B------:R-:W-:Y:S01]  /*7850*/  IMAD R107, R3, R108, R107 ;  /* 0x0000006c036b7224 */ /* 0x000fe200078e026b */
[----:B------:R-:W-:Y:S01]  /*7860*/  IABS R109, R7 ;  /* 0x00000007006d7213 */ /* 0x000fe20000000000 */
[--C-:B------:R-:W-:Y:S01]  /*7870*/  @!P2 IMAD.IADD R105, R105, 0x1, -R3.reuse ;  /* 0x000000016969a824 */ /* 0x100fe200078e0a03 */
[----:B------:R-:W-:Y:S01]  /*7880*/  ISETP.GE.AND P2, PT, R7, RZ, PT ;  /* 0x000000ff0700720c */ /* 0x000fe20003f46270 */
[--C-:B------:R-:W-:Y:S01]  /*7890*/  @!P0 IMAD.IADD R103, R103, 0x1, -R3.reuse ;  /* 0x0000000167678824 */ /* 0x100fe200078e0a03 */
[----:B------:R-:W-:Y:S01]  /*78a0*/  ISETP.GE.AND P0, PT, R111, RZ, PT ;  /* 0x000000ff6f00720c */ /* 0x000fe20003f06270 */
[----:B------:R-:W-:Y:S01]  /*78b0*/  @!P4 IMAD.IADD R106, R106, 0x1, -R3 ;  /* 0x000000016a6ac824 */ /* 0x000fe200078e0a03 */
[----:B------:R-:W-:Y:S01]  /*78c0*/  LOP3.LUT R108, R5, 0x120, RZ, 0xfc, !PT ;  /* 0x00000120056c7812 */ /* 0x000fe200078efcff */
[----:B------:R-:W-:Y:S01]  /*78d0*/  @!P6 IMAD.MOV R105, RZ, RZ, -R105 ;  /* 0x000000ffff69e224 */ /* 0x000fe200078e0a69 */
[C---:B------:R-:W-:Y:S01]  /*78e0*/  ISETP.GT.U32.AND P6, PT, R3.reuse, R107, PT ;  /* 0x0000006b0300720c */ /* 0x040fe20003fc4070 */
[----:B------:R-:W-:Y:S01]  /*78f0*/  @!P3 IMAD.MOV R103, RZ, RZ, -R103 ;  /* 0x000000ffff67b224 */ /* 0x000fe200078e0a67 */
[----:B------:R-:W-:Y:S01]  /*7900*/  ISETP.GE.AND P3, PT, R8, RZ, PT ;  /* 0x000000ff0800720c */ /* 0x000fe20003f66270 */
[----:B------:R-:W-:Y:S01]  /*7910*/  VIADD R8, R6, 0x11e ;  /* 0x0000011e06087836 */ /* 0x000fe20000000000 */
[----:B------:R-:W-:Y:S01]  /*7920*/  ISETP.GT.U32.AND P4, PT, R3, R106, PT ;  /* 0x0000006a0300720c */ /* 0x000fe20003f84070 */
[----:B------:R-:W-:-:S02]  /*7930*/  @!P1 IMAD.IADD R104, R104, 0x1, -R3 ;  /* 0x0000000168689824 */ /* 0x000fc400078e0a03 */
[----:B------:R-:W-:Y:S01]  /*7940*/  @!P5 IMAD.MOV R102, RZ, RZ, -R102 ;  /* 0x000000ffff66d224 */ /* 0x000fe200078e0a66 */
[----:B------:R-:W-:Y:S01]  /*7950*/  ISETP.GE.AND P1, PT, R8, RZ, PT ;  /* 0x000000ff0800720c */ /* 0x000fe20003f26270 */
[----:B------:R-:W-:Y:S01]  /*7960*/  IMAD.HI.U32 R7, R2, R109, RZ ;  /* 0x0000006d02077227 */ /* 0x000fe200078e00ff */
[----:B------:R-:W-:Y:S02]  /*7970*/  IABS R114, R8 ;  /* 0x0000000800727213 */ /* 0x000fe40000000000 */
[----:B------:R-:W-:Y:S01]  /*7980*/  ISETP.GE.AND P5, PT, R113, RZ, PT ;  /* 0x000000ff7100720c */ /* 0x000fe20003fa6270 */
[----:B------:R-:W-:Y:S01]  /*7990*/  @!P0 IMAD.MOV R104, RZ, RZ, -R104 ;  /* 0x000000ffff688224 */ /* 0x000fe200078e0a68 */
[----:B------:R-:W-:Y:S01]  /*79a0*/  LOP3.LUT R8, R5, 0x122, RZ, 0xfc, !PT ;  /* 0x0000012205087812 */ /* 0x000fe200078efcff */
[--C-:B------:R-:W-:Y:S01]  /*79b0*/  @!P6 IMAD.IADD R107, R107, 0x1, -R3.reuse ;  /* 0x000000016b6be824 */ /* 0x100fe200078e0a03 */
[----:B------:R-:W-:Y:S01]  /*79c0*/  IABS R113, R108 ;  /* 0x0000006c00717213 */ /* 0x000fe20000000000 */
[----:B------:R-:W-:Y:S01]  /*79d0*/  @!P4 IMAD.IADD R106, R106, 0x1, -R3 ;  /* 0x000000016a6ac824 */ /* 0x000fe200078e0a03 */
[----:B------:R-:W-:Y:S01]  /*79e0*/  ISETP.GE.AND P0, PT, R8, RZ, PT ;  /* 0x000000ff0800720c */ /* 0x000fe20003f06270 */
[----:B------:R-:W-:Y:S01]  /*79f0*/  IMAD.HI.U32 R110, R2, R115, RZ ;  /* 0x00000073026e7227 */ /* 0x000fe200078e00ff */
[----:B------:R-:W-:-:S02]  /*7a00*/  IABS R111, R8 ;  /* 0x00000008006f7213 */ /* 0x000fc40000000000 */
[----:B------:R-:W-:Y:S01]  /*7a10*/  ISETP.GE.AND P4, PT, R108, RZ, PT ;  /* 0x000000ff6c00720c */ /* 0x000fe20003f86270 */
[----:B------:R-:W-:Y:S01]  /*7a20*/  IMAD.MOV R8, RZ, RZ, -R7 ;  /* 0x000000ffff087224 */ /* 0x000fe200078e0a07 */
[----:B------:R-:W-:Y:S01]  /*7a30*/  ISETP.GT.U32.AND P6, PT, R3, R107, PT ;  /* 0x0000006b0300720c */ /* 0x000fe20003fc4070 */
[----:B------:R-:W-:-:S04]  /*7a40*/  IMAD.HI.U32 R7, R2, R111, RZ ;  /* 0x0000006f02077227 */ /* 0x000fc800078e00ff */
[----:B------:R-:W-:Y:S02]  /*7a50*/  IMAD R108, R3, R8, R109 ;  /* 0x00000008036c7224 */ /* 0x000fe400078e026d */
[----:B------:R-:W-:-:S04]  /*7a60*/  IMAD.HI.U32 R109, R2, R114, RZ ;  /* 0x00000072026d7227 */ /* 0x000fc800078e00ff */
[----:B------:R-:W-:Y:S02]  /*7a70*/  IMAD.MOV R112, RZ, RZ, -R7 ;  /* 0x000000ffff707224 */ /* 0x000fe400078e0a07 */
[----:B------:R-:W-:Y:S01]  /*7a80*/  @!P5 IMAD.MOV R106, RZ, RZ, -R106 ;  /* 0x000000ffff6ad224 */ /* 0x000fe200078e0a6a */
[----:B------:R-:W-:Y:S01]  /*7a90*/  ISETP.GT.U32.AND P5, PT, R3, R108, PT ;  /* 0x0000006c0300720c */ /* 0x000fe20003fa4070 */
[----:B------:R-:W-:-:S04]  /*7aa0*/  IMAD.HI.U32 R8, R2, R113, RZ ;  /* 0x0000007102087227 */ /* 0x000fc800078e00ff */
[----:B------:R-:W-:Y:S02]  /*7ab0*/  IMAD.MOV R7, RZ, RZ, -R109 ;  /* 0x000000ffff077224 */ /* 0x000fe400078e0a6d */
[----:B------:R-:W-:Y:S02]  /*7ac0*/  IMAD R109, R3, R112, R111 ;  /* 0x00000070036d7224 */ /* 0x000fe400078e026f */
[----:B------:R-:W-:Y:S02]  /*7ad0*/  IMAD.MOV R8, RZ, RZ, -R8 ;  /* 0x000000ffff087224 */ /* 0x000fe400078e0a08 */
[----:B------:R-:W-:Y:S01]  /*7ae0*/  @!P6 IMAD.IADD R107, R107, 0x1, -R3 ;  /* 0x000000016b6be824 */ /* 0x000fe200078e0a03 */
[C---:B------:R-:W-:Y:S01]  /*7af0*/  ISETP.GT.U32.AND P6, PT, R3.reuse, R109, PT ;  /* 0x0000006d0300720c */ /* 0x040fe20003fc4070 */
[----:B------:R-:W-:Y:S02]  /*7b00*/  IMAD.MOV R116, RZ, RZ, -R110 ;  /* 0x000000ffff747224 */ /* 0x000fe400078e0a6e */
[----:B------:R-:W-:Y:S01]  /*7b10*/  IMAD R110, R3, R8, R113 ;  /* 0x00000008036e7224 */ /* 0x000fe200078e0271 */
[----:B------:R-:W-:Y:S01]  /*7b20*/  IABS R113, R121 ;  /* 0x0000007900717213 */ /* 0x000fe20000000000 */
[----:B------:R-:W-:-:S02]  /*7b30*/  @!P5 IMAD.IADD R108, R108, 0x1, -R3 ;  /* 0x000000016c6cd824 */ /* 0x000fc400078e0a03 */
[C---:B------:R-:W-:Y:S01]  /*7b40*/  IMAD R111, R3.reuse, R7, R114 ;  /* 0x00000007036f7224 */ /* 0x040fe200078e0272 */
[C---:B------:R-:W-:Y:S01]  /*7b50*/  ISETP.GT.U32.AND P5, PT, R3.reuse, R110, PT ;  /* 0x0000006e0300720c */ /* 0x040fe20003fa4070 */
[----:B------:R-:W-:Y:S01]  /*7b60*/  IMAD R112, R3, R116, R115 ;  /* 0x0000007403707224 */ /* 0x000fe200078e0273 */
[----:B------:R-:W-:Y:S01]  /*7b70*/  IABS R115, R122 ;  /* 0x0000007a00737213 */ /* 0x000fe20000000000 */
[----:B------:R-:W-:Y:S01]  /*7b80*/  IMAD.HI.U32 R7, R2, R113, RZ ;  /* 0x0000007102077227 */ /* 0x000fe200078e00ff */
[----:B------:R-:W-:-:S03]  /*7b90*/  IABS R116, R123 ;  /* 0x0000007b00747213 */ /* 0x000fc60000000000 */
[----:B------:R-:W-:Y:S01]  /*7ba0*/  @!P6 IMAD.IADD R109, R109, 0x1, -R3 ;  /* 0x000000016d6de824 */ /* 0x000fe200078e0a03 */
[----:B------:R-:W-:Y:S01]  /*7bb0*/  ISETP.GT.U32.AND P6, PT, R3, R108, PT ;  /* 0x0000006c0300720c */ /* 0x000fe20003fc4070 */
[----:B------:R-:W-:-:S04]  /*7bc0*/  IMAD.HI.U32 R8, R2, R115, RZ ;  /* 0x0000007302087227 */ /* 0x000fc800078e00ff */
[----:B------:R-:W-:Y:S02]  /*7bd0*/  @!P5 IMAD.IADD R110, R110, 0x1, -R3 ;  /* 0x000000016e6ed824 */ /* 0x000fe400078e0a03 */
[----:B------:R-:W-:Y:S02]  /*7be0*/  IMAD.MOV R114, RZ, RZ, -R7 ;  /* 0x000000ffff727224 */ /* 0x000fe400078e0a07 */
[----:B------:R-:W-:Y:S01]  /*7bf0*/  @!P3 IMAD.MOV R107, RZ, RZ, -R107 ;  /* 0x000000ffff6bb224 */ /* 0x000fe200078e0a6b */
[C---:B------:R-:W-:Y:S01]  /*7c00*/  ISETP.GT.U32.AND P5, PT, R3.reuse, R110, PT ;  /* 0x0000006e0300720c */ /* 0x040fe20003fa4070 */
[----:B------:R-:W-:Y:S01]  /*7c10*/  IMAD.MOV R8, RZ, RZ, -R8 ;  /* 0x000000ffff087224 */ /* 0x000fe200078e0a08 */
[C---:B------:R-:W-:Y:S01]  /*7c20*/  ISETP.GT.U32.AND P3, PT, R3.reuse, R109, PT ;  /* 0x0000006d0300720c */ /* 0x040fe20003f64070 */
[----:B------:R-:W-:Y:S01]  /*7c30*/  @!P6 IMAD.IADD R108, R108, 0x1, -R3 ;  /* 0x000000016c6ce824 */ /* 0x000fe200078e0a03 */
[C---:B------:R-:W-:Y:S01]  /*7c40*/  ISETP.GT.U32.AND P6, PT, R3.reuse, R111, PT ;  /* 0x0000006f0300720c */ /* 0x040fe20003fc4070 */
[----:B------:R-:W-:-:S02]  /*7c50*/  IMAD R113, R3, R114, R113 ;  /* 0x0000007203717224 */ /* 0x000fc400078e0271 */
[----:B------:R-:W-:Y:S02]  /*7c60*/  IMAD R114, R3, R8, R115 ;  /* 0x0000000803727224 */ /* 0x000fe400078e0273 */
[----:B------:R-:W-:Y:S02]  /*7c70*/  @!P2 IMAD.MOV R108, RZ, RZ, -R108 ;  /* 0x000000ffff6ca224 */ /* 0x000fe400078e0a6c */
[----:B------:R-:W-:-:S04]  /*7c80*/  IMAD.HI.U32 R7, R2, R116, RZ ;  /* 0x0000007402077227 */ /* 0x000fc800078e00ff */
[--C-:B------:R-:W-:Y:S01]  /*7c90*/  @!P5 IMAD.IADD R110, R110, 0x1, -R3.reuse ;  /* 0x000000016e6ed824 */ /* 0x100fe200078e0a03 */
[----:B------:R-:W-:Y:S01]  /*7ca0*/  ISETP.GT.U32.AND P5, PT, R3, R113, PT ;  /* 0x000000710300720c */ /* 0x000fe20003fa4070 */
[--C-:B------:R-:W-:Y:S01]  /*7cb0*/  @!P6 IMAD.IADD R111, R111, 0x1, -R3.reuse ;  /* 0x000000016f6fe824 */ /* 0x100fe200078e0a03 */
[----:B------:R-:W-:Y:S01]  /*7cc0*/  ISETP.GT.U32.AND P6, PT, R3, R114, PT ;  /* 0x000000720300720c */ /* 0x000fe20003fc4070 */
[----:B------:R-:W-:Y:S01]  /*7cd0*/  @!P3 IMAD.IADD R109, R109, 0x1, -R3 ;  /* 0x000000016d6db824 */ /* 0x000fe200078e0a03 */
[C---:B------:R-:W-:Y:S01]  /*7ce0*/  ISETP.GT.U32.AND P3, PT, R3.reuse, R112, PT ;  /* 0x000000700300720c */ /* 0x040fe20003f64070 */
[----:B------:R-:W-:Y:S01]  /*7cf0*/  IMAD.HI.U32 R8, R2, R117, RZ ;  /* 0x0000007502087227 */ /* 0x000fe200078e00ff */
[----:B------:R-:W-:-:S03]  /*7d00*/  ISETP.GT.U32.AND P2, PT, R3, R111, PT ;  /* 0x0000006f0300720c */ /* 0x000fc60003f44070 */
[----:B------:R-:W-:-:S04]  /*7d10*/  IMAD.HI.U32 R115, R2, R118, RZ ;  /* 0x0000007602737227 */ /* 0x000fc800078e00ff */
[--C-:B------:R-:W-:Y:S02]  /*7d20*/  @!P5 IMAD.IADD R113, R113, 0x1, -R3.reuse ;  /* 0x000000017171d824 */ /* 0x100fe400078e0a03 */
[----:B------:R-:W-:Y:S02]  /*7d30*/  @!P6 IMAD.IADD R114, R114, 0x1, -R3 ;  /* 0x000000017272e824 */ /* 0x000fe400078e0a03 */
[----:B------:R-:W-:Y:S01]  /*7d40*/  IMAD.MOV R7, RZ, RZ, -R7 ;  /* 0x000000ffff077224 */ /* 0x000fe200078e0a07 */
[C---:B------:R-:W-:Y:S01]  /*7d50*/  ISETP.GT.U32.AND P6, PT, R3.reuse, R113, PT ;  /* 0x000000710300720c */ /* 0x040fe20003fc4070 */
[----:B------:R-:W-:Y:S02]  /*7d60*/  IMAD.MOV R8, RZ, RZ, -R8 ;  /* 0x000000ffff087224 */ /* 0x000fe400078e0a08 */
[----:B------:R-:W-:Y:S02]  /*7d70*/  IMAD.MOV R119, RZ, RZ, -R115 ;  /* 0x000000ffff777224 */ /* 0x000fe400078e0a73 */
[----:B------:R-:W-:Y:S01]  /*7d80*/  @!P3 IMAD.IADD R112, R112, 0x1, -R3 ;  /* 0x000000017070b824 */ /* 0x000fe200078e0a03 */
[----:B------:R-:W-:Y:S01]  /*7d90*/  ISETP.GE.AND P3, PT, R120, RZ, PT ;  /* 0x000000ff7800720c */ /* 0x000fe20003f66270 */
[----:B------:R-:W-:-:S02]  /*7da0*/  IMAD R115, R3, R7, R116 ;  /* 0x0000000703737224 */ /* 0x000fc400078e0274 */
[C---:B------:R-:W-:Y:S01]  /*7db0*/  IMAD R116, R3.reuse, R8, R117 ;  /* 0x0000000803747224 */ /* 0x040fe200078e0275 */
[C---:B------:R-:W-:Y:S01]  /*7dc0*/  ISETP.GT.U32.AND P5, PT, R3.reuse, R112, PT ;  /* 0x000000700300720c */ /* 0x040fe20003fa4070 */
[----:B------:R-:W-:Y:S01]  /*7dd0*/  IMAD R117, R3, R119, R118 ;  /* 0x0000007703757224 */ /* 0x000fe200078e0276 */
[----:B------:R-:W-:Y:S01]  /*7de0*/  IABS R118, R127 ;  /* 0x0000007f00767213 */ /* 0x000fe20000000000 */
[--C-:B------:R-:W-:Y:S01]  /*7df0*/  @!P2 IMAD.IADD R111, R111, 0x1, -R3.reuse ;  /* 0x000000016f6fa824 */ /* 0x100fe200078e0a03 */
[----:B------:R-:W-:Y:S01]  /*7e00*/  ISETP.GT.U32.AND P2, PT, R3, R116, PT ;  /* 0x000000740300720c */ /* 0x000fe20003f44070 */
[----:B------:R-:W-:Y:S01]  /*7e10*/  @!P6 IMAD.IADD R113, R113, 0x1, -R3 ;  /* 0x000000017171e824 */ /* 0x000fe200078e0a03 */
[C---:B------:R-:W-:Y:S01]  /*7e20*/  ISETP.GT.U32.AND P6, PT, R3.reuse, R117, PT ;  /* 0x000000750300720c */ /* 0x040fe20003fc4070 */
[----:B------:R-:W-:Y:S02]  /*7e30*/  VIADD R7, R6, 0x10e ;  /* 0x0000010e06077836 */ /* 0x000fe40000000000 */
[----:B------:R-:W-:Y:S01]  /*7e40*/  @!P4 IMAD.MOV R110, RZ, RZ, -R110 ;  /* 0x000000ffff6ec224 */ /* 0x000fe200078e0a6e */
[----:B------:R-:W-:Y:S01]  /*7e50*/  ISETP.GT.U32.AND P4, PT, R3, R115, PT ;  /* 0x000000730300720c */ /* 0x000fe20003f84070 */
[----:B------:R-:W-:Y:S01]  /*7e60*/  @!P0 IMAD.MOV R109, RZ, RZ, -R109 ;  /* 0x000000ffff6d8224 */ /* 0x000fe200078e0a6d */
[----:B------:R-:W-:Y:S01]  /*7e70*/  IABS R119, R7 ;  /* 0x0000000700777213 */ /* 0x000fe20000000000 */
[----:B------:R-:W-:Y:S01]  /*7e80*/  @!P5 IMAD.IADD R112, R112, 0x1, -R3 ;  /* 0x000000017070d824 */ /* 0x000fe200078e0a03 */
[----:B------:R-:W-:Y:S01]  /*7e90*/  ISETP.GE.AND P5, PT, R7, RZ, PT ;  /* 0x000000ff0700720c */ /* 0x000fe20003fa6270 */
[----:B------:R-:W-:Y:S01]  /*7ea0*/  IMAD.HI.U32 R7, R2, R118, RZ ;  /* 0x0000007602077227 */ /* 0x000fe200078e00ff */
[----:B------:R-:W-:-:S03]  /*7eb0*/  ISETP.GT.U32.AND P0, PT, R3, R114, PT ;  /* 0x000000720300720c */ /* 0x000fc60003f04070 */
[--C-:B------:R-:W-:Y:S01]  /*7ec0*/  @!P2 IMAD.IADD R116, R116, 0x1, -R3.reuse ;  /* 0x000000017474a824 */ /* 0x100fe200078e0a03 */
[----:B------:R-:W-:Y:S01]  /*7ed0*/  ISETP.GE.AND P2, PT, R123, RZ, PT ;  /* 0x000000ff7b00720c */ /* 0x000fe20003f46270 */
[----:B------:R-:W-:Y:S01]  /*7ee0*/  @!P6 IMAD.IADD R117, R117, 0x1, -R3 ;  /* 0x000000017575e824 */ /* 0x000fe200078e0a03 */
[----:B------:R-:W-:Y:S01]  /*7ef0*/  LOP3.LUT R123, R5, 0x10a, RZ, 0xfc, !PT ;  /* 0x0000010a057b7812 */ /* 0x000fe200078efcff */
[----:B------:R-:W-:Y:S01]  /*7f00*/  IMAD.MOV R8, RZ, RZ, -R7 ;  /* 0x000000ffff087224 */ /* 0x000fe200078e0a07 */
[----:B------:R-:W-:Y:S01]  /*7f10*/  ISETP.GT.U32.AND P6, PT, R3, R116, PT ;  /* 0x000000740300720c */ /* 0x000fe20003fc4070 */
[----:B------:R-:W-:-:S04]  /*7f20*/  IMAD.HI.U32 R7, R2, R119, RZ ;  /* 0x0000007702077227 */ /* 0x000fc800078e00ff */
[----:B------:R-:W-:Y:S02]  /*7f30*/  IMAD R118, R3, R8, R118 ;  /* 0x0000000803767224 */ /* 0x000fe400078e0276 */
[----:B------:R-:W-:Y:S02]  /*7f40*/  IMAD.MOV R8, RZ, RZ, -R7 ;  /* 0x000000ffff087224 */ /* 0x000fe400078e0a07 */
[----:B------:R-:W-:Y:S01]  /*7f50*/  @!P4 IMAD.IADD R115, R115, 0x1, -R3 ;  /* 0x000000017373c824 */ /* 0x000fe200078e0a03 */
[----:B------:R-:W-:Y:S01]  /*7f60*/  ISETP.GE.AND P4, PT, R122, RZ, PT ;  /* 0x000000ff7a00720c */ /* 0x000fe20003f86270 */
[----:B------:R-:W-:Y:S01]  /*7f70*/  IMAD R119, R3, R8, R119 ;  /* 0x0000000803777224 */ /* 0x000fe200078e0277 */
[----:B------:R-:W-:Y:S01]  /*7f80*/  LOP3.LUT R122, R5, 0x10c, RZ, 0xfc, !PT ;  /* 0x0000010c057a7812 */ /* 0x000fe200078efcff */
[--C-:B------:R-:W-:Y:S02]  /*7f90*/  @!P6 IMAD.IADD R116, R116, 0x1, -R3.reuse ;  /* 0x000000017474e824 */ /* 0x100fe400078e0a03 */
[----:B------:R-:W-:Y:S01]  /*7fa0*/  @!P0 IMAD.IADD R114, R114, 0x1, -R3 ;  /* 0x0000000172728824 */ /* 0x000fe200078e0a03 */
[----:B------:R-:W-:Y:S01]  /*7fb0*/  ISETP.GT.U32.AND P6, PT, R3, R119, PT ;  /* 0x000000770300720c */ /* 0x000fe20003fc4070 */
[----:B------:R-:W-:Y:S01]  /*7fc0*/  @!P1 IMAD.MOV R111, RZ, RZ, -R111 ;  /* 0x000000ffff6f9224 */ /* 0x000fe200078e0a6f */
[----:B------:R-:W-:Y:S01]  /*7fd0*/  IABS R120, R122 ;  /* 0x0000007a00787213 */ /* 0x000fe20000000000 */
[----:B------:R-:W-:Y:S01]  /*7fe0*/  @!P3 IMAD.MOV R112, RZ, RZ, -R112 ;  /* 0x000000ffff70b224 */ /* 0x000fe200078e0a70 */
[----:B------:R-:W-:-:S02]  /*7ff0*/  ISETP.GE.AND P0, PT, R121, RZ, PT ;  /* 0x000000ff7900720c */ /* 0x000fc40003f06270 */
[----:B------:R-:W-:Y:S01]  /*8000*/  IABS R121, R123 ;  /* 0x0000007b00797213 */ /* 0x000fe20000000000 */
[----:B------:R-:W-:Y:S01]  /*8010*/  @!P4 IMAD.MOV R114, RZ, RZ, -R114 ;  /* 0x000000ffff72c224 */ /* 0x000fe200078e0a72 */
[C---:B------:R-:W-:Y:S01]  /*8020*/  ISETP.GT.U32.AND P4, PT, R3.reuse, R118, PT ;  /* 0x000000760300720c */ /* 0x040fe20003f84070 */
[C---:B------:R-:W-:Y:S01]  /*8030*/  IMAD.HI.U32 R7, R2.reuse, R120, RZ ;  /* 0x0000007802077227 */ /* 0x040fe200078e00ff */
[C---:B------:R-:W-:Y:S02]  /*8040*/  ISETP.GT.U32.AND P1, PT, R3.reuse, R115, PT ;  /* 0x000000730300720c */ /* 0x040fe40003f24070 */
[----:B------:R-:W-:Y:S01]  /*8050*/  ISETP.GT.U32.AND P3, PT, R3, R117, PT ;  /* 0x000000750300720c */ /* 0x000fe20003f64070 */
[----:B------:R-:W-:Y:S02]  /*8060*/  @!P6 IMAD.IADD R119, R119, 0x1, -R3 ;  /* 0x000000017777e824 */ /* 0x000fe400078e0a03 */
[----:B------:R-:W-:Y:S02]  /*8070*/  IMAD.MOV R8, RZ, RZ, -R7 ;  /* 0x000000ffff087224 */ /* 0x000fe400078e0a07 */
[----:B------:R-:W-:Y:S01]  /*8080*/  IMAD.HI.U32 R7, R2, R121, RZ ;  /* 0x0000007902077227 */ /* 0x000fe200078e00ff */
[----:B------:R-:W-:-:S03]  /*8090*/  ISETP.GT.U32.AND P6, PT, R3, R119, PT ;  /* 0x000000770300720c */ /* 0x000fc60003fc4070 */
[C---:B------:R-:W-:Y:S02]  /*80a0*/  IMAD R120, R3.reuse, R8, R120 ;  /* 0x0000000803787224 */ /* 0x040fe400078e0278 */
[----:B------:R-:W-:Y:S02]  /*80b0*/  IMAD.MOV R8, RZ, RZ, -R7 ;  /* 0x000000ffff087224 */ /* 0x000fe400078e0a07 */
[----:B------:R-:W-:Y:S02]  /*80c0*/  @!P4 IMAD.IADD R118, R118, 0x1, -R3 ;  /* 0x000000017676c824 */ /* 0x000fe400078e0a03 */
[----:B------:R-:W-:Y:S02]  /*80d0*/  IMAD R121, R3, R8, R121 ;  /* 0x0000000803797224 */ /* 0x000fe400078e0279 */
[----:B------:R-:W-:Y:S01]  /*80e0*/  @!P0 IMAD.MOV R113, RZ, RZ, -R113 ;  /* 0x000000ffff718224 */ /* 0x000fe200078e0a71 */
[----:B------:R-:W-:Y:S01]  /*80f0*/  ISETP.GE.AND P0, PT, R124, RZ, PT ;  /* 0x000000ff7c00720c */ /* 0x000fe20003f06270 */
[--C-:B------:R-:W-:Y:S01]  /*8100*/  @!P1 IMAD.IADD R115, R115, 0x1, -R3.reuse ;  /* 0x0000000173739824 */ /* 0x100fe200078e0a03 */
[----:B------:R-:W-:Y:S01]  /*8110*/  ISETP.GT.U32.AND P4, PT, R3, R118, PT ;  /* 0x000000760300720c */ /* 0x000fe20003f84070 */
[--C-:B------:R-:W-:Y:S01]  /*8120*/  @!P3 IMAD.IADD R117, R117, 0x1, -R3.reuse ;  /* 0x000000017575b824 */ /* 0x100fe200078e0a03 */
[----:B------:R-:W-:Y:S01]  /*8130*/  ISETP.GE.AND P3, PT, R127, RZ, PT ;  /* 0x000000ff7f00720c */ /* 0x000fe20003f66270 */
[----:B------:R-:W-:Y:S01]  /*8140*/  @!P6 IMAD.IADD R119, R119, 0x1, -R3 ;  /* 0x000000017777e824 */ /* 0x000fe200078e0a03 */
[----:B------:R-:W-:Y:S01]  /*8150*/  LOP3.LUT R127, R5, 0x108, RZ, 0xfc, !PT ;  /* 0x00000108057f7812 */ /* 0x000fe200078efcff */
[----:B------:R-:W-:Y:S01]  /*8160*/  @!P2 IMAD.MOV R115, RZ, RZ, -R115 ;  /* 0x000000ffff73a224 */ /* 0x000fe200078e0a73 */
[----:B------:R-:W-:Y:S01]  /*8170*/  ISETP.GT.U32.AND P6, PT, R3, R121, PT ;  /* 0x000000790300720c */ /* 0x000fe20003fc4070 */
[----:B------:R-:W-:Y:S01]  /*8180*/  @!P5 IMAD.MOV R119, RZ, RZ, -R119 ;  /* 0x000000ffff77d224 */ /* 0x000fe200078e0a77 */
[----:B------:R-:W-:-:S02]  /*8190*/  ISETP.GE.AND P2, PT, R122, RZ, PT ;  /* 0x000000ff7a00720c */ /* 0x000fc40003f46270 */
[----:B------:R-:W-:Y:S01]  /*81a0*/  IABS R122, R127 ;  /* 0x0000007f007a7213 */ /* 0x000fe20000000000 */
[----:B------:R-:W-:Y:S01]  /*81b0*/  @!P0 IMAD.MOV R116, RZ, RZ, -R116 ;  /* 0x000000ffff748224 */ /* 0x000fe200078e0a74 */
[----:B------:R-:W-:Y:S01]  /*81c0*/  ISETP.GE.AND P0, PT, R123, RZ, PT ;  /* 0x000000ff7b00720c */ /* 0x000fe20003f06270 */
[----:B------:R-:W-:Y:S01]  /*81d0*/  @!P4 IMAD.IADD R118, R118, 0x1, -R3 ;  /* 0x000000017676c824 */ /* 0x000fe200078e0a03 */
[----:B------:R-:W-:Y:S01]  /*81e0*/  ISETP.GT.U32.AND P4, PT, R3, R120, PT ;  /* 0x000000780300720c */ /* 0x000fe20003f84070 */
[----:B------:R-:W-:Y:S01]  /*81f0*/  IMAD.HI.U32 R7, R2, R122, RZ ;  /* 0x0000007a02077227 */ /* 0x000fe200078e00ff */
[----:B------:R-:W-:Y:S02]  /*8200*/  IABS R124, R128 ;  /* 0x00000080007c7213 */ /* 0x000fe40000000000 */
[----:B------:R-:W-:Y:S01]  /*8210*/  ISETP.GE.AND P1, PT, R126, RZ, PT ;  /* 0x000000ff7e00720c */ /* 0x000fe20003f26270 */
[----:B------:R-:W-:Y:S01]  /*8220*/  IMAD.MOV R123, RZ, RZ, -R7 ;  /* 0x000000ffff7b7224 */ /* 0x000fe200078e0a07 */
[----:B------:R-:W-:Y:S01]  /*8230*/  IABS R126, R129 ;  /* 0x00000081007e7213 */ /* 0x000fe20000000000 */
[----:B------:R-:W-:Y:S01]  /*8240*/  @!P6 IMAD.IADD R121, R121, 0x1, -R3 ;  /* 0x000000017979e824 */ /* 0x000fe200078e0a03 */
[----:B------:R-:W-:Y:S01]  /*8250*/  ISETP.GE.AND P5, PT, R128, RZ, PT ;  /* 0x000000ff8000720c */ /* 0x000fe20003fa6270 */
[C---:B------:R-:W-:Y:S01]  /*8260*/  IMAD R122, R3.reuse, R123, R122 ;  /* 0x0000007b037a7224 */ /* 0x040fe200078e027a */
[----:B------:R-:W-:Y:S01]  /*8270*/  IABS R128, R131 ;  /* 0x0000008300807213 */ /* 0x000fe20000000000 */
[----:B------:R-:W-:Y:S01]  /*8280*/  IMAD.HI.U32 R8, R2, R124, RZ ;  /* 0x0000007c02087227 */ /* 0x000fe200078e00ff */
[----:B------:R-:W-:-:S03]  /*8290*/  ISETP.GT.U32.AND P6, PT, R3, R121, PT ;  /* 0x000000790300720c */ /* 0x000fc60003fc4070 */
[----:B------:R-:W-:Y:S01]  /*82a0*/  @!P3 IMAD.MOV R118, RZ, RZ, -R118 ;  /* 0x000000ffff76b224 */ /* 0x000fe200078e0a76 */
[C---:B------:R-:W-:Y:S01]  /*82b0*/  ISETP.GT.U32.AND P3, PT, R3.reuse, R122, PT ;  /* 0x0000007a0300720c */ /* 0x040fe20003f64070 */
[----:B------:R-:W-:Y:S02]  /*82c0*/  IMAD.MOV R8, RZ, RZ, -R8 ;  /* 0x000000ffff087224 */ /* 0x000fe400078e0a08 */
[----:B------:R-:W-:Y:S02]  /*82d0*/  @!P4 IMAD.IADD R120, R120, 0x1, -R3 ;  /* 0x000000017878c824 */ /* 0x000fe400078e0a03 */
[C---:B------:R-:W-:Y:S02]  /*82e0*/  IMAD R123, R3.reuse, R8, R124 ;  /* 0x00000008037b7224 */ /* 0x040fe400078e027c */
[----:B------:R-:W-:Y:S01]  /*82f0*/  IMAD.HI.U32 R7, R2, R126, RZ ;  /* 0x0000007e02077227 */ /* 0x000fe200078e00ff */
[----:B------:R-:W-:-:S03]  /*8300*/  ISETP.GT.U32.AND P4, PT, R3, R120, PT ;  /* 0x000000780300720c */ /* 0x000fc60003f84070 */
[--C-:B------:R-:W-:Y:S01]  /*8310*/  @!P6 IMAD.IADD R121, R121, 0x1, -R3.reuse ;  /* 0x000000017979e824 */ /* 0x100fe200078e0a03 */
[C---:B------:R-:W-:Y:S01]  /*8320*/  ISETP.GT.U32.AND P6, PT, R3.reuse, R123, PT ;  /* 0x0000007b0300720c */ /* 0x040fe20003fc4070 */
[----:B------:R-:W-:Y:S02]  /*8330*/  @!P3 IMAD.IADD R122, R122, 0x1, -R3 ;  /* 0x000000017a7ab824 */ /* 0x000fe400078e0a03 */
[----:B------:R-:W-:Y:S02]  /*8340*/  IMAD.MOV R7, RZ, RZ, -R7 ;  /* 0x000000ffff077224 */ /* 0x000fe400078e0a07 */
[----:B------:R-:W-:Y:S01]  /*8350*/  @!P1 IMAD.MOV R117, RZ, RZ, -R117 ;  /* 0x000000ffff759224 */ /* 0x000fe200078e0a75 */
[C---:B------:R-:W-:Y:S01]  /*8360*/  ISETP.GT.U32.AND P3, PT, R3.reuse, R122, PT ;  /* 0x0000007a0300720c */ /* 0x040fe20003f64070 */
[----:B------:R-:W-:Y:S01]  /*8370*/  IMAD R124, R3, R7, R126 ;  /* 0x00000007037c7224 */ /* 0x000fe200078e027e */
[----:B------:R-:W-:Y:S01]  /*8380*/  ISETP.GE.AND P1, PT, R127, RZ, PT ;  /* 0x000000ff7f00720c */ /* 0x000fe20003f26270 */
[----:B------:R-:W-:Y:S01]  /*8390*/  @!P4 IMAD.IADD R120, R120, 0x1, -R3 ;  /* 0x000000017878c824 */ /* 0x000fe200078e0a03 */
[----:B------:R-:W-:Y:S01]  /*83a0*/  LOP3.LUT R127, R5, 0x102, RZ, 0xfc, !PT ;  /* 0x00000102057f7812 */ /* 0x000fe200078efcff */
[----:B------:R-:W-:Y:S01]  /*83b0*/  VIADD R7, R6, 0xfe ;  /* 0x000000fe06077836 */ /* 0x000fe20000000000 */
[----:B------:R-:W-:Y:S01]  /*83c0*/  ISETP.GE.AND P4, PT, R129, RZ, PT ;  /* 0x000000ff8100720c */ /* 0x000fe20003f86270 */
[----:B------:R-:W-:Y:S01]  /*83d0*/  @!P0 IMAD.MOV R121, RZ, RZ, -R121 ;  /* 0x000000ffff798224 */ /* 0x000fe200078e0a79 */
[----:B------:R-:W-:Y:S01]  /*83e0*/  IABS R126, R127 ;  /* 0x0000007f007e7213 */ /* 0x000fe20000000000 */
[--C-:B------:R-:W-:Y:S01]  /*83f0*/  @!P6 IMAD.IADD R123, R123, 0x1, -R3.reuse ;  /* 0x000000017b7be824 */ /* 0x100fe200078e0a03 */
[----:B------:R-:W-:Y:S01]  /*8400*/  ISETP.GT.U32.AND P0, PT, R3, R124, PT ;  /* 0x0000007c0300720c */ /* 0x000fe20003f04070 */
[----:B------:R-:W-:Y:S01]  /*8410*/  @!P2 IMAD.MOV R120, RZ, RZ, -R120 ;  /* 0x000000ffff78a224 */ /* 0x000fe200078e0a78 */
[----:B------:R-:W-:Y:S01]  /*8420*/  ISETP.GE.AND P2, PT, R7, RZ, PT ;  /* 0x000000ff0700720c */ /* 0x000fe20003f46270 */
[----:B------:R-:W-:Y:S01]  /*8430*/  @!P3 IMAD.IADD R122, R122, 0x1, -R3 ;  /* 0x000000017a7ab824 */ /* 0x000fe200078e0a03 */
[----:B------:R-:W-:Y:S01]  /*8440*/  IABS R129, R7 ;  /* 0x0000000700817213 */ /* 0x000fe20000000000 */
[----:B------:R-:W-:Y:S01]  /*8450*/  IMAD.HI.U32 R7, R2, R126, RZ ;  /* 0x0000007e02077227 */ /* 0x000fe200078e00ff */
[----:B------:R-:W-:-:S02]  /*8460*/  ISETP.GT.U32.AND P6, PT, R3, R123, PT ;  /* 0x0000007b0300720c */ /* 0x000fc40003fc4070 */
[----:B------:R-:W-:Y:S01]  /*8470*/  ISETP.GE.AND P3, PT, R127, RZ, PT ;  /* 0x000000ff7f00720c */ /* 0x000fe20003f66270 */
[----:B------:R-:W-:-:S04]  /*8480*/  IMAD.HI.U32 R8, R2, R128, RZ ;  /* 0x0000008002087227 */ /* 0x000fc800078e00ff */
[----:B------:R-:W-:Y:S02]  /*8490*/  IMAD.MOV R127, RZ, RZ, -R7 ;  /* 0x000000ffff7f7224 */ /* 0x000fe400078e0a07 */
[----:B------:R-:W-:Y:S02]  /*84a0*/  IMAD.MOV R8, RZ, RZ, -R8 ;  /* 0x000000ffff087224 */ /* 0x000fe400078e0a08 */
[--C-:B------:R-:W-:Y:S02]  /*84b0*/  @!P0 IMAD.IADD R124, R124, 0x1, -R3.reuse ;  /* 0x000000017c7c8824 */ /* 0x100fe400078e0a03 */
[C---:B------:R-:W-:Y:S02]  /*84c0*/  IMAD R126, R3.reuse, R127, R126 ;  /* 0x0000007f037e7224 */ /* 0x040fe400078e027e */
[C---:B------:R-:W-:Y:S01]  /*84d0*/  IMAD R127, R3.reuse, R8, R128 ;  /* 0x00000008037f7224 */ /* 0x040fe200078e0280 */
[----:B------:R-:W-:Y:S01]  /*84e0*/  ISETP.GT.U32.AND P0, PT, R3, R124, PT ;  /* 0x0000007c0300720c */ /* 0x000fe20003f04070 */
[----:B------:R-:W-:Y:S01]  /*84f0*/  @!P6 IMAD.IADD R123, R123, 0x1, -R3 ;  /* 0x000000017b7be824 */ /* 0x000fe200078e0a03 */
[----:B------:R-:W-:Y:S01]  /*8500*/  ISETP.GT.U32.AND P6, PT, R3, R126, PT ;  /* 0x0000007e0300720c */ /* 0x000fe20003fc4070 */
[----:B------:R-:W-:-:S04]  /*8510*/  IMAD.HI.U32 R7, R2, R129, RZ ;  /* 0x0000008102077227 */ /* 0x000fc800078e00ff */
[----:B------:R-:W-:Y:S01]  /*8520*/  @!P5 IMAD.MOV R123, RZ, RZ, -R123 ;  /* 0x000000ffff7bd224 */ /* 0x000fe200078e0a7b */
[----:B------:R-:W-:Y:S01]  /*8530*/  ISETP.GT.U32.AND P5, PT, R3, R127, PT ;  /* 0x0000007f0300720c */ /* 0x000fe20003fa4070 */
[----:B------:R-:W-:Y:S02]  /*8540*/  IMAD.MOV R128, RZ, RZ, -R7 ;  /* 0x000000ffff807224 */ /* 0x000fe400078e0a07 */
[----:B------:R-:W-:Y:S02]  /*8550*/  IMAD.MOV.U32 R8, RZ, RZ, R130 ;  /* 0x000000ffff087224 */ /* 0x000fe400078e0082 */
[--C-:B------:R-:W-:Y:S01]  /*8560*/  @!P0 IMAD.IADD R124, R124, 0x1, -R3.reuse ;  /* 0x000000017c7c8824 */ /* 0x100fe200078e0a03 */
[----:B------:R-:W-:Y:S01]  /*8570*/  ISETP.GE.AND P0, PT, R132, RZ, PT ;  /* 0x000000ff8400720c */ /* 0x000fe20003f06270 */
[----:B------:R-:W-:Y:S01]  /*8580*/  @!P6 IMAD.IADD R126, R126, 0x1, -R3 ;  /* 0x000000017e7ee824 */ /* 0x000fe200078e0a03 */
[----:B------:R-:W-:Y:S01]  /*8590*/  LOP3.LUT R132, R5, 0xfa, RZ, 0xfc, !PT ;  /* 0x000000fa05847812 */ /* 0x000fe200078efcff */
[----:B------:R-:W-:-:S02]  /*85a0*/  IMAD R128, R3, R128, R129 ;  /* 0x0000008003807224 */ /* 0x000fc400078e0281 */
[----:B------:R-:W-:Y:S01]  /*85b0*/  @!P4 IMAD.MOV R124, RZ, RZ, -R124 ;  /* 0x000000ffff7cc224 */ /* 0x000fe200078e0a7c */
[----:B------:R-:W-:Y:S01]  /*85c0*/  ISETP.GT.U32.AND P4, PT, R3, R126, PT ;  /* 0x0000007e0300720c */ /* 0x000fe20003f84070 */
[----:B------:R-:W-:Y:S01]  /*85d0*/  @!P5 IMAD.IADD R127, R127, 0x1, -R3 ;  /* 0x000000017f7fd824 */ /* 0x000fe200078e0a03 */
[C---:B------:R-:W-:Y:S01]  /*85e0*/  ISETP.GT.U32.AND P6, PT, R3.reuse, R128, PT ;  /* 0x000000800300720c */ /* 0x040fe20003fc4070 */
[----:B------:R-:W-:Y:S01]  /*85f0*/  IMAD.HI.U32 R7, R2, R8, RZ ;  /* 0x0000000802077227 */ /* 0x000fe200078e00ff */
[----:B------:R-:W-:Y:S02]  /*8600*/  IABS R130, R132 ;  /* 0x0000008400827213 */ /* 0x000fe40000000000 */
[----:B------:R-:W-:Y:S01]  /*8610*/  ISETP.GT.U32.AND P5, PT, R3, R127, PT ;  /* 0x0000007f0300720c */ /* 0x000fe20003fa4070 */
[----:B------:R-:W-:Y:S02]  /*8620*/  IMAD.MOV R7, RZ, RZ, -R7 ;  /* 0x000000ffff077224 */ /* 0x000fe400078e0a07 */
[----:B------:R-:W-:Y:S01]  /*8630*/  @!P1 IMAD.MOV R122, RZ, RZ, -R122 ;  /* 0x000000ffff7a9224 */ /* 0x000fe200078e0a7a */
[----:B------:R-:W-:Y:S01]  /*8640*/  ISETP.GE.AND P1, PT, R131, RZ, PT ;  /* 0x000000ff8300720c */ /* 0x000fe20003f26270 */
[----:B------:R-:W-:Y:S01]  /*8650*/  IMAD R129, R3, R7, R8 ;  /* 0x0000000703817224 */ /* 0x000fe200078e0208 */
[----:B------:R-:W-:Y:S01]  /*8660*/  IABS R131, R137 ;  /* 0x0000008900837213 */ /* 0x000fe20000000000 */
[----:B------:R-:W-:-:S02]  /*8670*/  @!P4 IMAD.IADD R126, R126, 0x1, -R3 ;  /* 0x000000017e7ec824 */ /* 0x000fc400078e0a03 */
[----:B------:R-:W-:Y:S01]  /*8680*/  @!P6 IMAD.IADD R128, R128, 0x1, -R3 ;  /* 0x000000018080e824 */ /* 0x000fe200078e0a03 */
[----:B------:R-:W-:Y:S01]  /*8690*/  ISETP.GT.U32.AND P4, PT, R3, R129, PT ;  /* 0x000000810300720c */ /* 0x000fe20003f84070 */
[----:B------:R-:W-:-:S03]  /*86a0*/  IMAD.HI.U32 R8, R2, R131, RZ ;  /* 0x0000008302087227 */ /* 0x000fc600078e00ff */
[----:B------:R-:W-:Y:S01]  /*86b0*/  ISETP.GT.U32.AND P6, PT, R3, R128, PT ;  /* 0x000000800300720c */ /* 0x000fe20003fc4070 */
[----:B------:R-:W-:Y:S01]  /*86c0*/  @!P5 IMAD.IADD R127, R127, 0x1, -R3 ;  /* 0x000000017f7fd824 */ /* 0x000fe200078e0a03 */
[----:B------:R-:W-:Y:S01]  /*86d0*/  ISETP.GE.AND P5, PT, R132, RZ, PT ;  /* 0x000000ff8400720c */ /* 0x000fe20003fa6270 */
[----:B------:R-:W-:Y:S02]  /*86e0*/  IMAD.MOV R132, RZ, RZ, -R8 ;  /* 0x000000ffff847224 */ /* 0x000fe400078e0a08 */
[----:B------:R-:W-:-:S04]  /*86f0*/  IMAD.HI.U32 R7, R2, R130, RZ ;  /* 0x0000008202077227 */ /* 0x000fc800078e00ff */
[----:B------:R-:W-:Y:S02]  /*8700*/  IMAD R131, R3, R132, R131 ;  /* 0x0000008403837224 */ /* 0x000fe400078e0283 */
[----:B------:R-:W-:Y:S02]  /*8710*/  IMAD.MOV R7, RZ, RZ, -R7 ;  /* 0x000000ffff077224 */ /* 0x000fe400078e0a07 */
[--C-:B------:R-:W-:Y:S01]  /*8720*/  @!P4 IMAD.IADD R129, R129, 0x1, -R3.reuse ;  /* 0x000000018181c824 */ /* 0x100fe200078e0a03 */
[C---:B------:R-:W-:Y:S01]  /*8730*/  ISETP.GT.U32.AND P4, PT, R3.reuse, R131, PT ;  /* 0x000000830300720c */ /* 0x040fe20003f84070 */
[C---:B------:R-:W-:Y:S02]  /*8740*/  IMAD R130, R3.reuse, R7, R130 ;  /* 0x0000000703827224 */ /* 0x040fe400078e0282 */
[----:B------:R-:W-:Y:S02]  /*8750*/  @!P6 IMAD.IADD R128, R128, 0x1, -R3 ;  /* 0x000000018080e824 */ /* 0x000fe400078e0a03 */
[----:B------:R-:W-:Y:S01]  /*8760*/  IMAD.HI.U32 R7, R2, R133, RZ ;  /* 0x0000008502077227 */ /* 0x000fe200078e00ff */
[----:B------:R-:W-:-:S03]  /*8770*/  ISETP.GT.U32.AND P6, PT, R3, R130, PT ;  /* 0x000000820300720c */ /* 0x000fc60003fc4070 */
[----:B------:R-:W-:-:S04]  /*8780*/  IMAD.HI.U32 R8, R2, R134, RZ ;  /* 0x0000008602087227 */ /* 0x000fc800078e00ff */
[----:B------:R-:W-:Y:S01]  /*8790*/  @!P3 IMAD.MOV R126, RZ, RZ, -R126 ;  /* 0x000000ffff7eb224 */ /* 0x000fe200078e0a7e */
[----:B------:R-:W-:Y:S01]  /*87a0*/  ISETP.GT.U32.AND P3, PT, R3, R129, PT ;  /* 0x000000810300720c */ /* 0x000fe20003f64070 */
[----:B------:R-:W-:Y:S02]  /*87b0*/  @!P4 IMAD.IADD R131, R131, 0x1, -R3 ;  /* 0x000000018383c824 */ /* 0x000fe400078e0a03 */
[----:B------:R-:W-:Y:S01]  /*87c0*/  IMAD.MOV R132, RZ, RZ, -R7 ;  /* 0x000000ffff847224 */ /* 0x000fe200078e0a07 */
[----:B------:R-:W-:Y:S01]  /*87d0*/  IABS R7, R140 ;  /* 0x0000008c00077213 */ /* 0x000fe20000000000 */
[----:B------:R-:W-:Y:S01]  /*87e0*/  IMAD.MOV R8, RZ, RZ, -R8 ;  /* 0x000000ffff087224 */ /* 0x000fe200078e0a08 */
[C---:B------:R-:W-:Y:S01]  /*87f0*/  ISETP.GT.U32.AND P4, PT, R3.reuse, R131, PT ;  /* 0x000000830300720c */ /* 0x040fe20003f84070 */
[C---:B------:R-:W-:Y:S02]  /*8800*/  IMAD R132, R3.reuse, R132, R133 ;  /* 0x0000008403847224 */ /* 0x040fe400078e0285 */
[----:B------:R-:W-:-:S02]  /*8810*/  IMAD R133, R3, R8, R134 ;  /* 0x0000000803857224 */ /* 0x000fc400078e0286 */
[----:B------:R-:W-:Y:S02]  /*8820*/  @!P6 IMAD.IADD R130, R130, 0x1, -R3 ;  /* 0x000000018282e824 */ /* 0x000fe400078e0a03 */
[----:B------:R-:W-:Y:S02]  /*8830*/  IMAD.MOV.U32 R134, RZ, RZ, R7 ;  /* 0x000000ffff867224 */ /* 0x000fe400078e0007 */
[----:B------:R-:W-:Y:S01]  /*8840*/  @!P2 IMAD.MOV R128, RZ, RZ, -R128 ;  /* 0x000000ffff80a224 */ /* 0x000fe200078e0a80 */
[C---:B------:R-:W-:Y:S01]  /*8850*/  ISETP.GT.U32.AND P2, PT, R3.reuse, R132, PT ;  /* 0x000000840300720c */ /* 0x040fe20003f44070 */
[----:B------:R-:W-:Y:S01]  /*8860*/  @!P1 IMAD.MOV R127, RZ, RZ, -R127 ;  /* 0x000000ffff7f9224 */ /* 0x000fe200078e0a7f */
[----:B------:R-:W-:Y:S01]  /*8870*/  ISETP.GT.U32.AND P1, PT, R3, R130, PT ;  /* 0x000000820300720c */ /* 0x000fe20003f24070 */
[----:B------:R-:W-:-:S04]  /*8880*/  IMAD.HI.U32 R7, R2, R134, RZ ;  /* 0x0000008602077227 */ /* 0x000fc800078e00ff */
[----:B------:R-:W-:Y:S01]  /*8890*/  @!P3 IMAD.IADD R129, R129, 0x1, -R3 ;  /* 0x000000018181b824 */ /* 0x000fe200078e0a03 */
[----:B------:R-:W-:Y:S01]  /*88a0*/  ISETP.GT.U32.AND P3, PT, R3, R133, PT ;  /* 0x000000850300720c */ /* 0x000fe20003f64070 */
[----:B------:R-:W-:Y:S02]  /*88b0*/  IMAD.MOV R7, RZ, RZ, -R7 ;  /* 0x000000ffff077224 */ /* 0x000fe400078e0a07 */
[----:B------:R-:W-:Y:S02]  /*88c0*/  VIADD R8, R6, 0xee ;  /* 0x000000ee06087836 */ /* 0x000fe40000000000 */
[----:B------:R-:W-:Y:S01]  /*88d0*/  @!P4 IMAD.IADD R131, R131, 0x1, -R3 ;  /* 0x000000018383c824 */ /* 0x000fe200078e0a03 */
[----:B------:R-:W-:Y:S01]  /*88e0*/  ISETP.GE.AND P4, PT, R137, RZ, PT ;  /* 0x000000ff8900720c */ /* 0x000fe20003f86270 */
[----:B------:R-:W-:Y:S01]  /*88f0*/  IMAD R134, R3, R7, R134 ;  /* 0x0000000703867224 */ /* 0x000fe200078e0286 */
[----:B------:R-:W-:Y:S01]  /*8900*/  ISETP.GE.AND P6, PT, R8, RZ, PT ;  /* 0x000000ff0800720c */ /* 0x000fe20003fc6270 */
[----:B------:R-:W-:Y:S01]  /*8910*/  IMAD.HI.U32 R7, R2, R135, RZ ;  /* 0x0000008702077227 */ /* 0x000fe200078e00ff */
[----:B------:R-:W-:-:S02]  /*8920*/  IABS R136, R8 ;  /* 0x0000000800887213 */ /* 0x000fc40000000000 */
[----:B------:R-:W-:Y:S01]  /*8930*/  IABS R137, R142 ;  /* 0x0000008e00897213 */ /* 0x000fe20000000000 */
[--C-:B------:R-:W-:Y:S01]  /*8940*/  @!P2 IMAD.IADD R132, R132, 0x1, -R3.reuse ;  /* 0x000000018484a824 */ /* 0x100fe200078e0a03 */
[----:B------:R-:W-:Y:S01]  /*8950*/  ISETP.GE.AND P2, PT, R138, RZ, PT ;  /* 0x000000ff8a00720c */ /* 0x000fe20003f46270 */
[----:B------:R-:W-:Y:S01]  /*8960*/  @!P1 IMAD.IADD R130, R130, 0x1, -R3 ;  /* 0x0000000182829824 */ /* 0x000fe200078e0a03 */
[----:B------:R-:W-:Y:S01]  /*8970*/  ISETP.GT.U32.AND P1, PT, R3, R134, PT ;  /* 0x000000860300720c */ /* 0x000fe20003f24070 */
[----:B------:R-:W-:Y:S02]  /*8980*/  IMAD.MOV R8, RZ, RZ, -R7 ;  /* 0x000000ffff087224 */ /* 0x000fe400078e0a07 */
[----:B------:R-:W-:Y:S01]  /*8990*/  @!P3 IMAD.IADD R133, R133, 0x1, -R3 ;  /* 0x000000018585b824 */ /* 0x000fe200078e0a03 */
[C---:B------:R-:W-:Y:S01]  /*89a0*/  ISETP.GT.U32.AND P3, PT, R3.reuse, R132, PT ;  /* 0x000000840300720c */ /* 0x040fe20003f64070 */
[C---:B------:R-:W-:Y:S02]  /*89b0*/  IMAD R135, R3.reuse, R8, R135 ;  /* 0x0000000803877224 */ /* 0x040fe400078e0287 */
[----:B------:R-:W-:Y:S01]  /*89c0*/  @!P0 IMAD.MOV R129, RZ, RZ, -R129 ;  /* 0x000000ffff818224 */ /* 0x000fe200078e0a81 */
[C---:B------:R-:W-:Y:S01]  /*89d0*/  ISETP.GT.U32.AND P0, PT, R3.reuse, R133, PT ;  /* 0x000000850300720c */ /* 0x040fe20003f04070 */
[----:B------:R-:W-:Y:S01]  /*89e0*/  @!P4 IMAD.MOV R131, RZ, RZ, -R131 ;  /* 0x000000ffff83c224 */ /* 0x000fe200078e0a83 */
[----:B------:R-:W-:Y:S01]  /*89f0*/  ISETP.GT.U32.AND P4, PT, R3, R135, PT ;  /* 0x000000870300720c */ /* 0x000fe20003f84070 */
[----:B------:R-:W-:-:S04]  /*8a00*/  IMAD.HI.U32 R7, R2, R136, RZ ;  /* 0x0000008802077227 */ /* 0x000fc800078e00ff */
[----:B------:R-:W-:Y:S02]  /*8a10*/  IMAD.MOV R7, RZ, RZ, -R7 ;  /* 0x000000ffff077224 */ /* 0x000fe400078e0a07 */
[--C-:B------:R-:W-:Y:S02]  /*8a20*/  @!P1 IMAD.IADD R134, R134, 0x1, -R3.reuse ;  /* 0x0000000186869824 */ /* 0x100fe400078e0a03 */
[----:B------:R-:W-:Y:S02]  /*8a30*/  IMAD R136, R3, R7, R136 ;  /* 0x0000000703887224 */ /* 0x000fe400078e0288 */
[--C-:B------:R-:W-:Y:S01]  /*8a40*/  @!P3 IMAD.IADD R132, R132, 0x1, -R3.reuse ;  /* 0x000000018484b824 */ /* 0x100fe200078e0a03 */
[----:B------:R-:W-:Y:S01]  /*8a50*/  ISETP.GE.AND P3, PT, R140, RZ, PT ;  /* 0x000000ff8c00720c */ /* 0x000fe20003f66270 */
[--C-:B------:R-:W-:Y:S01]  /*8a60*/  @!P0 IMAD.IADD R133, R133, 0x1, -R3.reuse ;  /* 0x0000000185858824 */ /* 0x100fe200078e0a03 */
[----:B------:R-:W-:Y:S01]  /*8a70*/  ISETP.GT.U32.AND P1, PT, R3, R134, PT ;  /* 0x000000860300720c */ /* 0x000fe20003f24070 */
[----:B------:R-:W-:Y:S01]  /*8a80*/  @!P4 IMAD.IADD R135, R135, 0x1, -R3 ;  /* 0x000000018787c824 */ /* 0x000fe200078e0a03 */
[----:B------:R-:W-:Y:S01]  /*8a90*/  LOP3.LUT R140, R5, 0xea, RZ, 0xfc, !PT ;  /* 0x000000ea058c7812 */ /* 0x000fe200078efcff */
[----:B------:R-:W-:Y:S01]  /*8aa0*/  IMAD.HI.U32 R7, R2, R137, RZ ;  /* 0x0000008902077227 */ /* 0x000fe200078e00ff */
[----:B------:R-:W-:-:S02]  /*8ab0*/  ISETP.GT.U32.AND P0, PT, R3, R136, PT ;  /* 0x000000880300720c */ /* 0x000fc40003f04070 */
[----:B------:R-:W-:Y:S01]  /*8ac0*/  IABS R138, R140 ;  /* 0x0000008c008a7213 */ /* 0x000fe20000000000 */
[----:B------:R-:W-:Y:S01]  /*8ad0*/  @!P2 IMAD.MOV R132, RZ, RZ, -R132 ;  /* 0x000000ffff84a224 */ /* 0x000fe200078e0a84 */
[----:B------:R-:W-:Y:S01]  /*8ae0*/  ISETP.GT.U32.AND P2, PT, R3, R135, PT ;  /* 0x000000870300720c */ /* 0x000fe20003f44070 */
[----:B------:R-:W-:Y:S01]  /*8af0*/  IMAD.MOV R8, RZ, RZ, -R7 ;  /* 0x000000ffff087224 */ /* 0x000fe200078e0a07 */
[----:B------:R-:W-:Y:S01]  /*8b00*/  ISETP.GE.AND P4, PT, R142, RZ, PT ;  /* 0x000000ff8e00720c */ /* 0x000fe20003f86270 */
[----:B------:R-:W-:Y:S01]  /*8b10*/  IMAD.HI.U32 R7, R2, R138, RZ ;  /* 0x0000008a02077227 */ /* 0x000fe200078e00ff */
[----:B------:R-:W-:-:S03]  /*8b20*/  LOP3.LUT R142, R5, 0xe6, RZ, 0xfc, !PT ;  /* 0x000000e6058e7812 */ /* 0x000fc600078efcff */
[----:B------:R-:W-:Y:S01]  /*8b30*/  @!P1 IMAD.IADD R134, R134, 0x1, -R3 ;  /* 0x0000000186869824 */ /* 0x000fe200078e0a03 */
[----:B------:R-:W-:Y:S01]  /*8b40*/  ISETP.GE.AND P1, PT, R141, RZ, PT ;  /* 0x000000ff8d00720c */ /* 0x000fe20003f26270 */
[----:B------:R-:W-:Y:S01]  /*8b50*/  IMAD R137, R3, R8, R137 ;  /* 0x0000000803897224 */ /* 0x000fe200078e0289 */
[----:B------:R-:W-:Y:S01]  /*8b60*/  LOP3.LUT R141, R5, 0xe8, RZ, 0xfc, !PT ;  /* 0x000000e8058d7812 */ /* 0x000fe200078efcff */
[----:B------:R-:W-:Y:S02]  /*8b70*/  IMAD.MOV R7, RZ, RZ, -R7 ;  /* 0x000000ffff077224 */ /* 0x000fe400078e0a07 */
[--C-:B------:R-:W-:Y:S02]  /*8b80*/  @!P0 IMAD.IADD R136, R136, 0x1, -R3.reuse ;  /* 0x0000000188888824 */ /* 0x100fe400078e0a03 */
[----:B------:R-:W-:Y:S01]  /*8b90*/  @!P3 IMAD.MOV R134, RZ, RZ, -R134 ;  /* 0x000000ffff86b224 */ /* 0x000fe200078e0a86 */
[C---:B------:R-:W-:Y:S01]  /*8ba0*/  ISETP.GT.U32.AND P3, PT, R3.reuse, R137, PT ;  /* 0x000000890300720c */ /* 0x040fe20003f64070 */
[C---:B------:R-:W-:Y:S01]  /*8bb0*/  IMAD R138, R3.reuse, R7, R138 ;  /* 0x00000007038a7224 */ /* 0x040fe200078e028a */
[----:B------:R-:W-:Y:S01]  /*8bc0*/  ISETP.GT.U32.AND P0, PT, R3, R136, PT ;  /* 0x000000880300720c */ /* 0x000fe20003f04070 */
[----:B------:R-:W-:Y:S01]  /*8bd0*/  @!P5 IMAD.MOV R130, RZ, RZ, -R130 ;  /* 0x000000ffff82d224 */ /* 0x000fe200078e0a82 */
[----:B------:R-:W-:Y:S01]  /*8be0*/  ISETP.GE.AND P5, PT, R139, RZ, PT ;  /* 0x000000ff8b00720c */ /* 0x000fe20003fa6270 */
[----:B------:R-:W-:Y:S01]  /*8bf0*/  @!P2 IMAD.IADD R135, R135, 0x1, -R3 ;  /* 0x000000018787a824 */ /* 0x000fe200078e0a03 */
[----:B------:R-:W-:-:S02]  /*8c00*/  ISETP.GT.U32.AND P2, PT, R3, R138, PT ;  /* 0x0000008a0300720c */ /* 0x000fc40003f44070 */
[----:B------:R-:W-:Y:S01]  /*8c10*/  IABS R139, R141 ;  /* 0x0000008d008b7213 */ /* 0x000fe20000000000 */
[----:B------:R-:W-:-:S04]  /*8c20*/  @!P1 IMAD.MOV R135, RZ, RZ, -R135 ;  /* 0x000000ffff879224 */ /* 0x000fc800078e0a87 */
[----:B------:R-:W-:-:S04]  /*8c30*/  IMAD.HI.U32 R7, R2, R139, RZ ;  /* 0x0000008b02077227 */ /* 0x000fc800078e00ff */
[----:B------:R-:W-:Y:S01]  /*8c40*/  @!P3 IMAD.IADD R137, R137, 0x1, -R3 ;  /* 0x000000018989b824 */ /* 0x000fe200078e0a03 */
[----:B------:R-:W-:Y:S01]  /*8c50*/  ISETP.GE.AND P3, PT, R142, RZ, PT ;  /* 0x000000ff8e00720c */ /* 0x000fe20003f66270 */
[----:B------:R-:W-:Y:S01]  /*8c60*/  @!P5 IMAD.MOV R133, RZ, RZ, -R133 ;  /* 0x000000ffff85d224 */ /* 0x000fe200078e0a85 */
[----:B------:R-:W-:Y:S01]  /*8c70*/  ISETP.GE.AND P5, PT, R140, RZ, PT ;  /* 0x000000ff8c00720c */ /* 0x000fe20003fa6270 */
[----:B------:R-:W-:Y:S01]  /*8c80*/  @!P0 IMAD.IADD R136, R136, 0x1, -R3 ;  /* 0x0000000188888824 */ /* 0x000fe200078e0a03 */
[----:B------:R-:W-:Y:S01]  /*8c90*/  ISETP.GE.AND P0, PT, R141, RZ, PT ;  /* 0x000000ff8d00720c */ /* 0x000fe20003f06270 */
[----:B------:R-:W-:Y:S01]  /*8ca0*/  IMAD.MOV R8, RZ, RZ, -R7 ;  /* 0x000000ffff087224 */ /* 0x000fe200078e0a07 */
[----:B------:R-:W-:Y:S01]  /*8cb0*/  IABS R140, R142 ;  /* 0x0000008e008c7213 */ /* 0x000fe20000000000 */
[----:B------:R-:W-:Y:S01]  /*8cc0*/  @!P2 IMAD.IADD R138, R138, 0x1, -R3 ;  /* 0x000000018a8aa824 */ /* 0x000fe200078e0a03 */
[----:B------:R-:W-:Y:S01]  /*8cd0*/  IABS R141, R143 ;  /* 0x0000008f008d7213 */ /* 0x000fe20000000000 */
[C---:B------:R-:W-:Y:S01]  /*8ce0*/  IMAD R139, R3.reuse, R8, R139 ;  /* 0x00000008038b7224 */ /* 0x040fe200078e028b */
[C---:B------:R-:W-:Y:S01]  /*8cf0*/  ISETP.GT.U32.AND P1, PT, R3.reuse, R137, PT ;  /* 0x000000890300720c */ /* 0x040fe20003f24070 */
[----:B------:R-:W-:Y:S01]  /*8d00*/  IMAD.HI.U32 R7, R2, R140, RZ ;  /* 0x0000008c02077227 */ /* 0x000fe200078e00ff */
[----:B------:R-:W-:-:S02]  /*8d10*/  ISETP.GT.U32.AND P2, PT, R3, R138, PT ;  /* 0x0000008a0300720c */ /* 0x000fc40003f44070 */
[----:B------:R-:W-:Y:S01]  /*8d20*/  IABS R142, R146 ;  /* 0x00000092008e7213 */ /* 0x000fe20000000000 */
[----:B------:R-:W-:-:S04]  /*8d30*/  IMAD.HI.U32 R8, R2, R141, RZ ;  /* 0x0000008d02087227 */ /* 0x000fc800078e00ff */
[----:B------:R-:W-:Y:S01]  /*8d40*/  @!P6 IMAD.MOV R136, RZ, RZ, -R136 ;  /* 0x000000ffff88e224 */ /* 0x000fe200078e0a88 */
[----:B------:R-:W-:Y:S01]  /*8d50*/  ISETP.GT.U32.AND P6, PT, R3, R139, PT ;  /* 0x0000008b0300720c */ /* 0x000fe20003fc4070 */
[----:B------:R-:W-:Y:S02]  /*8d60*/  IMAD.MOV R7, RZ, RZ, -R7 ;  /* 0x000000ffff077224 */ /* 0x000fe400078e0a07 */
[----:B------:R-:W-:Y:S02]  /*8d70*/  IMAD.MOV R8, RZ, RZ, -R8 ;  /* 0x000000ffff087224 */ /* 0x000fe400078e0a08 */
[----:B------:R-:W-:Y:S01]  /*8d80*/  @!P1 IMAD.IADD R137, R137, 0x1, -R3 ;  /* 0x0000000189899824 */ /* 0x000fe200078e0a03 */
[----:B------:R-:W-:Y:S01]  /*8d90*/  ISETP.GE.AND P1, PT, R143, RZ, PT ;  /* 0x000000ff8f00720c */ /* 0x000fe20003f26270 */
[C---:B------:R-:W-:Y:S01]  /*8da0*/  IMAD R140, R3.reuse, R7, R140 ;  /* 0x00000007038c7224 */ /* 0x040fe200078e028c */
[----:B------:R-:W-:Y:S01]  /*8db0*/  IABS R143, R147 ;  /* 0x00000093008f7213 */ /* 0x000fe20000000000 */
[----:B------:R-:W-:-:S02]  /*8dc0*/  IMAD R141, R3, R8, R141 ;  /* 0x00000008038d7224 */ /* 0x000fc400078e028d */
[----:B------:R-:W-:Y:S01]  /*8dd0*/  @!P2 IMAD.IADD R138, R138, 0x1, -R3 ;  /* 0x000000018a8aa824 */ /* 0x000fe200078e0a03 */
[C---:B------:R-:W-:Y:S01]  /*8de0*/  ISETP.GT.U32.AND P2, PT, R3.reuse, R140, PT ;  /* 0x0000008c0300720c */ /* 0x040fe20003f44070 */
[----:B------:R-:W-:Y:S01]  /*8df0*/  @!P4 IMAD.MOV R137, RZ, RZ, -R137 ;  /* 0x000000ffff89c224 */ /* 0x000fe200078e0a89 */
[----:B------:R-:W-:Y:S01]  /*8e00*/  ISETP.GT.U32.AND P4, PT, R3, R141, PT ;  /* 0x0000008d0300720c */ /* 0x000fe20003f84070 */
[----:B------:R-:W-:Y:S02]  /*8e10*/  @!P6 IMAD.IADD R139, R139, 0x1, -R3 ;  /* 0x000000018b8be824 */ /* 0x000fe400078e0a03 */
[----:B------:R-:W-:-:S03]  /*8e20*/  IMAD.HI.U32 R7, R2, R142, RZ ;  /* 0x0000008e02077227 */ /* 0x000fc600078e00ff */
[----:B------:R-:W-:Y:S01]  /*8e30*/  ISETP.GT.U32.AND P6, PT, R3, R139, PT ;  /* 0x0000008b0300720c */ /* 0x000fe20003fc4070 */
[----:B------:R-:W-:Y:S02]  /*8e40*/  VIADD R8, R6, 0xde ;  /* 0x000000de06087836 */ /* 0x000fe40000000000 */
[----:B------:R-:W-:Y:S02]  /*8e50*/  IMAD.MOV R7, RZ, RZ, -R7 ;  /* 0x000000ffff077224 */ /* 0x000fe400078e0a07 */
[--C-:B------:R-:W-:Y:S01]  /*8e60*/  @!P2 IMAD.IADD R140, R140, 0x1, -R3.reuse ;  /* 0x000000018c8ca824 */ /* 0x100fe200078e0a03 */
[----:B------:R-:W-:Y:S01]  /*8e70*/  IABS R145, R8 ;  /* 0x0000000800917213 */ /* 0x000fe20000000000 */
[----:B------:R-:W-:Y:S02]  /*8e80*/  @!P4 IMAD.IADD R141, R141, 0x1, -R3 ;  /* 0x000000018d8dc824 */ /* 0x000fe400078e0a03 */
[C---:B------:R-:W-:Y:S01]  /*8e90*/  IMAD R142, R3.reuse, R7, R142 ;  /* 0x00000007038e7224 */ /* 0x040fe200078e028e */
[C---:B------:R-:W-:Y:S01]  /*8ea0*/  ISETP.GT.U32.AND P2, PT, R3.reuse, R140, PT ;  /* 0x0000008c0300720c */ /* 0x040fe20003f44070 */
[----:B------:R-:W-:Y:S01]  /*8eb0*/  IMAD.HI.U32 R7, R2, R143, RZ ;  /* 0x0000008f02077227 */ /* 0x000fe200078e00ff */
[----:B------:R-:W-:-:S03]  /*8ec0*/  ISETP.GT.U32.AND P4, PT, R3, R141, PT ;  /* 0x0000008d0300720c */ /* 0x000fc60003f84070 */
[----:B------:R-:W-:Y:S01]  /*8ed0*/  @!P5 IMAD.MOV R138, RZ, RZ, -R138 ;  /* 0x000000ffff8ad224 */ /* 0x000fe200078e0a8a */
[----:B------:R-:W-:Y:S01]  /*8ee0*/  ISETP.GE.AND P5, PT, R8, RZ, PT ;  /* 0x000000ff0800720c */ /* 0x000fe20003fa6270 */
[----:B------:R-:W-:Y:S01]  /*8ef0*/  @!P6 IMAD.IADD R139, R139, 0x1, -R3 ;  /* 0x000000018b8be824 */ /* 0x000fe200078e0a03 */
[----:B------:R-:W-:Y:S01]  /*8f00*/  ISETP.GT.U32.AND P6, PT, R3, R142, PT ;  /* 0x0000008e0300720c */ /* 0x000fe20003fc4070 */
[----:B------:R-:W-:-:S04]  /*8f10*/  IMAD.HI.U32 R8, R2, R145, RZ ;  /* 0x0000009102087227 */ /* 0x000fc800078e00ff */
[----:B------:R-:W-:Y:S01]  /*8f20*/  IMAD.MOV R144, RZ, RZ, -R7 ;  /* 0x000000ffff907224 */ /* 0x000fe200078e0a07 */
[----:B------:R-:W-:Y:S01]  /*8f30*/  LOP3.LUT R7, R5, 0xdc, RZ, 0xfc, !PT ;  /* 0x000000dc05077812 */ /* 0x000fe200078efcff */
[----:B------:R-:W-:Y:S02]  /*8f40*/  IMAD.MOV R8, RZ, RZ, -R8 ;  /* 0x000000ffff087224 */ /* 0x000fe400078e0a08 */
[----:B------:R-:W-:Y:S02]  /*8f50*/  IMAD R143, R3, R144, R143 ;  /* 0x00000090038f7224 */ /* 0x000fe400078e028f */
[----:B------:R-:W-:Y:S01]  /*8f60*/  @!P2 IMAD.IADD R140, R140, 0x1, -R3 ;  /* 0x000000018c8ca824 */ /* 0x000fe200078e0a03 */
[----:B------:R-:W-:Y:S01]  /*8f70*/  ISETP.GE.AND P2, PT, R147, RZ, PT ;  /* 0x000000ff9300720c */ /* 0x000fe20003f46270 */
[----:B------:R-:W-:Y:S01]  /*8f80*/  IMAD R144, R3, R8, R145 ;  /* 0x0000000803907224 */ /* 0x000fe200078e0291 */
[----:B------:R-:W-:Y:S01]  /*8f90*/  LOP3.LUT R8, R5, 0xda, RZ, 0xfc, !PT ;  /* 0x000000da05087812 */ /* 0x000fe200078efcff */
[--C-:B------:R-:W-:Y:S01]  /*8fa0*/  @!P4 IMAD.IADD R141, R141, 0x1, -R3.reuse ;  /* 0x000000018d8dc824 */ /* 0x100fe200078e0a03 */
[C---:B------:R-:W-:Y:S01]  /*8fb0*/  ISETP.GT.U32.AND P4, PT, R3.reuse, R143, PT ;  /* 0x0000008f0300720c */ /* 0x040fe20003f84070 */
[----:B------:R-:W-:Y:S01]  /*8fc0*/  @!P6 IMAD.IADD R142, R142, 0x1, -R3 ;  /* 0x000000018e8ee824 */ /* 0x000fe200078e0a03 */
[----:B------:R-:W-:Y:S01]  /*8fd0*/  IABS R145, R7 ;  /* 0x0000000700917213 */ /* 0x000fe20000000000 */
[----:B------:R-:W-:Y:S01]  /*8fe0*/  @!P3 IMAD.MOV R140, RZ, RZ, -R140 ;  /* 0x000000ffff8cb224 */ /* 0x000fe200078e0a8c */
[C---:B------:R-:W-:Y:S01]  /*8ff0*/  ISETP.GT.U32.AND P3, PT, R3.reuse, R144, PT ;  /* 0x000000900300720c */ /* 0x040fe20003f64070 */
[----:B------:R-:W-:Y:S01]  /*9000*/  @!P1 IMAD.MOV R141, RZ, RZ, -R141 ;  /* 0x000000ffff8d9224 */ /* 0x000fe200078e0a8d */
[----:B------:R-:W-:Y:S01]  /*9010*/  ISETP.GT.U32.AND P6, PT, R3, R142, PT ;  /* 0x0000008e0300720c */ /* 0x000fe20003fc4070 */
[----:B------:R-:W-:Y:S01]  /*9020*/  @!P0 IMAD.MOV R139, RZ, RZ, -R139 ;  /* 0x000000ffff8b8224 */ /* 0x000fe200078e0a8b */
[----:B------:R-:W-:-:S02]  /*9030*/  IABS R147, R8 ;  /* 0x0000000800937213 */ /* 0x000fc40000000000 */
[----:B------:R-:W-:Y:S01]  /*9040*/  ISETP.GE.AND P1, PT, R7, RZ, PT ;  /* 0x000000ff0700720c */ /* 0x000fe20003f26270 */
[----:B------:R-:W-:Y:S01]  /*9050*/  IMAD.HI.U32 R7, R2, R145, RZ ;  /* 0x0000009102077227 */ /* 0x000fe200078e00ff */
[----:B------:R-:W-:-:S03]  /*9060*/  ISETP.GE.AND P0, PT, R146, RZ, PT ;  /* 0x000000ff9200720c */ /* 0x000fc60003f06270 */
[--C-:B------:R-:W-:Y:S02]  /*9070*/  @!P4 IMAD.IADD R143, R143, 0x1, -R3.reuse ;  /* 0x000000018f8fc824 */ /* 0x100fe400078e0a03 */
[--C-:B------:R-:W-:Y:S02]  /*9080*/  @!P3 IMAD.IADD R144, R144, 0x1, -R3.reuse ;  /* 0x000000019090b824 */ /* 0x100fe400078e0a03 */
[----:B------:R-:W-:Y:S01]  /*9090*/  @!P6 IMAD.IADD R142, R142, 0x1, -R3 ;  /* 0x000000018e8ee824 */ /* 0x000fe200078e0a03 */
[C---:B------:R-:W-:Y:S01]  /*90a0*/  ISETP.GT.U32.AND P4, PT, R3.reuse, R143, PT ;  /* 0x0000008f0300720c */ /* 0x040fe20003f84070 */
[----:B------:R-:W-:Y:S01]  /*90b0*/  IMAD.MOV R146, RZ, RZ, -R7 ;  /* 0x000000ffff927224 */ /* 0x000fe200078e0a07 */
[----:B------:R-:W-:Y:S01]  /*90c0*/  ISETP.GE.AND P6, PT, R8, RZ, PT ;  /* 0x000000ff0800720c */ /* 0x000fe20003fc6270 */
[----:B------:R-:W-:Y:S01]  /*90d0*/  IMAD.HI.U32 R8, R2, R147, RZ ;  /* 0x0000009302087227 */ /* 0x000fe200078e00ff */
[----:B------:R-:W-:-:S03]  /*90e0*/  ISETP.GT.U32.AND P3, PT, R3, R144, PT ;  /* 0x000000900300720c */ /* 0x000fc60003f64070 */
[----:B------:R-:W-:Y:S02]  /*90f0*/  IMAD.MOV R8, RZ, RZ, -R8 ;  /* 0x000000ffff087224 */ /* 0x000fe400078e0a08 */
[C---:B------:R-:W-:Y:S02]  /*9100*/  IMAD R145, R3.reuse, R146, R145 ;  /* 0x0000009203917224 */ /* 0x040fe400078e0291 */
[----:B------:R-:W-:Y:S02]  /*9110*/  IMAD R146, R3, R8, R147 ;  /* 0x0000000803927224 */ /* 0x000fe400078e0293 */
[----:B------:R-:W-:Y:S01]  /*9120*/  @!P4 IMAD.IADD R143, R143, 0x1, -R3 ;  /* 0x000000018f8fc824 */ /* 0x000fe200078e0a03 */
[----:B------:R-:W-:Y:S01]  /*9130*/  ISETP.GT.U32.AND P4, PT, R3, R145, PT ;  /* 0x000000910300720c */ /* 0x000fe20003f84070 */
[----:B------:R-:W-:-:S04]  /*9140*/  IMAD.HI.U32 R7, R2, R148, RZ ;  /* 0x0000009402077227 */ /* 0x000fc800078e00ff */
[----:B------:R-:W-:Y:S01]  /*9150*/  @!P3 IMAD.IADD R144, R144, 0x1, -R3 ;  /* 0x000000019090b824 */ /* 0x000fe200078e0a03 */
[----:B------:R-:W-:Y:S01]  /*9160*/  ISETP.GT.U32.AND P3, PT, R3, R146, PT ;  /* 0x000000920300720c */ /* 0x000fe20003f64070 */
[----:B------:R-:W-:Y:S01]  /*9170*/  @!P0 IMAD.MOV R142, RZ, RZ, -R142 ;  /* 0x000000ffff8e8224 */ /* 0x000fe200078e0a8e */
[----:B------:R-:W-:Y:S01]  /*9180*/  ISETP.GE.AND P0, PT, R149, RZ, PT ;  /* 0x000000ff9500720c */ /* 0x000fe20003f06270 */
[----:B------:R-:W-:Y:S01]  /*9190*/  IMAD.MOV R7, RZ, RZ, -R7 ;  /* 0x000000ffff077224 */ /* 0x000fe200078e0a07 */
[----:B------:R-:W-:Y:S01]  /*91a0*/  IABS R149, R153 ;  /* 0x0000009900957213 */ /* 0x000fe20000000000 */
[----:B------:R-:W-:-:S04]  /*91b0*/  IMAD.HI.U32 R8, R2, R150, RZ ;  /* 0x0000009602087227 */ /* 0x000fc800078e00ff */
[--C-:B------:R-:W-:Y:S02]  /*91c0*/  @!P4 IMAD.IADD R145, R145, 0x1, -R3.reuse ;  /* 0x000000019191c824 */ /* 0x100fe400078e0a03 */
[C---:B------:R-:W-:Y:S02]  /*91d0*/  IMAD R147, R3.reuse, R7, R148 ;  /* 0x0000000703937224 */ /* 0x040fe400078e0294 */
[----:B------:R-:W-:Y:S01]  /*91e0*/  @!P3 IMAD.IADD R146, R146, 0x1, -R3 ;  /* 0x000000019292b824 */ /* 0x000fe200078e0a03 */
[C---:B------:R-:W-:Y:S01]  /*91f0*/  ISETP.GT.U32.AND P3, PT, R3.reuse, R145, PT ;  /* 0x000000910300720c */ /* 0x040fe20003f64070 */
[----:B------:R-:W-:Y:S01]  /*9200*/  IMAD.HI.U32 R7, R2, R149, RZ ;  /* 0x0000009502077227 */ /* 0x000fe200078e00ff */
[----:B------:R-:W-:-:S03]  /*9210*/  ISETP.GT.U32.AND P4, PT, R3, R147, PT ;  /* 0x000000930300720c */ /* 0x000fc60003f84070 */
[----:B------:R-:W-:Y:S02]  /*9220*/  IMAD.MOV R148, RZ, RZ, -R7 ;  /* 0x000000ffff947224 */ /* 0x000fe400078e0a07 */
[----:B------:R-:W-:Y:S02]  /*9230*/  IMAD.MOV R8, RZ, RZ, -R8 ;  /* 0x000000ffff087224 */ /* 0x000fe400078e0a08 */
[C---:B------:R-:W-:Y:S02]  /*9240*/  IMAD R148, R3.reuse, R148, R149 ;  /* 0x0000009403947224 */ /* 0x040fe400078e0295 */
[----:B------:R-:W-:Y:S02]  /*9250*/  IMAD R149, R3, R8, R150 ;  /* 0x0000000803957224 */ /* 0x000fe400078e0296 */
[----:B------:R-:W-:Y:S01]  /*9260*/  @!P3 IMAD.IADD R145, R145, 0x1, -R3 ;  /* 0x000000019191b824 */ /* 0x000fe200078e0a03 */
[C---:B------:R-:W-:Y:S01]  /*9270*/  ISETP.GT.U32.AND P3, PT, R3.reuse, R148, PT ;  /* 0x000000940300720c */ /* 0x040fe20003f64070 */
[----:B------:R-:W-:Y:S01]  /*9280*/  @!P5 IMAD.MOV R144, RZ, RZ, -R144 ;  /* 0x000000ffff90d224 */ /* 0x000fe200078e0a90 */
[----:B------:R-:W-:Y:S01]  /*9290*/  ISETP.GT.U32.AND P5, PT, R3, R149, PT ;  /* 0x000000950300720c */ /* 0x000fe20003fa4070 */
[----:B------:R-:W-:-:S04]  /*92a0*/  IMAD.HI.U32 R7, R2, R151, RZ ;  /* 0x0000009702077227 */ /* 0x000fc800078e00ff */
[----:B------:R-:W-:Y:S02]  /*92b0*/  IMAD.MOV.U32 R8, RZ, RZ, R152 ;  /* 0x000000ffff087224 */ /* 0x000fe400078e0098 */
[----:B------:R-:W-:Y:S02]  /*92c0*/  IMAD.MOV R150, RZ, RZ, -R7 ;  /* 0x000000ffff967224 */ /* 0x000fe400078e0a07 */
[----:B------:R-:W-:-:S04]  /*92d0*/  IMAD.HI.U32 R7, R2, R8, RZ ;  /* 0x0000000802077227 */ /* 0x000fc800078e00ff */
[--C-:B------:R-:W-:Y:S02]  /*92e0*/  @!P3 IMAD.IADD R148, R148, 0x1, -R3.reuse ;  /* 0x000000019494b824 */ /* 0x100fe400078e0a03 */
[----:B------:R-:W-:Y:S02]  /*92f0*/  @!P5 IMAD.IADD R149, R149, 0x1, -R3 ;  /* 0x000000019595d824 */ /* 0x000fe400078e0a03 */
[----:B------:R-:W-:Y:S01]  /*9300*/  @!P2 IMAD.MOV R143, RZ, RZ, -R143 ;  /* 0x000000ffff8fa224 */ /* 0x000fe200078e0a8f */
[C---:B------:R-:W-:Y:S01]  /*9310*/  ISETP.GT.U32.AND P5, PT, R3.reuse, R148, PT ;  /* 0x000000940300720c */ /* 0x040fe20003fa4070 */
[C---:B------:R-:W-:Y:S01]  /*9320*/  IMAD R150, R3.reuse, R150, R151 ;  /* 0x0000009603967224 */ /* 0x040fe200078e0297 */
[----:B------:R-:W-:Y:S01]  /*9330*/  ISETP.GT.U32.AND P2, PT, R3, R146, PT ;  /* 0x000000920300720c */ /* 0x000fe20003f44070 */
[----:B------:R-:W-:Y:S02]  /*9340*/  IMAD.MOV R151, RZ, RZ, -R7 ;  /* 0x000000ffff977224 */ /* 0x000fe400078e0a07 */
[----:B------:R-:W-:-:S02]  /*9350*/  @!P4 IMAD.IADD R147, R147, 0x1, -R3 ;  /* 0x000000019393c824 */ /* 0x000fc400078e0a03 */
[----:B------:R-:W-:Y:S02]  /*9360*/  VIADD R7, R6, 0xce ;  /* 0x000000ce06077836 */ /* 0x000fe40000000000 */
[C---:B------:R-:W-:Y:S01]  /*9370*/  IMAD R151, R3.reuse, R151, R8 ;  /* 0x0000009703977224 */ /* 0x040fe200078e0208 */
[C---:B------:R-:W-:Y:S01]  /*9380*/  ISETP.GT.U32.AND P4, PT, R3.reuse, R147, PT ;  /* 0x000000930300720c */ /* 0x040fe20003f84070 */
[----:B------:R-:W-:Y:S01]  /*9390*/  @!P1 IMAD.MOV R145, RZ, RZ, -R145 ;  /* 0x000000ffff919224 */ /* 0x000fe200078e0a91 */
[----:B------:R-:W-:Y:S01]  /*93a0*/  IABS R152, R7 ;  /* 0x0000000700987213 */ /* 0x000fe20000000000 */
[--C-:B------:R-:W-:Y:S01]  /*93b0*/  @!P5 IMAD.IADD R148, R148, 0x1, -R3.reuse ;  /* 0x000000019494d824 */ /* 0x100fe200078e0a03 */
[----:B------:R-:W-:Y:S01]  /*93c0*/  ISETP.GT.U32.AND P5, PT, R3, R151, PT ;  /* 0x000000970300720c */ /* 0x000fe20003fa4070 */
[----:B------:R-:W-:Y:S01]  /*93d0*/  @!P2 IMAD.IADD R146, R146, 0x1, -R3 ;  /* 0x000000019292a824 */ /* 0x000fe200078e0a03 */
[----:B------:R-:W-:Y:S02]  /*93e0*/  ISETP.GE.AND P2, PT, R153, RZ, PT ;  /* 0x000000ff9900720c */ /* 0x000fe40003f46270 */
[----:B------:R-:W-:Y:S01]  /*93f0*/  ISETP.GE.AND P3, PT, R7, RZ, PT ;  /* 0x000000ff0700720c */ /* 0x000fe20003f66270 */
[----:B------:R-:W-:Y:S01]  /*9400*/  IMAD.HI.U32 R7, R2, R152, RZ ;  /* 0x0000009802077227 */ /* 0x000fe200078e00ff */
[----:B------:R-:W-:-:S02]  /*9410*/  IABS R153, R157 ;  /* 0x0000009d00997213 */ /* 0x000fc40000000000 */
[----:B------:R-:W-:Y:S01]  /*9420*/  ISETP.GT.U32.AND P1, PT, R3, R150, PT ;  /* 0x000000960300720c */ /* 0x000fe20003f24070 */
[----:B------:R-:W-:Y:S02]  /*9430*/  IMAD.MOV R7, RZ, RZ, -R7 ;  /* 0x000000ffff077224 */ /* 0x000fe400078e0a07 */
[--C-:B------:R-:W-:Y:S01]  /*9440*/  @!P4 IMAD.IADD R147, R147, 0x1, -R3.reuse ;  /* 0x000000019393c824 */ /* 0x100fe200078e0a03 */
[----:B------:R-:W-:Y:S01]  /*9450*/  ISETP.GE.AND P4, PT, R154, RZ, PT ;  /* 0x000000ff9a00720c */ /* 0x000fe20003f86270 */
[----:B------:R-:W-:Y:S01]  /*9460*/  IMAD R152, R3, R7, R152 ;  /* 0x0000000703987224 */ /* 0x000fe200078e0298 */
[----:B------:R-:W-:Y:S01]  /*9470*/  IABS R154, R158 ;  /* 0x0000009e009a7213 */ /* 0x000fe20000000000 */
[----:B------:R-:W-:Y:S01]  /*9480*/  @!P5 IMAD.IADD R151, R151, 0x1, -R3 ;  /* 0x000000019797d824 */ /* 0x000fe200078e0a03 */
[----:B------:R-:W-:Y:S01]  /*9490*/  ISETP.GE.AND P5, PT, R157, RZ, PT ;  /* 0x000000ff9d00720c */ /* 0x000fe20003fa6270 */
[----:B------:R-:W-:Y:S01]  /*94a0*/  IMAD.HI.U32 R7, R2, R153, RZ ;  /* 0x0000009902077227 */ /* 0x000fe200078e00ff */
[----:B------:R-:W-:-:S03]  /*94b0*/  IABS R157, R161 ;  /* 0x000000a1009d7213 */ /* 0x000fc60000000000 */
[----:B------:R-:W-:Y:S01]  /*94c0*/  @!P2 IMAD.MOV R148, RZ, RZ, -R148 ;  /* 0x000000ffff94a224 */ /* 0x000fe200078e0a94 */
[----:B------:R-:W-:Y:S01]  /*94d0*/  ISETP.GT.U32.AND P2, PT, R3, R151, PT ;  /* 0x000000970300720c */ /* 0x000fe20003f44070 */
[----:B------:R-:W-:Y:S02]  /*94e0*/  IMAD.MOV R8, RZ, RZ, -R7 ;  /* 0x000000ffff087224 */ /* 0x000fe400078e0a07 */
[----:B------:R-:W-:-:S04]  /*94f0*/  IMAD.HI.U32 R7, R2, R154, RZ ;  /* 0x0000009a02077227 */ /* 0x000fc800078e00ff */
[C---:B------:R-:W-:Y:S02]  /*9500*/  IMAD R153, R3.reuse, R8, R153 ;  /* 0x0000000803997224 */ /* 0x040fe400078e0299 */
[----:B------:R-:W-:Y:S02]  /*9510*/  IMAD.MOV R8, RZ, RZ, -R7 ;  /* 0x000000ffff087224 */ /* 0x000fe400078e0a07 */
[--C-:B------:R-:W-:Y:S02]  /*9520*/  @!P1 IMAD.IADD R150, R150, 0x1, -R3.reuse ;  /* 0x0000000196969824 */ /* 0x100fe400078e0a03 */
[C---:B------:R-:W-:Y:S02]  /*9530*/  IMAD R154, R3.reuse, R8, R154 ;  /* 0x00000008039a7224 */ /* 0x040fe400078e029a */
[----:B------:R-:W-:Y:S01]  /*9540*/  @!P6 IMAD.MOV R146, RZ, RZ, -R146 ;  /* 0x000000ffff92e224 */ /* 0x000fe200078e0a92 */
[----:B------:R-:W-:Y:S01]  /*9550*/  ISETP.GT.U32.AND P6, PT, R3, R149, PT ;  /* 0x000000950300720c */ /* 0x000fe20003fc4070 */
[----:B------:R-:W-:Y:S01]  /*9560*/  @!P2 IMAD.IADD R151, R151, 0x1, -R3 ;  /* 0x000000019797a824 */ /* 0x000fe200078e0a03 */
[C---:B------:R-:W-:Y:S01]  /*9570*/  ISETP.GT.U32.AND P1, PT, R3.reuse, R150, PT ;  /* 0x000000960300720c */ /* 0x040fe20003f24070 */
[----:B------:R-:W-:Y:S01]  /*9580*/  @!P0 IMAD.MOV R147, RZ, RZ, -R147 ;  /* 0x000000ffff938224 */ /* 0x000fe200078e0a93 */
[----:B------:R-:W-:-:S02]  /*9590*/  ISETP.GT.U32.AND P2, PT, R3, R154, PT ;  /* 0x0000009a0300720c */ /* 0x000fc40003f44070 */
[----:B------:R-:W-:Y:S02]  /*95a0*/  ISETP.GE.AND P0, PT, R155, RZ, PT ;  /* 0x000000ff9b00720c */ /* 0x000fe40003f06270 */
[----:B------:R-:W-:-:S05]  /*95b0*/  IABS R155, R159 ;  /* 0x0000009f009b7213 */ /* 0x000fca0000000000 */
[--C-:B------:R-:W-:Y:S01]  /*95c0*/  @!P6 IMAD.IADD R149, R149, 0x1, -R3.reuse ;  /* 0x000000019595e824 */ /* 0x100fe200078e0a03 */
[----:B------:R-:W-:Y:S01]  /*95d0*/  ISETP.GE.AND P6, PT, R156, RZ, PT ;  /* 0x000000ff9c00720c */ /* 0x000fe20003fc6270 */
[--C-:B------:R-:W-:Y:S01]  /*95e0*/  @!P1 IMAD.IADD R150, R150, 0x1, -R3.reuse ;  /* 0x0000000196969824 */ /* 0x100fe200078e0a03 */
[----:B------:R-:W-:Y:S01]  /*95f0*/  ISETP.GT.U32.AND P1, PT, R3, R152, PT ;  /* 0x000000980300720c */ /* 0x000fe20003f24070 */
[----:B------:R-:W-:Y:S01]  /*9600*/  @!P2 IMAD.IADD R154, R154, 0x1, -R3 ;  /* 0x000000019a9aa824 */ /* 0x000fe200078e0a03 */
[----:B------:R-:W-:Y:S01]  /*9610*/  IABS R156, R160 ;  /* 0x000000a0009c7213 */ /* 0x000fe20000000000 */
[----:B------:R-:W-:-:S03]  /*9620*/  IMAD.HI.U32 R7, R2, R155, RZ ;  /* 0x0000009b02077227 */ /* 0x000fc600078e00ff */
[C---:B------:R-:W-:Y:S01]  /*9630*/  ISETP.GT.U32.AND P2, PT, R3.reuse, R154, PT ;  /* 0x0000009a0300720c */ /* 0x040fe20003f44070 */
[----:B------:R-:W-:Y:S01]  /*9640*/  @!P4 IMAD.MOV R149, RZ, RZ, -R149 ;  /* 0x000000ffff95c224 */ /* 0x000fe200078e0a95 */
[----:B------:R-:W-:Y:S01]  /*9650*/  ISETP.GT.U32.AND P4, PT, R3, R153, PT ;  /* 0x000000990300720c */ /* 0x000fe20003f84070 */
[----:B------:R-:W-:Y:S02]  /*9660*/  IMAD.MOV R8, RZ, RZ, -R7 ;  /* 0x000000ffff087224 */ /* 0x000fe400078e0a07 */
[----:B------:R-:W-:-:S04]  /*9670*/  IMAD.HI.U32 R7, R2, R156, RZ ;  /* 0x0000009c02077227 */ /* 0x000fc800078e00ff */
[----:B------:R-:W-:Y:S02]  /*9680*/  IMAD.MOV R7, RZ, RZ, -R7 ;  /* 0x000000ffff077224 */ /* 0x000fe400078e0a07 */
[--C-:B------:R-:W-:Y:S02]  /*9690*/  @!P1 IMAD.IADD R152, R152, 0x1, -R3.reuse ;  /* 0x0000000198989824 */ /* 0x100fe400078e0a03 */
[----:B------:R-:W-:Y:S02]  /*96a0*/  IMAD R156, R3, R7, R156 ;  /* 0x00000007039c7224 */ /* 0x000fe400078e029c */
[--C-:B------:R-:W-:Y:S01]  /*96b0*/  @!P4 IMAD.IADD R153, R153, 0x1, -R3.reuse ;  /* 0x000000019999c824 */ /* 0x100fe200078e0a03 */
[C---:B------:R-:W-:Y:S01]  /*96c0*/  ISETP.GT.U32.AND P1, PT, R3.reuse, R152, PT ;  /* 0x000000980300720c */ /* 0x040fe20003f24070 */
[----:B------:R-:W-:Y:S01]  /*96d0*/  @!P2 IMAD.IADD R154, R154, 0x1, -R3 ;  /* 0x000000019a9aa824 */ /* 0x000fe200078e0a03 */
[C---:B------:R-:W-:Y:S01]  /*96e0*/  ISETP.GT.U32.AND P2, PT, R3.reuse, R156, PT ;  /* 0x0000009c0300720c */ /* 0x040fe20003f44070 */
[----:B------:R-:W-:Y:S01]  /*96f0*/  @!P0 IMAD.MOV R150, RZ, RZ, -R150 ;  /* 0x000000ffff968224 */ /* 0x000fe200078e0a96 */
[----:B------:R-:W-:Y:S01]  /*9700*/  ISETP.GE.AND P0, PT, R158, RZ, PT ;  /* 0x000000ff9e00720c */ /* 0x000fe20003f06270 */
[C---:B------:R-:W-:Y:S01]  /*9710*/  IMAD R155, R3.reuse, R8, R155 ;  /* 0x00000008039b7224 */ /* 0x040fe200078e029b */
[----:B------:R-:W-:Y:S01]  /*9720*/  ISETP.GT.U32.AND P4, PT, R3, R153, PT ;  /* 0x000000990300720c */ /* 0x000fe20003f84070 */
[----:B------:R-:W-:Y:S01]  /*9730*/  IMAD.HI.U32 R8, R2, R157, RZ ;  /* 0x0000009d02087227 */ /* 0x000fe200078e00ff */
[----:B------:R-:W-:-:S03]  /*9740*/  IABS R158, R162 ;  /* 0x000000a2009e7213 */ /* 0x000fc60000000000 */
[----:B------:R-:W-:Y:S01]  /*9750*/  @!P6 IMAD.MOV R151, RZ, RZ, -R151 ;  /* 0x000000ffff97e224 */ /* 0x000fe200078e0a97 */
[----:B------:R-:W-:Y:S01]  /*9760*/  ISETP.GT.U32.AND P6, PT, R3, R155, PT ;  /* 0x0000009b0300720c */ /* 0x000fe20003fc4070 */
[----:B------:R-:W-:-:S04]  /*9770*/  IMAD.HI.U32 R7, R2, R158, RZ ;  /* 0x0000009e02077227 */ /* 0x000fc800078e00ff */
[--C-:B------:R-:W-:Y:S01]  /*9780*/  @!P1 IMAD.IADD R152, R152, 0x1, -R3.reuse ;  /* 0x0000000198989824 */ /* 0x100fe200078e0a03 */
[----:B------:R-:W-:Y:S01]  /*9790*/  ISETP.GE.AND P1, PT, R159, RZ, PT ;  /* 0x000000ff9f00720c */ /* 0x000fe20003f26270 */
[----:B------:R-:W-:Y:S01]  /*97a0*/  IMAD.MOV R8, RZ, RZ, -R8 ;  /* 0x000000ffff087224 */ /* 0x000fe200078e0a08 */
[----:B------:R-:W-:Y:S01]  /*97b0*/  IABS R159, R164 ;  /* 0x000000a4009f7213 */ /* 0x000fe20000000000 */
[----:B------:R-:W-:Y:S02]  /*97c0*/  @!P2 IMAD.IADD R156, R156, 0x1, -R3 ;  /* 0x000000019c9ca824 */ /* 0x000fe400078e0a03 */
[----:B------:R-:W-:Y:S02]  /*97d0*/  IMAD.MOV R7, RZ, RZ, -R7 ;  /* 0x000000ffff077224 */ /* 0x000fe400078e0a07 */
[C---:B------:R-:W-:Y:S01]  /*97e0*/  IMAD R157, R3.reuse, R8, R157 ;  /* 0x00000008039d7224 */ /* 0x040fe200078e029d */
[----:B------:R-:W-:Y:S01]  /*97f0*/  ISETP.GT.U32.AND P2, PT, R3, R156, PT ;  /* 0x0000009c0300720c */ /* 0x000fe20003f44070 */
[----:B------:R-:W-:Y:S01]  /*9800*/  @!P4 IMAD.IADD R153, R153, 0x1, -R3 ;  /* 0x000000019999c824 */ /* 0x000fe200078e0a03 */
[----:B------:R-:W-:Y:S01]  /*9810*/  ISETP.GE.AND P4, PT, R161, RZ, PT ;  /* 0x000000ffa100720c */ /* 0x000fe20003f86270 */
[----:B------:R-:W-:Y:S01]  /*9820*/  VIADD R8, R6, 0xbe ;  /* 0x000000be06087836 */ /* 0x000fe20000000000 */
[----:B------:R-:W-:Y:S01]  /*9830*/  IABS R161, R165 ;  /* 0x000000a500a17213 */ /* 0x000fe20000000000 */
[----:B------:R-:W-:-:S02]  /*9840*/  IMAD R158, R3, R7, R158 ;  /* 0x00000007039e7224 */ /* 0x000fc400078e029e */
[----:B------:R-:W-:-:S04]  /*9850*/  IMAD.HI.U32 R7, R2, R159, RZ ;  /* 0x0000009f02077227 */ /* 0x000fc800078e00ff */
[----:B------:R-:W-:Y:S01]  /*9860*/  @!P3 IMAD.MOV R152, RZ, RZ, -R152 ;  /* 0x000000ffff98b224 */ /* 0x000fe200078e0a98 */
[----:B------:R-:W-:Y:S01]  /*9870*/  ISETP.GE.AND P3, PT, R160, RZ, PT ;  /* 0x000000ffa000720c */ /* 0x000fe20003f66270 */
[----:B------:R-:W-:Y:S01]  /*9880*/  @!P5 IMAD.MOV R153, RZ, RZ, -R153 ;  /* 0x000000ffff99d224 */ /* 0x000fe200078e0a99 */
[----:B------:R-:W-:Y:S01]  /*9890*/  ISETP.GE.AND P5, PT, R8, RZ, PT ;  /* 0x000000ff0800720c */ /* 0x000fe20003fa6270 */
[----:B------:R-:W-:Y:S01]  /*98a0*/  @!P6 IMAD.IADD R155, R155, 0x1, -R3 ;  /* 0x000000019b9be824 */ /* 0x000fe200078e0a03 */
[----:B------:R-:W-:Y:S01]  /*98b0*/  IABS R160, R8 ;  /* 0x0000000800a07213 */ /* 0x000fe20000000000 */
[----:B------:R-:W-:Y:S02]  /*98c0*/  IMAD.MOV R8, RZ, RZ, -R7 ;  /* 0x000000ffff087224 */ /* 0x000fe400078e0a07 */
[----:B------:R-:W-:Y:S01]  /*98d0*/  @!P0 IMAD.MOV R154, RZ, RZ, -R154 ;  /* 0x000000ffff9a8224 */ /* 0x000fe200078e0a9a */
[C---:B------:R-:W-:Y:S01]  /*98e0*/  ISETP.GT.U32.AND P6, PT, R3.reuse, R155, PT ;  /* 0x0000009b0300720c */ /* 0x040fe20003fc4070 */
[C---:B------:R-:W-:Y:S01]  /*98f0*/  IMAD R159, R3.reuse, R8, R159 ;  /* 0x00000008039f7224 */ /* 0x040fe200078e029f */
[----:B------:R-:W-:Y:S01]  /*9900*/  ISETP.GT.U32.AND P0, PT, R3, R157, PT ;  /* 0x0000009d0300720c */ /* 0x000fe20003f04070 */
[----:B------:R-:W-:-:S02]  /*9910*/  @!P2 IMAD.IADD R156, R156, 0x1, -R3 ;  /* 0x000000019c9ca824 */ /* 0x000fc400078e0a03 */
[----:B------:R-:W-:Y:S01]  /*9920*/  IMAD.HI.U32 R7, R2, R160, RZ ;  /* 0x000000a002077227 */ /* 0x000fe200078e00ff */
[----:B------:R-:W-:-:S03]  /*9930*/  ISETP.GT.U32.AND P2, PT, R3, R159, PT ;  /* 0x0000009f0300720c */ /* 0x000fc60003f44070 */
[----:B------:R-:W-:Y:S02]  /*9940*/  IMAD.MOV R7, RZ, RZ, -R7 ;  /* 0x000000ffff077224 */ /* 0x000fe400078e0a07 */
[----:B------:R-:W-:-:S04]  /*9950*/  IMAD.HI.U32 R8, R2, R163, RZ ;  /* 0x000000a302087227 */ /* 0x000fc800078e00ff */
[--C-:B------:R-:W-:Y:S01]  /*9960*/  @!P6 IMAD.IADD R155, R155, 0x1, -R3.reuse ;  /* 0x000000019b9be824 */ /* 0x100fe200078e0a03 */
[----:B------:R-:W-:Y:S01]  /*9970*/  ISETP.GE.AND P6, PT, R162, RZ, PT ;  /* 0x000000ffa200720c */ /* 0x000fe20003fc6270 */
[----:B------:R-:W-:Y:S02]  /*9980*/  @!P0 IMAD.IADD R157, R157, 0x1, -R3 ;  /* 0x000000019d9d8824 */ /* 0x000fe400078e0a03 */
[----:B------:R-:W-:Y:S01]  /*9990*/  @!P1 IMAD.MOV R155, RZ, RZ, -R155 ;  /* 0x000000ffff9b9224 */ /* 0x000fe200078e0a9b */
[----:B------:R-:W-:Y:S01]  /*99a0*/  ISETP.GT.U32.AND P1, PT, R3, R158, PT ;  /* 0x0000009e0300720c */ /* 0x000fe20003f24070 */
[----:B------:R-:W-:Y:S01]  /*99b0*/  @!P2 IMAD.IADD R159, R159, 0x1, -R3 ;  /* 0x000000019f9fa824 */ /* 0x000fe200078e0a03 */
[C---:B------:R-:W-:Y:S01]  /*99c0*/  ISETP.GT.U32.AND P0, PT, R3.reuse, R157, PT ;  /* 0x0000009d0300720c */ /* 0x040fe20003f04070 */
[C---:B------:R-:W-:Y:S02]  /*99d0*/  IMAD R160, R3.reuse, R7, R160 ;  /* 0x0000000703a07224 */ /* 0x040fe400078e02a0 */
[----:B------:R-:W-:Y:S01]  /*99e0*/  IMAD.HI.U32 R7, R2, R161, RZ ;  /* 0x000000a102077227 */ /* 0x000fe200078e00ff */
[----:B------:R-:W-:-:S03]  /*99f0*/  ISETP.GT.U32.AND P2, PT, R3, R159, PT ;  /* 0x0000009f0300720c */ /* 0x000fc60003f44070 */
[----:B------:R-:W-:Y:S02]  /*9a00*/  IMAD.MOV R162, RZ, RZ, -R7 ;  /* 0x000000ffffa27224 */ /* 0x000fe400078e0a07 */
[----:B------:R-:W-:Y:S02]  /*9a10*/  IMAD.MOV R8, RZ, RZ, -R8 ;  /* 0x000000ffff087224 */ /* 0x000fe400078e0a08 */
[--C-:B------:R-:W-:Y:S01]  /*9a20*/  @!P1 IMAD.IADD R158, R158, 0x1, -R3.reuse ;  /* 0x000000019e9e9824 */ /* 0x100fe200078e0a03 */
[----:B------:R-:W-:Y:S01]  /*9a30*/  ISETP.GE.AND P1, PT, R164, RZ, PT ;  /* 0x000000ffa400720c */ /* 0x000fe20003f26270 */
[----:B------:R-:W-:Y:S01]  /*9a40*/  @!P0 IMAD.IADD R157, R157, 0x1, -R3 ;  /* 0x000000019d9d8824 */ /* 0x000fe200078e0a03 */
[C---:B------:R-:W-:Y:S01]  /*9a50*/  ISETP.GT.U32.AND P0, PT, R3.reuse, R160, PT ;  /* 0x000000a00300720c */ /* 0x040fe20003f04070 */
[C---:B------:R-:W-:Y:S01]  /*9a60*/  IMAD R161, R3.reuse, R162, R161 ;  /* 0x000000a203a17224 */ /* 0x040fe200078e02a1 */
[----:B------:R-:W-:Y:S01]  /*9a70*/  IABS R164, R167 ;  /* 0x000000a700a47213 */ /* 0x000fe20000000000 */
[----:B------:R-:W-:Y:S01]  /*9a80*/  IMAD R162, R3, R8, R163 ;  /* 0x0000000803a27224 */ /* 0x000fe200078e02a3 */
[----:B------:R-:W-:Y:S01]  /*9a90*/  LOP3.LUT R8, R5, 0xb6, RZ, 0xfc, !PT ;  /* 0x000000b605087812 */ /* 0x000fe200078efcff */
[----:B------:R-:W-:Y:S01]  /*9aa0*/  @!P3 IMAD.MOV R156, RZ, RZ, -R156 ;  /* 0x000000ffff9cb224 */ /* 0x000fe200078e0a9c */
[C---:B------:R-:W-:Y:S01]  /*9ab0*/  ISETP.GT.U32.AND P3, PT, R3.reuse, R158, PT ;  /* 0x0000009e0300720c */ /* 0x040fe20003f64070 */
[----:B------:R-:W-:Y:S01]  /*9ac0*/  @!P4 IMAD.MOV R157, RZ, RZ, -R157 ;  /* 0x000000ffff9dc224 */ /* 0x000fe200078e0a9d */
[----:B------:R-:W-:Y:S01]  /*9ad0*/  ISETP.GT.U32.AND P4, PT, R3, R161, PT ;  /* 0x000000a10300720c */ /* 0x000fe20003f84070 */
[----:B------:R-:W-:Y:S01]  /*9ae0*/  @!P2 IMAD.IADD R159, R159, 0x1, -R3 ;  /* 0x000000019f9fa824 */ /* 0x000fe200078e0a03 */
[----:B------:R-:W-:Y:S01]  /*9af0*/  ISETP.GT.U32.AND P2, PT, R3, R162, PT ;  /* 0x000000a20300720c */ /* 0x000fe20003f44070 */
[----:B------:R-:W-:-:S04]  /*9b00*/  IMAD.HI.U32 R7, R2, R164, RZ ;  /* 0x000000a402077227 */ /* 0x000fc800078e00ff */
[----:B------:R-:W-:Y:S02]  /*9b10*/  IMAD.MOV R7, RZ, RZ, -R7 ;  /* 0x000000ffff077224 */ /* 0x000fe400078e0a07 */
[--C-:B------:R-:W-:Y:S02]  /*9b20*/  @!P0 IMAD.IADD R160, R160, 0x1, -R3.reuse ;  /* 0x00000001a0a08824 */ /* 0x100fe400078e0a03 */
[C---:B------:R-:W-:Y:S02]  /*9b30*/  IMAD R163, R3.reuse, R7, R164 ;  /* 0x0000000703a37224 */ /* 0x040fe400078e02a4 */
[--C-:B------:R-:W-:Y:S01]  /*9b40*/  @!P3 IMAD.IADD R158, R158, 0x1, -R3.reuse ;  /* 0x000000019e9eb824 */ /* 0x100fe200078e0a03 */
[----:B------:R-:W-:Y:S01]  /*9b50*/  ISETP.GT.U32.AND P0, PT, R3, R160, PT ;  /* 0x000000a00300720c */ /* 0x000fe20003f04070 */
[--C-:B------:R-:W-:Y:S01]  /*9b60*/  @!P4 IMAD.IADD R161, R161, 0x1, -R3.reuse ;  /* 0x00000001a1a1c824 */ /* 0x100fe200078e0a03 */
[----:B------:R-:W-:Y:S01]  /*9b70*/  ISETP.GE.AND P3, PT, R165, RZ, PT ;  /* 0x000000ffa500720c */ /* 0x000fe20003f66270 */
[----:B------:R-:W-:Y:S01]  /*9b80*/  @!P2 IMAD.IADD R162, R162, 0x1, -R3 ;  /* 0x00000001a2a2a824 */ /* 0x000fe200078e0a03 */
[----:B------:R-:W-:Y:S01]  /*9b90*/  IABS R165, R8 ;  /* 0x0000000800a57213 */ /* 0x000fe20000000000 */
[----:B------:R-:W-:Y:S01]  /*9ba0*/  @!P6 IMAD.MOV R158, RZ, RZ, -R158 ;  /* 0x000000ffff9ee224 */ /* 0x000fe200078e0a9e */
[C---:B------:R-:W-:Y:S01]  /*9bb0*/  ISETP.GT.U32.AND P4, PT, R3.reuse, R163, PT ;  /* 0x000000a30300720c */ /* 0x040fe20003f84070 */
[----:B------:R-:W-:Y:S01]  /*9bc0*/  @!P1 IMAD.MOV R159, RZ, RZ, -R159 ;  /* 0x000000ffff9f9224 */ /* 0x000fe200078e0a9f */
[C---:B------:R-:W-:Y:S01]  /*9bd0*/  ISETP.GT.U32.AND P6, PT, R3.reuse, R162, PT ;  /* 0x000000a20300720c */ /* 0x040fe20003fc4070 */
[----:B------:R-:W-:Y:S01]  /*9be0*/  IMAD.HI.U32 R7, R2, R165, RZ ;  /* 0x000000a502077227 */ /* 0x000fe200078e00ff */
[----:B------:R-:W-:-:S02]  /*9bf0*/  ISETP.GT.U32.AND P2, PT, R3, R161, PT ;  /* 0x000000a10300720c */ /* 0x000fc40003f44070 */
[----:B------:R-:W-:Y:S01]  /*9c00*/  ISETP.GE.AND P1, PT, R167, RZ, PT ;  /* 0x000000ffa700720c */ /* 0x000fe20003f26270 */
[----:B------:R-:W-:Y:S01]  /*9c10*/  IMAD.MOV R164, RZ, RZ, -R7 ;  /* 0x000000ffffa47224 */ /* 0x000fe200078e0a07 */
[----:B------:R-:W-:Y:S01]  /*9c20*/  IABS R167, R171 ;  /* 0x000000ab00a77213 */ /* 0x000fe20000000000 */
[----:B------:R-:W-:Y:S01]  /*9c30*/  @!P0 IMAD.IADD R160, R160, 0x1, -R3 ;  /* 0x00000001a0a08824 */ /* 0x000fe200078e0a03 */
[----:B------:R-:W-:Y:S01]  /*9c40*/  ISETP.GE.AND P0, PT, R166, RZ, PT ;  /* 0x000000ffa600720c */ /* 0x000fe20003f06270 */
[----:B------:R-:W-:Y:S01]  /*9c50*/  IMAD R164, R3, R164, R165 ;  /* 0x000000a403a47224 */ /* 0x000fe200078e02a5 */
        /* <DEDUP_REMOVED lines=8> */
[----:B------:R-:W-:Y:S01]  /*9ce0*/  IMAD R165, R3, R7, R166 ;  /* 0x0000000703a57224 */ /* 0x000fe200078e02a6 */
[----:B------:R-:W-:Y:S01]  /*9cf0*/  IABS R166, R170 ;  /* 0x000000aa00a67213 */ /* 0x000fe20000000000 */
[----:B------:R-:W-:Y:S02]  /*9d00*/  @!P3 IMAD.MOV R161, RZ, RZ, -R161 ;  /* 0x000000ffffa1b224 */ /* 0x000fe400078e0aa1 */
[--C-:B------:R-:W-:Y:S01]  /*9d10*/  @!P6 IMAD.IADD R164, R164, 0x1, -R3.reuse ;  /* 0x00000001a4a4e824 */ /* 0x100fe200078e0a03 */
[----:B------:R-:W-:Y:S01]  /*9d20*/  ISETP.GE.AND P6, PT, R168, RZ, PT ;  /* 0x000000ffa800720c */ /* 0x000fe20003fc6270 */
[----:B------:R-:W-:Y:S01]  /*9d30*/  @!P4 IMAD.IADD R163, R163, 0x1, -R3 ;  /* 0x00000001a3a3c824 */ /* 0x000fe200078e0a03 */
[C---:B------:R-:W-:Y:S01]  /*9d40*/  ISETP.GT.U32.AND P4, PT, R3.reuse, R165, PT ;  /* 0x000000a50300720c */ /* 0x040fe20003f84070 */
[----:B------:R-:W-:Y:S01]  /*9d50*/  IMAD.HI.U32 R7, R2, R166, RZ ;  /* 0x000000a602077227 */ /* 0x000fe200078e00ff */
[----:B------:R-:W-:-:S03]  /*9d60*/  ISETP.GT.U32.AND P3, PT, R3, R164, PT ;  /* 0x000000a40300720c */ /* 0x000fc60003f64070 */
[----:B------:R-:W-:Y:S02]  /*9d70*/  IMAD.MOV R7, RZ, RZ, -R7 ;  /* 0x000000ffff077224 */ /* 0x000fe400078e0a07 */
[----:B------:R-:W-:Y:S01]  /*9d80*/  @!P5 IMAD.MOV R160, RZ, RZ, -R160 ;  /* 0x000000ffffa0d224 */ /* 0x000fe200078e0aa0 */
[----:B------:R-:W-:Y:S01]  /*9d90*/  ISETP.GE.AND P5, PT, R8, RZ, PT ;  /* 0x000000ff0800720c */ /* 0x000fe20003fa6270 */
[----:B------:R-:W-:Y:S02]  /*9da0*/  VIADD R8, R6, 0xae ;  /* 0x000000ae06087836 */ /* 0x000fe40000000000 */
[----:B------:R-:W-:Y:S02]  /*9db0*/  IMAD R166, R3, R7, R166 ;  /* 0x0000000703a67224 */ /* 0x000fe400078e02a6 */
[--C-:B------:R-:W-:Y:S01]  /*9dc0*/  @!P4 IMAD.IADD R165, R165, 0x1, -R3.reuse ;  /* 0x00000001a5a5c824 */ /* 0x100fe200078e0a03 */
[----:B------:R-:W-:Y:S01]  /*9dd0*/  ISETP.GE.AND P2, PT, R8, RZ, PT ;  /* 0x000000ff0800720c */ /* 0x000fe20003f46270 */
[----:B------:R-:W-:Y:S01]  /*9de0*/  @!P3 IMAD.IADD R164, R164, 0x1, -R3 ;  /* 0x00000001a4a4b824 */ /* 0x000fe200078e0a03 */
[----:B------:R-:W-:Y:S01]  /*9df0*/  IABS R169, R8 ;  /* 0x0000000800a97213 */ /* 0x000fe20000000000 */
[----:B------:R-:W-:Y:S01]  /*9e00*/  IMAD.HI.U32 R8, R2, R167, RZ ;  /* 0x000000a702087227 */ /* 0x000fe200078e00ff */
[----:B------:R-:W-:-:S02]  /*9e10*/  ISETP.GT.U32.AND P4, PT, R3, R165, PT ;  /* 0x000000a50300720c */ /* 0x000fc40003f84070 */
[----:B------:R-:W-:Y:S01]  /*9e20*/  ISETP.GT.U32.AND P3, PT, R3, R166, PT ;  /* 0x000000a60300720c */ /* 0x000fe20003f64070 */
[----:B------:R-:W-:-:S04]  /*9e30*/  IMAD.HI.U32 R168, R2, R169, RZ ;  /* 0x000000a902a87227 */ /* 0x000fc800078e00ff */
[----:B------:R-:W-:Y:S02]  /*9e40*/  IMAD.MOV R8, RZ, RZ, -R8 ;  /* 0x000000ffff087224 */ /* 0x000fe400078e0a08 */
[----:B------:R-:W-:Y:S02]  /*9e50*/  IMAD.MOV R168, RZ, RZ, -R168 ;  /* 0x000000ffffa87224 */ /* 0x000fe400078e0aa8 */
[----:B------:R-:W-:Y:S01]  /*9e60*/  IMAD R167, R3, R8, R167 ;  /* 0x0000000803a77224 */ /* 0x000fe200078e02a7 */
[----:B------:R-:W-:Y:S01]  /*9e70*/  LOP3.LUT R8, R5, 0xac, RZ, 0xfc, !PT ;  /* 0x000000ac05087812 */ /* 0x000fe200078efcff */
[----:B------:R-:W-:Y:S02]  /*9e80*/  IMAD R168, R3, R168, R169 ;  /* 0x000000a803a87224 */ /* 0x000fe400078e02a9 */
[--C-:B------:R-:W-:Y:S01]  /*9e90*/  @!P4 IMAD.IADD R165, R165, 0x1, -R3.reuse ;  /* 0x00000001a5a5c824 */ /* 0x100fe200078e0a03 */
[----:B------:R-:W-:Y:S01]  /*9ea0*/  IABS R169, R8 ;  /* 0x0000000800a97213 */ /* 0x000fe20000000000 */
[----:B------:R-:W-:Y:S01]  /*9eb0*/  @!P3 IMAD.IADD R166, R166, 0x1, -R3 ;  /* 0x00000001a6a6b824 */ /* 0x000fe200078e0a03 */
[----:B------:R-:W-:Y:S01]  /*9ec0*/  ISETP.GE.AND P3, PT, R8, RZ, PT ;  /* 0x000000ff0800720c */ /* 0x000fe20003f66270 */
[----:B------:R-:W-:Y:S01]  /*9ed0*/  @!P1 IMAD.MOV R163, RZ, RZ, -R163 ;  /* 0x000000ffffa39224 */ /* 0x000fe200078e0aa3 */
[C---:B------:R-:W-:Y:S01]  /*9ee0*/  ISETP.GT.U32.AND P1, PT, R3.reuse, R167, PT ;  /* 0x000000a70300720c */ /* 0x040fe20003f24070 */
[----:B------:R-:W-:Y:S01]  /*9ef0*/  @!P6 IMAD.MOV R165, RZ, RZ, -R165 ;  /* 0x000000ffffa5e224 */ /* 0x000fe200078e0aa5 */
[C---:B------:R-:W-:Y:S01]  /*9f00*/  ISETP.GT.U32.AND P6, PT, R3.reuse, R166, PT ;  /* 0x000000a60300720c */ /* 0x040fe20003fc4070 */
[----:B------:R-:W-:Y:S01]  /*9f10*/  IMAD.HI.U32 R7, R2, R169, RZ ;  /* 0x000000a902077227 */ /* 0x000fe200078e00ff */
[----:B------:R-:W-:-:S03]  /*9f20*/  ISETP.GT.U32.AND P4, PT, R3, R168, PT ;  /* 0x000000a80300720c */ /* 0x000fc60003f84070 */
[----:B------:R-:W-:Y:S02]  /*9f30*/  IMAD.MOV R8, RZ, RZ, -R7 ;  /* 0x000000ffff087224 */ /* 0x000fe400078e0a07 */
[----:B------:R-:W-:Y:S01]  /*9f40*/  @!P0 IMAD.MOV R162, RZ, RZ, -R162 ;  /* 0x000000ffffa28224 */ /* 0x000fe200078e0aa2 */
        /* <DEDUP_REMOVED lines=11> */
[--C-:B------:R-:W-:Y:S01]  /*a000*/  @!P4 IMAD.IADD R168, R168, 0x1, -R3.reuse ;  /* 0x00000001a8a8c824 */ /* 0x100fe200078e0a03 */
[----:B------:R-:W-:Y:S01]  /*a010*/  IABS R171, R174 ;  /* 0x000000ae00ab7213 */ /* 0x000fe20000000000 */
[----:B------:R-:W-:Y:S02]  /*a020*/  IMAD R170, R3, R8, R170 ;  /* 0x0000000803aa7224 */ /* 0x000fe400078e02aa */
[----:B------:R-:W-:Y:S01]  /*a030*/  @!P6 IMAD.IADD R169, R169, 0x1, -R3 ;  /* 0x00000001a9a9e824 */ /* 0x000fe200078e0a03 */
[C---:B------:R-:W-:Y:S01]  /*a040*/  ISETP.GT.U32.AND P4, PT, R3.reuse, R168, PT ;  /* 0x000000a80300720c */ /* 0x040fe20003f84070 */
[----:B------:R-:W-:Y:S01]  /*a050*/  IMAD.HI.U32 R7, R2, R171, RZ ;  /* 0x000000ab02077227 */ /* 0x000fe200078e00ff */
[----:B------:R-:W-:-:S03]  /*a060*/  ISETP.GT.U32.AND P6, PT, R3, R170, PT ;  /* 0x000000aa0300720c */ /* 0x000fc60003fc4070 */
[----:B------:R-:W-:Y:S01]  /*a070*/  @!P1 IMAD.IADD R167, R167, 0x1, -R3 ;  /* 0x00000001a7a79824 */ /* 0x000fe200078e0a03 */
[----:B------:R-:W-:Y:S01]  /*a080*/  ISETP.GE.AND P1, PT, R172, RZ, PT ;  /* 0x000000ffac00720c */ /* 0x000fe20003f26270 */
[----:B------:R-:W-:-:S04]  /*a090*/  IMAD.HI.U32 R8, R2, R173, RZ ;  /* 0x000000ad02087227 */ /* 0x000fc800078e00ff */
[----:B------:R-:W-:Y:S01]  /*a0a0*/  IMAD.MOV R172, RZ, RZ, -R7 ;  /* 0x000000ffffac7224 */ /* 0x000fe200078e0a07 */
[----:B------:R-:W-:Y:S01]  /*a0b0*/  IABS R7, R178 ;  /* 0x000000b200077213 */ /* 0x000fe20000000000 */
[----:B------:R-:W-:Y:S02]  /*a0c0*/  IMAD.MOV R8, RZ, RZ, -R8 ;  /* 0x000000ffff087224 */ /* 0x000fe400078e0a08 */
[C---:B------:R-:W-:Y:S02]  /*a0d0*/  IMAD R171, R3.reuse, R172, R171 ;  /* 0x000000ac03ab7224 */ /* 0x040fe400078e02ab */
[----:B------:R-:W-:Y:S02]  /*a0e0*/  IMAD R172, R3, R8, R173 ;  /* 0x0000000803ac7224 */ /* 0x000fe400078e02ad */
[----:B------:R-:W-:Y:S01]  /*a0f0*/  @!P4 IMAD.IADD R168, R168, 0x1, -R3 ;  /* 0x00000001a8a8c824 */ /* 0x000fe200078e0a03 */
[----:B------:R-:W-:Y:S01]  /*a100*/  ISETP.GE.AND P4, PT, R174, RZ, PT ;  /* 0x000000ffae00720c */ /* 0x000fe20003f86270 */
[----:B------:R-:W-:-:S02]  /*a110*/  IMAD.MOV.U32 R173, RZ, RZ, R7 ;  /* 0x000000ffffad7224 */ /* 0x000fc400078e0007 */
[----:B------:R-:W-:Y:S01]  /*a120*/  @!P6 IMAD.IADD R170, R170, 0x1, -R3 ;  /* 0x00000001aaaae824 */ /* 0x000fe200078e0a03 */
[----:B------:R-:W-:Y:S01]  /*a130*/  ISETP.GT.U32.AND P6, PT, R3, R171, PT ;  /* 0x000000ab0300720c */ /* 0x000fe20003fc4070 */
[----:B------:R-:W-:-:S04]  /*a140*/  IMAD.HI.U32 R7, R2, R173, RZ ;  /* 0x000000ad02077227 */ /* 0x000fc800078e00ff */
[----:B------:R-:W-:Y:S01]  /*a150*/  @!P2 IMAD.MOV R168, RZ, RZ, -R168 ;  /* 0x000000ffffa8a224 */ /* 0x000fe200078e0aa8 */
[C---:B------:R-:W-:Y:S01]  /*a160*/  ISETP.GT.U32.AND P2, PT, R3.reuse, R172, PT ;  /* 0x000000ac0300720c */ /* 0x040fe20003f44070 */
[----:B------:R-:W-:Y:S01]  /*a170*/  @!P0 IMAD.MOV R166, RZ, RZ, -R166 ;  /* 0x000000ffffa68224 */ /* 0x000fe200078e0aa6 */
[----:B------:R-:W-:Y:S01]  /*a180*/  ISETP.GT.U32.AND P0, PT, R3, R169, PT ;  /* 0x000000a90300720c */ /* 0x000fe20003f04070 */
[----:B------:R-:W-:-:S04]  /*a190*/  IMAD.HI.U32 R8, R2, R175, RZ ;  /* 0x000000af02087227 */ /* 0x000fc800078e00ff */
[----:B------:R-:W-:Y:S02]  /*a1a0*/  IMAD.MOV R174, RZ, RZ, -R7 ;  /* 0x000000ffffae7224 */ /* 0x000fe400078e0a07 */
[----:B------:R-:W-:Y:S02]  /*a1b0*/  IMAD.MOV R8, RZ, RZ, -R8 ;  /* 0x000000ffff087224 */ /* 0x000fe400078e0a08 */
[C---:B------:R-:W-:Y:S02]  /*a1c0*/  IMAD R173, R3.reuse, R174, R173 ;  /* 0x000000ae03ad7224 */ /* 0x040fe400078e02ad */
[----:B------:R-:W-:Y:S02]  /*a1d0*/  IMAD R174, R3, R8, R175 ;  /* 0x0000000803ae7224 */ /* 0x000fe400078e02af */
[----:B------:R-:W-:Y:S02]  /*a1e0*/  VIADD R8, R6, 0x9e ;  /* 0x0000009e06087836 */ /* 0x000fe40000000000 */
[----:B------:R-:W-:-:S02]  /*a1f0*/  @!P6 IMAD.IADD R171, R171, 0x1, -R3 ;  /* 0x00000001ababe824 */ /* 0x000fc400078e0a03 */
[----:B------:R-:W-:-:S03]  /*a200*/  IMAD.HI.U32 R7, R2, R176, RZ ;  /* 0x000000b002077227 */ /* 0x000fc600078e00ff */
[C---:B------:R-:W-:Y:S01]  /*a210*/  ISETP.GT.U32.AND P6, PT, R3.reuse, R171, PT ;  /* 0x000000ab0300720c */ /* 0x040fe20003fc4070 */
[----:B------:R-:W-:Y:S01]  /*a220*/  @!P5 IMAD.MOV R167, RZ, RZ, -R167 ;  /* 0x000000ffffa7d224 */ /* 0x000fe200078e0aa7 */
[----:B------:R-:W-:Y:S01]  /*a230*/  ISETP.GT.U32.AND P5, PT, R3, R170, PT ;  /* 0x000000aa0300720c */ /* 0x000fe20003fa4070 */
        /* <DEDUP_REMOVED lines=8> */
[----:B------:R-:W-:Y:S01]  /*a2c0*/  IMAD R175, R3, R7, R176 ;  /* 0x0000000703af7224 */ /* 0x000fe200078e02b0 */
[----:B------:R-:W-:Y:S01]  /*a2d0*/  IABS R177, R181 ;  /* 0x000000b500b17213 */ /* 0x000fe20000000000 */
[----:B------:R-:W-:-:S02]  /*a2e0*/  IMAD.MOV.U32 R176, RZ, RZ, R8 ;  /* 0x000000ffffb07224 */ /* 0x000fc400078e0008 */
[----:B------:R-:W-:Y:S01]  /*a2f0*/  @!P5 IMAD.IADD R170, R170, 0x1, -R3 ;  /* 0x00000001aaaad824 */ /* 0x000fe200078e0a03 */
[----:B------:R-:W-:Y:S01]  /*a300*/  ISETP.GT.U32.AND P5, PT, R3, R173, PT ;  /* 0x000000ad0300720c */ /* 0x000fe20003fa4070 */
[----:B------:R-:W-:-:S04]  /*a310*/  IMAD.HI.U32 R7, R2, R176, RZ ;  /* 0x000000b002077227 */ /* 0x000fc800078e00ff */
[----:B------:R-:W-:Y:S01]  /*a320*/  @!P6 IMAD.IADD R171, R171, 0x1, -R3 ;  /* 0x00000001ababe824 */ /* 0x000fe200078e0a03 */
[----:B------:R-:W-:Y:S01]  /*a330*/  ISETP.GT.U32.AND P6, PT, R3, R174, PT ;  /* 0x000000ae0300720c */ /* 0x000fe20003fc4070 */
[----:B------:R-:W-:Y:S02]  /*a340*/  IMAD.MOV R7, RZ, RZ, -R7 ;  /* 0x000000ffff077224 */ /* 0x000fe400078e0a07 */
[----:B------:R-:W-:Y:S01]  /*a350*/  @!P3 IMAD.IADD R172, R172, 0x1, -R3 ;  /* 0x00000001acacb824 */ /* 0x000fe200078e0a03 */
[----:B------:R-:W-:Y:S01]  /*a360*/  ISETP.GE.AND P3, PT, R179, RZ, PT ;  /* 0x000000ffb300720c */ /* 0x000fe20003f66270 */
[C---:B------:R-:W-:Y:S01]  /*a370*/  IMAD R176, R3.reuse, R7, R176 ;  /* 0x0000000703b07224 */ /* 0x040fe200078e02b0 */
[----:B------:R-:W-:Y:S01]  /*a380*/  IABS R179, R183 ;  /* 0x000000b700b37213 */ /* 0x000fe20000000000 */
[----:B------:R-:W-:Y:S02]  /*a390*/  @!P0 IMAD.MOV R172, RZ, RZ, -R172 ;  /* 0x000000ffffac8224 */ /* 0x000fe400078e0aac */
[----:B------:R-:W-:Y:S01]  /*a3a0*/  @!P4 IMAD.MOV R171, RZ, RZ, -R171 ;  /* 0x000000ffffabc224 */ /* 0x000fe200078e0aab */
[----:B------:R-:W-:Y:S01]  /*a3b0*/  ISETP.GT.U32.AND P0, PT, R3, R176, PT ;  /* 0x000000b00300720c */ /* 0x000fe20003f04070 */
[--C-:B------:R-:W-:Y:S01]  /*a3c0*/  @!P5 IMAD.IADD R173, R173, 0x1, -R3.reuse ;  /* 0x00000001adadd824 */ /* 0x100fe200078e0a03 */
[----:B------:R-:W-:Y:S01]  /*a3d0*/  ISETP.GT.U32.AND P4, PT, R3, R175, PT ;  /* 0x000000af0300720c */ /* 0x000fe20003f84070 */
[----:B------:R-:W-:-:S02]  /*a3e0*/  @!P6 IMAD.IADD R174, R174, 0x1, -R3 ;  /* 0x00000001aeaee824 */ /* 0x000fc400078e0a03 */
[----:B------:R-:W-:Y:S01]  /*a3f0*/  @!P1 IMAD.MOV R170, RZ, RZ, -R170 ;  /* 0x000000ffffaa9224 */ /* 0x000fe200078e0aaa */
[C---:B------:R-:W-:Y:S01]  /*a400*/  ISETP.GT.U32.AND P5, PT, R3.reuse, R173, PT ;  /* 0x000000ad0300720c */ /* 0x040fe20003fa4070 */
[----:B------:R-:W-:Y:S01]  /*a410*/  IMAD.HI.U32 R8, R2, R177, RZ ;  /* 0x000000b102087227 */ /* 0x000fe200078e00ff */
[----:B------:R-:W-:Y:S02]  /*a420*/  ISETP.GE.AND P1, PT, R178, RZ, PT ;  /* 0x000000ffb200720c */ /* 0x000fe40003f26270 */
[----:B------:R-:W-:Y:S01]  /*a430*/  IABS R178, R182 ;  /* 0x000000b600b27213 */ /* 0x000fe20000000000 */
[----:B------:R-:W-:Y:S01]  /*a440*/  IMAD.MOV R8, RZ, RZ, -R8 ;  /* 0x000000ffff087224 */ /* 0x000fe200078e0a08 */
[----:B------:R-:W-:Y:S01]  /*a450*/  ISETP.GT.U32.AND P6, PT, R3, R174, PT ;  /* 0x000000ae0300720c */ /* 0x000fe20003fc4070 */
[--C-:B------:R-:W-:Y:S02]  /*a460*/  @!P0 IMAD.IADD R176, R176, 0x1, -R3.reuse ;  /* 0x00000001b0b08824 */ /* 0x100fe400078e0a03 */
[----:B------:R-:W-:-:S02]  /*a470*/  @!P4 IMAD.IADD R175, R175, 0x1, -R3 ;  /* 0x00000001afafc824 */ /* 0x000fc400078e0a03 */
[C---:B------:R-:W-:Y:S01]  /*a480*/  IMAD.HI.U32 R7, R2.reuse, R178, RZ ;  /* 0x000000b202077227 */ /* 0x040fe200078e00ff */
[C---:B------:R-:W-:Y:S02]  /*a490*/  ISETP.GT.U32.AND P0, PT, R3.reuse, R176, PT ;  /* 0x000000b00300720c */ /* 0x040fe40003f04070 */
[C---:B------:R-:W-:Y:S01]  /*a4a0*/  ISETP.GT.U32.AND P4, PT, R3.reuse, R175, PT ;  /* 0x000000af0300720c */ /* 0x040fe20003f84070 */
[----:B------:R-:W-:Y:S02]  /*a4b0*/  IMAD R177, R3, R8, R177 ;  /* 0x0000000803b17224 */ /* 0x000fe400078e02b1 */
[----:B------:R-:W-:-:S04]  /*a4c0*/  IMAD.HI.U32 R8, R2, R179, RZ ;  /* 0x000000b302087227 */ /* 0x000fc800078e00ff */
[----:B------:R-:W-:Y:S02]  /*a4d0*/  IMAD.MOV R7, RZ, RZ, -R7 ;  /* 0x000000ffff077224 */ /* 0x000fe400078e0a07 */
[--C-:B------:R-:W-:Y:S01]  /*a4e0*/  @!P5 IMAD.IADD R173, R173, 0x1, -R3.reuse ;  /* 0x00000001adadd824 */ /* 0x100fe200078e0a03 */
[----:B------:R-:W-:Y:S01]  /*a4f0*/  ISETP.GE.AND P5, PT, R180, RZ, PT ;  /* 0x000000ffb400720c */ /* 0x000fe20003fa6270 */
[----:B------:R-:W-:Y:S01]  /*a500*/  @!P6 IMAD.IADD R174, R174, 0x1, -R3 ;  /* 0x00000001aeaee824 */ /* 0x000fe200078e0a03 */
[----:B------:R-:W-:Y:S01]  /*a510*/  IABS R180, R184 ;  /* 0x000000b800b47213 */ /* 0x000fe20000000000 */
[----:B------:R-:W-:Y:S01]  /*a520*/  IMAD.MOV R8, RZ, RZ, -R8 ;  /* 0x000000ffff087224 */ /* 0x000fe200078e0a08 */
[----:B------:R-:W-:Y:S01]  /*a530*/  ISETP.GE.AND P6, PT, R181, RZ, PT ;  /* 0x000000ffb500720c */ /* 0x000fe20003fc6270 */
[C---:B------:R-:W-:Y:S02]  /*a540*/  IMAD R178, R3.reuse, R7, R178 ;  /* 0x0000000703b27224 */ /* 0x040fe400078e02b2 */
[----:B------:R-:W-:Y:S01]  /*a550*/  @!P1 IMAD.MOV R173, RZ, RZ, -R173 ;  /* 0x000000ffffad9224 */ /* 0x000fe200078e0aad */
[C---:B------:R-:W-:Y:S01]  /*a560*/  ISETP.GT.U32.AND P1, PT, R3.reuse, R177, PT ;  /* 0x000000b10300720c */ /* 0x040fe20003f24070 */
[----:B------:R-:W-:-:S02]  /*a570*/  IMAD R179, R3, R8, R179 ;  /* 0x0000000803b37224 */ /* 0x000fc400078e02b3 */
[----:B------:R-:W-:Y:S01]  /*a580*/  @!P3 IMAD.MOV R174, RZ, RZ, -R174 ;  /* 0x000000ffffaeb224 */ /* 0x000fe200078e0aae */
[C---:B------:R-:W-:Y:S01]  /*a590*/  ISETP.GT.U32.AND P3, PT, R3.reuse, R178, PT ;  /* 0x000000b20300720c */ /* 0x040fe20003f64070 */
[--C-:B------:R-:W-:Y:S01]  /*a5a0*/  @!P0 IMAD.IADD R176, R176, 0x1, -R3.reuse ;  /* 0x00000001b0b08824 */ /* 0x100fe200078e0a03 */
[----:B------:R-:W-:Y:S01]  /*a5b0*/  ISETP.GT.U32.AND P0, PT, R3, R179, PT ;  /* 0x000000b30300720c */ /* 0x000fe20003f04070 */
[----:B------:R-:W-:Y:S01]  /*a5c0*/  @!P4 IMAD.IADD R175, R175, 0x1, -R3 ;  /* 0x00000001afafc824 */ /* 0x000fe200078e0a03 */
[----:B------:R-:W-:Y:S01]  /*a5d0*/  ISETP.GE.AND P4, PT, R182, RZ, PT ;  /* 0x000000ffb600720c */ /* 0x000fe20003f86270 */
[----:B------:R-:W-:Y:S01]  /*a5e0*/  IMAD.HI.U32 R7, R2, R180, RZ ;  /* 0x000000b402077227 */ /* 0x000fe200078e00ff */
[----:B------:R-:W-:-:S03]  /*a5f0*/  IABS R182, R186 ;  /* 0x000000ba00b67213 */ /* 0x000fc60000000000 */
[----:B------:R-:W-:Y:S01]  /*a600*/  @!P5 IMAD.MOV R175, RZ, RZ, -R175 ;  /* 0x000000ffffafd224 */ /* 0x000fe200078e0aaf */
[----:B------:R-:W-:Y:S01]  /*a610*/  ISETP.GE.AND P5, PT, R183, RZ, PT ;  /* 0x000000ffb700720c */ /* 0x000fe20003fa6270 */
[--C-:B------:R-:W-:Y:S01]  /*a620*/  @!P1 IMAD.IADD R177, R177, 0x1, -R3.reuse ;  /* 0x00000001b1b19824 */ /* 0x100fe200078e0a03 */
[----:B------:R-:W-:Y:S01]  /*a630*/  LOP3.LUT R183, R5, 0x94, RZ, 0xfc, !PT ;  /* 0x0000009405b77812 */ /* 0x000fe200078efcff */
[----:B------:R-:W-:Y:S02]  /*a640*/  @!P3 IMAD.IADD R178, R178, 0x1, -R3 ;  /* 0x00000001b2b2b824 */ /* 0x000fe400078e0a03 */
[----:B------:R-:W-:Y:S01]  /*a650*/  IMAD.MOV R7, RZ, RZ, -R7 ;  /* 0x000000ffff077224 */ /* 0x000fe200078e0a07 */
[----:B------:R-:W-:Y:S01]  /*a660*/  IABS R181, R183 ;  /* 0x000000b700b57213 */ /* 0x000fe20000000000 */
[----:B------:R-:W-:Y:S01]  /*a670*/  @!P0 IMAD.IADD R179, R179, 0x1, -R3 ;  /* 0x00000001b3b38824 */ /* 0x000fe200078e0a03 */
[C---:B------:R-:W-:Y:S01]  /*a680*/  ISETP.GT.U32.AND P1, PT, R3.reuse, R177, PT ;  /* 0x000000b10300720c */ /* 0x040fe20003f24070 */
[C---:B------:R-:W-:Y:S01]  /*a690*/  IMAD R180, R3.reuse, R7, R180 ;  /* 0x0000000703b47224 */ /* 0x040fe200078e02b4 */
[----:B------:R-:W-:Y:S01]  /*a6a0*/  ISETP.GT.U32.AND P0, PT, R3, R178, PT ;  /* 0x000000b20300720c */ /* 0x000fe20003f04070 */
[----:B------:R-:W-:-:S03]  /*a6b0*/  IMAD.HI.U32 R7, R2, R181, RZ ;  /* 0x000000b502077227 */ /* 0x000fc600078e00ff */
[C---:B------:R-:W-:Y:S01]  /*a6c0*/  ISETP.GT.U32.AND P3, PT, R3.reuse, R180, PT ;  /* 0x000000b40300720c */ /* 0x040fe20003f64070 */
[----:B------:R-:W-:Y:S02]  /*a6d0*/  IMAD.MOV R8, RZ, RZ, -R7 ;  /* 0x000000ffff087224 */ /* 0x000fe400078e0a07 */
[----:B------:R-:W-:Y:S01]  /*a6e0*/  @!P2 IMAD.MOV R176, RZ, RZ, -R176 ;  /* 0x000000ffffb0a224 */ /* 0x000fe200078e0ab0 */
[C---:B------:R-:W-:Y:S01]  /*a6f0*/  ISETP.GT.U32.AND P2, PT, R3.reuse, R179, PT ;  /* 0x000000b30300720c */ /* 0x040fe20003f44070 */
[----:B------:R-:W-:Y:S02]  /*a700*/  IMAD R181, R3, R8, R181 ;  /* 0x0000000803b57224 */ /* 0x000fe400078e02b5 */
[--C-:B------:R-:W-:Y:S01]  /*a710*/  @!P1 IMAD.IADD R177, R177, 0x1, -R3.reuse ;  /* 0x00000001b1b19824 */ /* 0x100fe200078e0a03 */
[----:B------:R-:W-:Y:S01]  /*a720*/  ISETP.GE.AND P1, PT, R184, RZ, PT ;  /* 0x000000ffb800720c */ /* 0x000fe20003f26270 */
[----:B------:R-:W-:Y:S01]  /*a730*/  @!P0 IMAD.IADD R178, R178, 0x1, -R3 ;  /* 0x00000001b2b28824 */ /* 0x000fe200078e0a03 */
[----:B------:R-:W-:Y:S01]  /*a740*/  ISETP.GT.U32.AND P0, PT, R3, R181, PT ;  /* 0x000000b50300720c */ /* 0x000fe20003f04070 */
[----:B------:R-:W-:-:S04]  /*a750*/  IMAD.HI.U32 R7, R2, R182, RZ ;  /* 0x000000b602077227 */ /* 0x000fc800078e00ff */
[----:B------:R-:W-:Y:S01]  /*a760*/  @!P6 IMAD.MOV R177, RZ, RZ, -R177 ;  /* 0x000000ffffb1e224 */ /* 0x000fe200078e0ab1 */
[----:B------:R-:W-:Y:S01]  /*a770*/  ISETP.GE.AND P6, PT, R183, RZ, PT ;  /* 0x000000ffb700720c */ /* 0x000fe20003fc6270 */
[----:B------:R-:W-:Y:S01]  /*a780*/  IMAD.MOV R7, RZ, RZ, -R7 ;  /* 0x000000ffff077224 */ /* 0x000fe200078e0a07 */
[----:B------:R-:W-:Y:S01]  /*a790*/  IABS R183, R187 ;  /* 0x000000bb00b77213 */ /* 0x000fe20000000000 */
[----:B------:R-:W-:Y:S02]  /*a7a0*/  VIADD R8, R6, 0x8e ;  /* 0x0000008e06087836 */ /* 0x000fe40000000000 */
[----:B------:R-:W-:Y:S02]  /*a7b0*/  IMAD R182, R3, R7, R182 ;  /* 0x0000000703b67224 */ /* 0x000fe400078e02b6 */
[----:B------:R-:W-:Y:S01]  /*a7c0*/  IMAD.HI.U32 R7, R2, R183, RZ ;  /* 0x000000b702077227 */ /* 0x000fe200078e00ff */
[----:B------:R-:W-:-:S03]  /*a7d0*/  IABS R184, R8 ;  /* 0x0000000800b87213 */ /* 0x000fc60000000000 */
[----:B------:R-:W-:Y:S01]  /*a7e0*/  @!P2 IMAD.IADD R179, R179, 0x1, -R3 ;  /* 0x00000001b3b3a824 */ /* 0x000fe200078e0a03 */
[----:B------:R-:W-:Y:S01]  /*a7f0*/  ISETP.GE.AND P2, PT, R8, RZ, PT ;  /* 0x000000ff0800720c */ /* 0x000fe20003f46270 */
[----:B------:R-:W-:Y:S02]  /*a800*/  IMAD.MOV R8, RZ, RZ, -R7 ;  /* 0x000000ffff087224 */ /* 0x000fe400078e0a07 */
[--C-:B------:R-:W-:Y:S01]  /*a810*/  @!P0 IMAD.IADD R181, R181, 0x1, -R3.reuse ;  /* 0x00000001b5b58824 */ /* 0x100fe200078e0a03 */
[----:B------:R-:W-:Y:S01]  /*a820*/  ISETP.GE.AND P0, PT, R186, RZ, PT ;  /* 0x000000ffba00720c */ /* 0x000fe20003f06270 */
[----:B------:R-:W-:Y:S01]  /*a830*/  @!P3 IMAD.IADD R180, R180, 0x1, -R3 ;  /* 0x00000001b4b4b824 */ /* 0x000fe200078e0a03 */
[----:B------:R-:W-:Y:S01]  /*a840*/  IABS R186, R190 ;  /* 0x000000be00ba7213 */ /* 0x000fe20000000000 */
[C---:B------:R-:W-:Y:S02]  /*a850*/  IMAD R183, R3.reuse, R8, R183 ;  /* 0x0000000803b77224 */ /* 0x040fe400078e02b7 */
[----:B------:R-:W-:Y:S01]  /*a860*/  @!P4 IMAD.MOV R178, RZ, RZ, -R178 ;  /* 0x000000ffffb2c224 */ /* 0x000fe200078e0ab2 */
[C---:B------:R-:W-:Y:S01]  /*a870*/  ISETP.GT.U32.AND P4, PT, R3.reuse, R181, PT ;  /* 0x000000b50300720c */ /* 0x040fe20003f84070 */
[----:B------:R-:W-:Y:S01]  /*a880*/  IMAD.HI.U32 R7, R2, R184, RZ ;  /* 0x000000b802077227 */ /* 0x000fe200078e00ff */
[----:B------:R-:W-:-:S03]  /*a890*/  ISETP.GT.U32.AND P3, PT, R3, R180, PT ;  /* 0x000000b40300720c */ /* 0x000fc60003f64070 */
[----:B------:R-:W-:Y:S01]  /*a8a0*/  @!P5 IMAD.MOV R179, RZ, RZ, -R179 ;  /* 0x000000ffffb3d224 */ /* 0x000fe200078e0ab3 */
[----:B------:R-:W-:Y:S01]  /*a8b0*/  ISETP.GT.U32.AND P5, PT, R3, R183, PT ;  /* 0x000000b70300720c */ /* 0x000fe20003fa4070 */
[----:B------:R-:W-:-:S04]  /*a8c0*/  IMAD.HI.U32 R8, R2, R185, RZ ;  /* 0x000000b902087227 */ /* 0x000fc800078e00ff */
[----:B------:R-:W-:Y:S02]  /*a8d0*/  IMAD.MOV R7, RZ, RZ, -R7 ;  /* 0x000000ffff077224 */ /* 0x000fe400078e0a07 */
[----:B------:R-:W-:Y:S02]  /*a8e0*/  IMAD.MOV R8, RZ, RZ, -R8 ;  /* 0x000000ffff087224 */ /* 0x000fe400078e0a08 */
[C---:B------:R-:W-:Y:S02]  /*a8f0*/  IMAD R184, R3.reuse, R7, R184 ;  /* 0x0000000703b87224 */ /* 0x040fe400078e02b8 */
[----:B------:R-:W-:Y:S02]  /*a900*/  IMAD R185, R3, R8, R185 ;  /* 0x0000000803b97224 */ /* 0x000fe400078e02b9 */
[--C-:B------:R-:W-:Y:S01]  /*a910*/  @!P4 IMAD.IADD R181, R181, 0x1, -R3.reuse ;  /* 0x00000001b5b5c824 */ /* 0x100fe200078e0a03 */
[C---:B------:R-:W-:Y:S01]  /*a920*/  ISETP.GT.U32.AND P4, PT, R3.reuse, R184, PT ;  /* 0x000000b80300720c */ /* 0x040fe20003f84070 */
[--C-:B------:R-:W-:Y:S01]  /*a930*/  @!P3 IMAD.IADD R180, R180, 0x1, -R3.reuse ;  /* 0x00000001b4b4b824 */ /* 0x100fe200078e0a03 */
[----:B------:R-:W-:Y:S01]  /*a940*/  ISETP.GT.U32.AND P3, PT, R3, R182, PT ;  /* 0x000000b60300720c */ /* 0x000fe20003f64070 */
[----:B------:R-:W-:Y:S01]  /*a950*/  @!P5 IMAD.IADD R183, R183, 0x1, -R3 ;  /* 0x00000001b7b7d824 */ /* 0x000fe200078e0a03 */
[----:B------:R-:W-:Y:S01]  /*a960*/  ISETP.GT.U32.AND P5, PT, R3, R185, PT ;  /* 0x000000b90300720c */ /* 0x000fe20003fa4070 */
[----:B------:R-:W-:-:S04]  /*a970*/  IMAD.HI.U32 R7, R2, R186, RZ ;  /* 0x000000ba02077227 */ /* 0x000fc800078e00ff */
[----:B------:R-:W-:Y:S01]  /*a980*/  @!P1 IMAD.MOV R180, RZ, RZ, -R180 ;  /* 0x000000ffffb49224 */ /* 0x000fe200078e0ab4 */
[----:B------:R-:W-:Y:S01]  /*a990*/  ISETP.GE.AND P1, PT, R187, RZ, PT ;  /* 0x000000ffbb00720c */ /* 0x000fe20003f26270 */
[----:B------:R-:W-:Y:S01]  /*a9a0*/  IMAD.MOV R7, RZ, RZ, -R7 ;  /* 0x000000ffff077224 */ /* 0x000fe200078e0a07 */
[----:B------:R-:W-:Y:S01]  /*a9b0*/  IABS R187, R191 ;  /* 0x000000bf00bb7213 */ /* 0x000fe20000000000 */
[--C-:B------:R-:W-:Y:S01]  /*a9c0*/  @!P4 IMAD.IADD R184, R184, 0x1, -R3.reuse ;  /* 0x00000001b8b8c824 */ /* 0x100fe200078e0a03 */
[----:B------:R-:W-:Y:S01]  /*a9d0*/  ISETP.GT.U32.AND P4, PT, R3, R183, PT ;  /* 0x000000b70300720c */ /* 0x000fe20003f84070 */
[--C-:B------:R-:W-:Y:S02]  /*a9e0*/  @!P3 IMAD.IADD R182, R182, 0x1, -R3.reuse ;  /* 0x00000001b6b6b824 */ /* 0x100fe400078e0a03 */
[----:B------:R-:W-:Y:S01]  /*a9f0*/  @!P5 IMAD.IADD R185, R185, 0x1, -R3 ;  /* 0x00000001b9b9d824 */ /* 0x000fe200078e0a03 */
[C---:B------:R-:W-:Y:S01]  /*aa00*/  ISETP.GT.U32.AND P5, PT, R3.reuse, R184, PT ;  /* 0x000000b80300720c */ /* 0x040fe20003fa4070 */
[C---:B------:R-:W-:Y:S01]  /*aa10*/  IMAD R186, R3.reuse, R7, R186 ;  /* 0x0000000703ba7224 */ /* 0x040fe200078e02ba */
[----:B------:R-:W-:Y:S01]  /*aa20*/  ISETP.GT.U32.AND P3, PT, R3, R182, PT ;  /* 0x000000b60300720c */ /* 0x000fe20003f64070 */
[----:B------:R-:W-:-:S04]  /*aa30*/  IMAD.HI.U32 R7, R2, R187, RZ ;  /* 0x000000bb02077227 */ /* 0x000fc800078e00ff */
[----:B------:R-:W-:Y:S02]  /*aa40*/  IMAD.MOV R8, RZ, RZ, -R7 ;  /* 0x000000ffff087224 */ /* 0x000fe400078e0a07 */
[----:B------:R-:W-:Y:S01]  /*aa50*/  @!P4 IMAD.IADD R183, R183, 0x1, -R3 ;  /* 0x00000001b7b7c824 */ /* 0x000fe200078e0a03 */
[----:B------:R-:W-:Y:S01]  /*aa60*/  ISETP.GE.AND P4, PT, R190, RZ, PT ;  /* 0x000000ffbe00720c */ /* 0x000fe20003f86270 */
[C---:B------:R-:W-:Y:S01]  /*aa70*/  IMAD R187, R3.reuse, R8, R187 ;  /* 0x0000000803bb7224 */ /* 0x040fe200078e02bb */
[----:B------:R-:W-:Y:S01]  /*aa80*/  IABS R190, R197 ;  /* 0x000000c500be7213 */ /* 0x000fe20000000000 */
[--C-:B------:R-:W-:Y:S02]  /*aa90*/  @!P5 IMAD.IADD R184, R184, 0x1, -R3.reuse ;  /* 0x00000001b8b8d824 */ /* 0x100fe400078e0a03 */
[----:B------:R-:W-:Y:S01]  /*aaa0*/  @!P3 IMAD.IADD R182, R182, 0x1, -R3 ;  /* 0x00000001b6b6b824 */ /* 0x000fe200078e0a03 */
[C---:B------:R-:W-:Y:S01]  /*aab0*/  ISETP.GT.U32.AND P5, PT, R3.reuse, R187, PT ;  /* 0x000000bb0300720c */ /* 0x040fe20003fa4070 */
[----:B------:R-:W-:Y:S01]  /*aac0*/  @!P6 IMAD.MOV R181, RZ, RZ, -R181 ;  /* 0x000000ffffb5e224 */ /* 0x000fe200078e0ab5 */
[----:B------:R-:W-:Y:S01]  /*aad0*/  ISETP.GE.AND P3, PT, R188, RZ, PT ;  /* 0x000000ffbc00720c */ /* 0x000fe20003f66270 */
[----:B------:R-:W-:Y:S01]  /*aae0*/  @!P0 IMAD.MOV R182, RZ, RZ, -R182 ;  /* 0x000000ffffb68224 */ /* 0x000fe200078e0ab6 */
[----:B------:R-:W-:Y:S01]  /*aaf0*/  IABS R188, R192 ;  /* 0x000000c000bc7213 */ /* 0x000fe20000000000 */
[----:B------:R-:W-:Y:S01]  /*ab00*/  IMAD.HI.U32 R8, R2, R189, RZ ;  /* 0x000000bd02087227 */ /* 0x000fe200078e00ff */
[----:B------:R-:W-:-:S02]  /*ab10*/  ISETP.GT.U32.AND P0, PT, R3, R186, PT ;  /* 0x000000ba0300720c */ /* 0x000fc40003f04070 */
[----:B------:R-:W-:Y:S01]  /*ab20*/  ISETP.GT.U32.AND P6, PT, R3, R185, PT ;  /* 0x000000b90300720c */ /* 0x000fe20003fc4070 */
[----:B------:R-:W-:-:S04]  /*ab30*/  IMAD.HI.U32 R7, R2, R188, RZ ;  /* 0x000000bc02077227 */ /* 0x000fc800078e00ff */
[----:B------:R-:W-:Y:S02]  /*ab40*/  @!P5 IMAD.IADD R187, R187, 0x1, -R3 ;  /* 0x00000001bbbbd824 */ /* 0x000fe400078e0a03 */
[----:B------:R-:W-:Y:S02]  /*ab50*/  IMAD.MOV R7, RZ, RZ, -R7 ;  /* 0x000000ffff077224 */ /* 0x000fe400078e0a07 */
[----:B------:R-:W-:Y:S01]  /*ab60*/  IMAD.MOV R8, RZ, RZ, -R8 ;  /* 0x000000ffff087224 */ /* 0x000fe200078e0a08 */
[C---:B------:R-:W-:Y:S01]  /*ab70*/  ISETP.GT.U32.AND P5, PT, R3.reuse, R187, PT ;  /* 0x000000bb0300720c */ /* 0x040fe20003fa4070 */
[----:B------:R-:W-:Y:S02]  /*ab80*/  IMAD R188, R3, R7, R188 ;  /* 0x0000000703bc7224 */ /* 0x000fe400078e02bc */
[----:B------:R-:W-:-:S04]  /*ab90*/  IMAD.HI.U32 R7, R2, R190, RZ ;  /* 0x000000be02077227 */ /* 0x000fc800078e00ff */
[----:B------:R-:W-:Y:S01]  /*aba0*/  @!P0 IMAD.IADD R186, R186, 0x1, -R3 ;  /* 0x00000001baba8824 */ /* 0x000fe200078e0a03 */
[----:B------:R-:W-:Y:S01]  /*abb0*/  ISETP.GE.AND P0, PT, R192, RZ, PT ;  /* 0x000000ffc000720c */ /* 0x000fe20003f06270 */
[----:B------:R-:W-:Y:S02]  /*abc0*/  IMAD.MOV R7, RZ, RZ, -R7 ;  /* 0x000000ffff077224 */ /* 0x000fe400078e0a07 */
[----:B------:R-:W-:Y:S01]  /*abd0*/  @!P6 IMAD.IADD R185, R185, 0x1, -R3 ;  /* 0x00000001b9b9e824 */ /* 0x000fe200078e0a03 */
[----:B------:R-:W-:Y:S01]  /*abe0*/  ISETP.GE.AND P6, PT, R191, RZ, PT ;  /* 0x000000ffbf00720c */ /* 0x000fe20003fc6270 */
[C---:B------:R-:W-:Y:S01]  /*abf0*/  IMAD R189, R3.reuse, R8, R189 ;  /* 0x0000000803bd7224 */ /* 0x040fe200078e02bd */
[----:B------:R-:W-:Y:S01]  /*ac00*/  IABS R191, R198 ;  /* 0x000000c600bf7213 */ /* 0x000fe20000000000 */
[----:B------:R-:W-:Y:S01]  /*ac10*/  @!P1 IMAD.MOV R183, RZ, RZ, -R183 ;  /* 0x000000ffffb79224 */ /* 0x000fe200078e0ab7 */
[C---:B------:R-:W-:Y:S01]  /*ac20*/  ISETP.GT.U32.AND P1, PT, R3.reuse, R186, PT ;  /* 0x000000ba0300720c */ /* 0x040fe20003f24070 */
[----:B------:R-:W-:Y:S01]  /*ac30*/  @!P2 IMAD.MOV R184, RZ, RZ, -R184 ;  /* 0x000000ffffb8a224 */ /* 0x000fe200078e0ab8 */
[C---:B------:R-:W-:Y:S01]  /*ac40*/  ISETP.GT.U32.AND P2, PT, R3.reuse, R188, PT ;  /* 0x000000bc0300720c */ /* 0x040fe20003f44070 */
[----:B------:R-:W-:-:S02]  /*ac50*/  IMAD R190, R3, R7, R190 ;  /* 0x0000000703be7224 */ /* 0x000fc400078e02be */
[----:B------:R-:W-:Y:S01]  /*ac60*/  @!P3 IMAD.MOV R185, RZ, RZ, -R185 ;  /* 0x000000ffffb9b224 */ /* 0x000fe200078e0ab9 */
[----:B------:R-:W-:Y:S01]  /*ac70*/  ISETP.GT.U32.AND P3, PT, R3, R189, PT ;  /* 0x000000bd0300720c */ /* 0x000fe20003f64070 */
[----:B------:R-:W-:Y:S01]  /*ac80*/  @!P5 IMAD.IADD R187, R187, 0x1, -R3 ;  /* 0x00000001bbbbd824 */ /* 0x000fe200078e0a03 */
[----:B------:R-:W-:Y:S01]  /*ac90*/  ISETP.GT.U32.AND P5, PT, R3, R190, PT ;  /* 0x000000be0300720c */ /* 0x000fe20003fa4070 */
[----:B------:R-:W-:Y:S02]  /*aca0*/  VIADD R8, R6, 0x7e ;  /* 0x0000007e06087836 */ /* 0x000fe40000000000 */
[----:B------:R-:W-:-:S03]  /*acb0*/  IMAD.HI.U32 R7, R2, R191, RZ ;  /* 0x000000bf02077227 */ /* 0x000fc600078e00ff */
[----:B------:R-:W-:Y:S01]  /*acc0*/  IABS R192, R8 ;  /* 0x0000000800c07213 */ /* 0x000fe20000000000 */
[--C-:B------:R-:W-:Y:S01]  /*acd0*/  @!P1 IMAD.IADD R186, R186, 0x1, -R3.reuse ;  /* 0x00000001baba9824 */ /* 0x100fe200078e0a03 */
[----:B------:R-:W-:Y:S01]  /*ace0*/  ISETP.GE.AND P1, PT, R8, RZ, PT ;  /* 0x000000ff0800720c */ /* 0x000fe20003f26270 */
[--C-:B------:R-:W-:Y:S01]  /*acf0*/  @!P2 IMAD.IADD R188, R188, 0x1, -R3.reuse ;  /* 0x00000001bcbca824 */ /* 0x100fe200078e0a03 */
[----:B------:R-:W-:Y:S01]  /*ad00*/  ISETP.GE.AND P2, PT, R193, RZ, PT ;  /* 0x000000ffc100720c */ /* 0x000fe20003f46270 */
[--C-:B------:R-:W-:Y:S02]  /*ad10*/  @!P3 IMAD.IADD R189, R189, 0x1, -R3.reuse ;  /* 0x00000001bdbdb824 */ /* 0x100fe400078e0a03 */
[----:B------:R-:W-:Y:S01]  /*ad20*/  @!P4 IMAD.MOV R186, RZ, RZ, -R186 ;  /* 0x000000ffffbac224 */ /* 0x000fe200078e0aba */
[C---:B------:R-:W-:Y:S01]  /*ad30*/  ISETP.GT.U32.AND P4, PT, R3.reuse, R188, PT ;  /* 0x000000bc0300720c */ /* 0x040fe20003f84070 */
[----:B------:R-:W-:Y:S01]  /*ad40*/  @!P5 IMAD.IADD R190, R190, 0x1, -R3 ;  /* 0x00000001bebed824 */ /* 0x000fe200078e0a03 */
[----:B------:R-:W-:Y:S01]  /*ad50*/  ISETP.GT.U32.AND P3, PT, R3, R189, PT ;  /* 0x000000bd0300720c */ /* 0x000fe20003f64070 */
[----:B------:R-:W-:-:S02]  /*ad60*/  IMAD.MOV R8, RZ, RZ, -R7 ;  /* 0x000000ffff087224 */ /* 0x000fc400078e0a07 */
[----:B------:R-:W-:Y:S01]  /*ad70*/  IMAD.HI.U32 R7, R2, R192, RZ ;  /* 0x000000c002077227 */ /* 0x000fe200078e00ff */
[----:B------:R-:W-:-:S03]  /*ad80*/  ISETP.GT.U32.AND P5, PT, R3, R190, PT ;  /* 0x000000be0300720c */ /* 0x000fc60003fa4070 */
[----:B------:R-:W-:Y:S02]  /*ad90*/  IMAD.MOV R7, RZ, RZ, -R7 ;  /* 0x000000ffff077224 */ /* 0x000fe400078e0a07 */
[C---:B------:R-:W-:Y:S02]  /*ada0*/  IMAD R191, R3.reuse, R8, R191 ;  /* 0x0000000803bf7224 */ /* 0x040fe400078e02bf */
[----:B------:R-:W-:Y:S02]  /*adb0*/  IMAD R192, R3, R7, R192 ;  /* 0x0000000703c07224 */ /* 0x000fe400078e02c0 */
[----:B------:R-:W-:-:S04]  /*adc0*/  IMAD.HI.U32 R7, R2, R194, RZ ;  /* 0x000000c202077227 */ /* 0x000fc800078e00ff */
[----:B------:R-:W-:Y:S01]  /*add0*/  @!P4 IMAD.IADD R188, R188, 0x1, -R3 ;  /* 0x00000001bcbcc824 */ /* 0x000fe200078e0a03 */
[----:B------:R-:W-:Y:S01]  /*ade0*/  ISETP.GT.U32.AND P4, PT, R3, R191, PT ;  /* 0x000000bf0300720c */ /* 0x000fe20003f84070 */
[----:B------:R-:W-:-:S04]  /*adf0*/  IMAD.HI.U32 R193, R2, R196, RZ ;  /* 0x000000c402c17227 */ /* 0x000fc800078e00ff */
[----:B------:R-:W-:-:S04]  /*ae00*/  IMAD.HI.U32 R8, R2, R195, RZ ;  /* 0x000000c302087227 */ /* 0x000fc800078e00ff */
[----:B------:R-:W-:Y:S02]  /*ae10*/  IMAD.MOV R7, RZ, RZ, -R7 ;  /* 0x000000ffff077224 */ /* 0x000fe400078e0a07 */
[--C-:B------:R-:W-:Y:S01]  /*ae20*/  @!P3 IMAD.IADD R189, R189, 0x1, -R3.reuse ;  /* 0x00000001bdbdb824 */ /* 0x100fe200078e0a03 */
[----:B------:R-:W-:Y:S01]  /*ae30*/  ISETP.GE.AND P3, PT, R197, RZ, PT ;  /* 0x000000ffc500720c */ /* 0x000fe20003f66270 */
[----:B------:R-:W-:Y:S01]  /*ae40*/  @!P5 IMAD.IADD R190, R190, 0x1, -R3 ;  /* 0x00000001bebed824 */ /* 0x000fe200078e0a03 */
[C---:B------:R-:W-:Y:S01]  /*ae50*/  ISETP.GT.U32.AND P5, PT, R3.reuse, R192, PT ;  /* 0x000000c00300720c */ /* 0x040fe20003fa4070 */
[----:B------:R-:W-:Y:S02]  /*ae60*/  IMAD.MOV R197, RZ, RZ, -R193 ;  /* 0x000000ffffc57224 */ /* 0x000fe400078e0ac1 */
[----:B------:R-:W-:Y:S02]  /*ae70*/  IMAD.MOV R8, RZ, RZ, -R8 ;  /* 0x000000ffff087224 */ /* 0x000fe400078e0a08 */
[----:B------:R-:W-:-:S02]  /*ae80*/  IMAD R193, R3, R7, R194 ;  /* 0x0000000703c17224 */ /* 0x000fc400078e02c2 */
[C---:B------:R-:W-:Y:S02]  /*ae90*/  IMAD R194, R3.reuse, R8, R195 ;  /* 0x0000000803c27224 */ /* 0x040fe400078e02c3 */
[----:B------:R-:W-:Y:S01]  /*aea0*/  @!P0 IMAD.MOV R188, RZ, RZ, -R188 ;  /* 0x000000ffffbc8224 */ /* 0x000fe200078e0abc */
[----:B------:R-:W-:Y:S01]  /*aeb0*/  ISETP.GT.U32.AND P0, PT, R3, R193, PT ;  /* 0x000000c10300720c */ /* 0x000fe20003f04070 */
[----:B------:R-:W-:Y:S01]  /*aec0*/  @!P4 IMAD.IADD R191, R191, 0x1, -R3 ;  /* 0x00000001bfbfc824 */ /* 0x000fe200078e0a03 */
[----:B------:R-:W-:Y:S01]  /*aed0*/  ISETP.GE.AND P4, PT, R198, RZ, PT ;  /* 0x000000ffc600720c */ /* 0x000fe20003f86270 */
[----:B------:R-:W-:Y:S01]  /*aee0*/  @!P2 IMAD.MOV R189, RZ, RZ, -R189 ;  /* 0x000000ffffbda224 */ /* 0x000fe200078e0abd */
[C---:B------:R-:W-:Y:S01]  /*aef0*/  ISETP.GT.U32.AND P2, PT, R3.reuse, R194, PT ;  /* 0x000000c20300720c */ /* 0x040fe20003f44070 */
[----:B------:R-:W-:Y:S01]  /*af00*/  @!P5 IMAD.IADD R192, R192, 0x1, -R3 ;  /* 0x00000001c0c0d824 */ /* 0x000fe200078e0a03 */
[C---:B------:R-:W-:Y:S01]  /*af10*/  ISETP.GT.U32.AND P5, PT, R3.reuse, R191, PT ;  /* 0x000000bf0300720c */ /* 0x040fe20003fa4070 */
[----:B------:R-:W-:Y:S01]  /*af20*/  IMAD R195, R3, R197, R196 ;  /* 0x000000c503c37224 */ /* 0x000fe200078e02c4 */
[----:B------:R-:W-:Y:S01]  /*af30*/  LOP3.LUT R198, R5, 0x76, RZ, 0xfc, !PT ;  /* 0x0000007605c67812 */ /* 0x000fe200078efcff */
[----:B------:R-:W-:Y:S01]  /*af40*/  @!P6 IMAD.MOV R187, RZ, RZ, -R187 ;  /* 0x000000ffffbbe224 */ /* 0x000fe200078e0abb */
[----:B------:R-:W-:Y:S01]  /*af50*/  ISETP.GT.U32.AND P6, PT, R3, R192, PT ;  /* 0x000000c00300720c */ /* 0x000fe20003fc4070 */
[----:B------:R-:W-:Y:S01]  /*af60*/  @!P3 IMAD.MOV R190, RZ, RZ, -R190 ;  /* 0x000000ffffbeb224 */ /* 0x000fe200078e0abe */
[----:B------:R-:W-:Y:S01]  /*af70*/  IABS R196, R198 ;  /* 0x000000c600c47213 */ /* 0x000fe20000000000 */
[----:B------:R-:W-:Y:S01]  /*af80*/  @!P0 IMAD.IADD R193, R193, 0x1, -R3 ;  /* 0x00000001c1c18824 */ /* 0x000fe200078e0a03 */
[----:B------:R-:W-:-:S02]  /*af90*/  IABS R197, R202 ;  /* 0x000000ca00c57213 */ /* 0x000fc40000000000 */
[----:B------:R-:W-:Y:S01]  /*afa0*/  ISETP.GE.AND P3, PT, R199, RZ, PT ;  /* 0x000000ffc700720c */ /* 0x000fe20003f66270 */
[----:B------:R-:W-:Y:S01]  /*afb0*/  @!P2 IMAD.IADD R194, R194, 0x1, -R3 ;  /* 0x00000001c2c2a824 */ /* 0x000fe200078e0a03 */
[----:B------:R-:W-:Y:S01]  /*afc0*/  ISETP.GT.U32.AND P2, PT, R3, R193, PT ;  /* 0x000000c10300720c */ /* 0x000fe20003f44070 */
[----:B------:R-:W-:Y:S01]  /*afd0*/  IMAD.HI.U32 R7, R2, R196, RZ ;  /* 0x000000c402077227 */ /* 0x000fe200078e00ff */
[----:B------:R-:W-:-:S03]  /*afe0*/  ISETP.GE.AND P0, PT, R201, RZ, PT ;  /* 0x000000ffc900720c */ /* 0x000fc60003f06270 */
[----:B------:R-:W-:Y:S01]  /*aff0*/  @!P5 IMAD.IADD R191, R191, 0x1, -R3 ;  /* 0x00000001bfbfd824 */ /* 0x000fe200078e0a03 */
[C---:B------:R-:W-:Y:S01]  /*b000*/  ISETP.GT.U32.AND P5, PT, R3.reuse, R195, PT ;  /* 0x000000c30300720c */ /* 0x040fe20003fa4070 */
[----:B------:R-:W-:Y:S02]  /*b010*/  IMAD.MOV R7, RZ, RZ, -R7 ;  /* 0x000000ffff077224 */ /* 0x000fe400078e0a07 */
[----:B------:R-:W-:Y:S01]  /*b020*/  @!P4 IMAD.MOV R191, RZ, RZ, -R191 ;  /* 0x000000ffffbfc224 */ /* 0x000fe200078e0abf */
[C---:B------:R-:W-:Y:S01]  /*b030*/  ISETP.GT.U32.AND P4, PT, R3.reuse, R194, PT ;  /* 0x000000c20300720c */ /* 0x040fe20003f84070 */
[----:B------:R-:W-:Y:S02]  /*b040*/  IMAD R196, R3, R7, R196 ;  /* 0x0000000703c47224 */ /* 0x000fe400078e02c4 */
[--C-:B------:R-:W-:Y:S02]  /*b050*/  @!P2 IMAD.IADD R193, R193, 0x1, -R3.reuse ;  /* 0x00000001c1c1a824 */ /* 0x100fe400078e0a03 */
[--C-:B------:R-:W-:Y:S01]  /*b060*/  @!P6 IMAD.IADD R192, R192, 0x1, -R3.reuse ;  /* 0x00000001c0c0e824 */ /* 0x100fe200078e0a03 */
[----:B------:R-:W-:Y:S01]  /*b070*/  ISETP.GT.U32.AND P2, PT, R3, R196, PT ;  /* 0x000000c40300720c */ /* 0x000fe20003f44070 */
[----:B------:R-:W-:Y:S01]  /*b080*/  VIADD R7, R6, 0x6e ;  /* 0x0000006e06077836 */ /* 0x000fe20000000000 */
[----:B------:R-:W-:Y:S01]  /*b090*/  ISETP.GE.AND P6, PT, R200, RZ, PT ;  /* 0x000000ffc800720c */ /* 0x000fe20003fc6270 */
[--C-:B------:R-:W-:Y:S01]  /*b0a0*/  @!P5 IMAD.IADD R195, R195, 0x1, -R3.reuse ;  /* 0x00000001c3c3d824 */ /* 0x100fe200078e0a03 */
[----:B------:R-:W-:Y:S01]  /*b0b0*/  ISETP.GE.AND P5, PT, R198, RZ, PT ;  /* 0x000000ffc600720c */ /* 0x000fe20003fa6270 */
[----:B------:R-:W-:Y:S01]  /*b0c0*/  @!P1 IMAD.MOV R192, RZ, RZ, -R192 ;  /* 0x000000ffffc09224 */ /* 0x000fe200078e0ac0 */
[----:B------:R-:W-:Y:S01]  /*b0d0*/  IABS R198, R203 ;  /* 0x000000cb00c67213 */ /* 0x000fe20000000000 */
[----:B------:R-:W-:Y:S01]  /*b0e0*/  @!P4 IMAD.IADD R194, R194, 0x1, -R3 ;  /* 0x00000001c2c2c824 */ /* 0x000fe200078e0a03 */
[----:B------:R-:W-:Y:S01]  /*b0f0*/  ISETP.GT.U32.AND P1, PT, R3, R195, PT ;  /* 0x000000c30300720c */ /* 0x000fe20003f24070 */
[----:B------:R-:W-:Y:S01]  /*b100*/  IMAD.HI.U32 R8, R2, R197, RZ ;  /* 0x000000c502087227 */ /* 0x000fe200078e00ff */
[----:B------:R-:W-:-:S02]  /*b110*/  ISETP.GE.AND P4, PT, R7, RZ, PT ;  /* 0x000000ff0700720c */ /* 0x000fc40003f86270 */
[----:B------:R-:W-:Y:S01]  /*b120*/  IABS R201, R7 ;  /* 0x0000000700c97213 */ /* 0x000fe20000000000 */
[----:B------:R-:W-:Y:S01]  /*b130*/  IMAD.HI.U32 R7, R2, R198, RZ ;  /* 0x000000c602077227 */ /* 0x000fe200078e00ff */
[----:B------:R-:W-:-:S03]  /*b140*/  IABS R200, R204 ;  /* 0x000000cc00c87213 */ /* 0x000fc60000000000 */
[----:B------:R-:W-:Y:S02]  /*b150*/  IMAD.MOV R8, RZ, RZ, -R8 ;  /* 0x000000ffff087224 */ /* 0x000fe400078e0a08 */
[----:B------:R-:W-:Y:S01]  /*b160*/  @!P2 IMAD.IADD R196, R196, 0x1, -R3 ;  /* 0x00000001c4c4a824 */ /* 0x000fe200078e0a03 */
[----:B------:R-:W-:Y:S01]  /*b170*/  ISETP.GE.AND P2, PT, R202, RZ, PT ;  /* 0x000000ffca00720c */ /* 0x000fe20003f46270 */
[----:B------:R-:W-:Y:S02]  /*b180*/  IMAD.MOV R199, RZ, RZ, -R7 ;  /* 0x000000ffffc77224 */ /* 0x000fe400078e0a07 */
[C---:B------:R-:W-:Y:S02]  /*b190*/  IMAD R197, R3.reuse, R8, R197 ;  /* 0x0000000803c57224 */ /* 0x040fe400078e02c5 */
[----:B------:R-:W-:Y:S01]  /*b1a0*/  @!P3 IMAD.MOV R193, RZ, RZ, -R193 ;  /* 0x000000ffffc1b224 */ /* 0x000fe200078e0ac1 */
[C---:B------:R-:W-:Y:S01]  /*b1b0*/  ISETP.GT.U32.AND P3, PT, R3.reuse, R196, PT ;  /* 0x000000c40300720c */ /* 0x040fe20003f64070 */
[----:B------:R-:W-:-:S02]  /*b1c0*/  IMAD R198, R3, R199, R198 ;  /* 0x000000c703c67224 */ /* 0x000fc400078e02c6 */
[----:B------:R-:W-:Y:S01]  /*b1d0*/  @!P1 IMAD.IADD R195, R195, 0x1, -R3 ;  /* 0x00000001c3c39824 */ /* 0x000fe200078e0a03 */
[C---:B------:R-:W-:Y:S01]  /*b1e0*/  ISETP.GT.U32.AND P1, PT, R3.reuse, R197, PT ;  /* 0x000000c50300720c */ /* 0x040fe20003f24070 */
[----:B------:R-:W-:Y:S01]  /*b1f0*/  @!P6 IMAD.MOV R194, RZ, RZ, -R194 ;  /* 0x000000ffffc2e224 */ /* 0x000fe200078e0ac2 */
[----:B------:R-:W-:Y:S01]  /*b200*/  ISETP.GT.U32.AND P6, PT, R3, R198, PT ;  /* 0x000000c60300720c */ /* 0x000fe20003fc4070 */
[----:B------:R-:W-:-:S04]  /*b210*/  IMAD.HI.U32 R8, R2, R200, RZ ;  /* 0x000000c802087227 */ /* 0x000fc800078e00ff */
[----:B------:R-:W-:Y:S02]  /*b220*/  IMAD.MOV R8, RZ, RZ, -R8 ;  /* 0x000000ffff087224 */ /* 0x000fe400078e0a08 */
[--C-:B------:R-:W-:Y:S01]  /*b230*/  @!P3 IMAD.IADD R196, R196, 0x1, -R3.reuse ;  /* 0x00000001c4c4b824 */ /* 0x100fe200078e0a03 */
[----:B------:R-:W-:Y:S01]  /*b240*/  ISETP.GE.AND P3, PT, R204, RZ, PT ;  /* 0x000000ffcc00720c */ /* 0x000fe20003f66270 */
[----:B------:R-:W-:Y:S01]  /*b250*/  IMAD R199, R3, R8, R200 ;  /* 0x0000000803c77224 */ /* 0x000fe200078e02c8 */
[----:B------:R-:W-:Y:S01]  /*b260*/  LOP3.LUT R8, R5, 0x6a, RZ, 0xfc, !PT ;  /* 0x0000006a05087812 */ /* 0x000fe200078efcff */
[--C-:B------:R-:W-:Y:S02]  /*b270*/  @!P1 IMAD.IADD R197, R197, 0x1, -R3.reuse ;  /* 0x00000001c5c59824 */ /* 0x100fe400078e0a03 */
[----:B------:R-:W-:Y:S02]  /*b280*/  @!P6 IMAD.IADD R198, R198, 0x1, -R3 ;  /* 0x00000001c6c6e824 */ /* 0x000fe400078e0a03 */
[----:B------:R-:W-:Y:S01]  /*b290*/  @!P5 IMAD.MOV R196, RZ, RZ, -R196 ;  /* 0x000000ffffc4d224 */ /* 0x000fe200078e0ac4 */
[C---:B------:R-:W-:Y:S01]  /*b2a0*/  ISETP.GT.U32.AND P5, PT, R3.reuse, R199, PT ;  /* 0x000000c70300720c */ /* 0x040fe20003fa4070 */
[----:B------:R-:W-:Y:S01]  /*b2b0*/  IMAD.HI.U32 R7, R2, R201, RZ ;  /* 0x000000c902077227 */ /* 0x000fe200078e00ff */
[----:B------:R-:W-:-:S02]  /*b2c0*/  ISETP.GT.U32.AND P1, PT, R3, R197, PT ;  /* 0x000000c50300720c */ /* 0x000fc40003f24070 */
[----:B------:R-:W-:Y:S01]  /*b2d0*/  ISETP.GT.U32.AND P6, PT, R3, R198, PT ;  /* 0x000000c60300720c */ /* 0x000fe20003fc4070 */
[----:B------:R-:W-:Y:S01]  /*b2e0*/  IMAD.MOV R202, RZ, RZ, -R7 ;  /* 0x000000ffffca7224 */ /* 0x000fe200078e0a07 */
[----:B------:R-:W-:Y:S01]  /*b2f0*/  LOP3.LUT R7, R5, 0x6c, RZ, 0xfc, !PT ;  /* 0x0000006c05077812 */ /* 0x000fe200078efcff */
[----:B------:R-:W-:Y:S01]  /*b300*/  @!P0 IMAD.MOV R195, RZ, RZ, -R195 ;  /* 0x000000ffffc38224 */ /* 0x000fe200078e0ac3 */
[----:B------:R-:W-:Y:S01]  /*b310*/  ISETP.GE.AND P0, PT, R203, RZ, PT ;  /* 0x000000ffcb00720c */ /* 0x000fe20003f06270 */
[----:B------:R-:W-:Y:S01]  /*b320*/  IMAD R200, R3, R202, R201 ;  /* 0x000000ca03c87224 */ /* 0x000fe200078e02c9 */
[----:B------:R-:W-:Y:S02]  /*b330*/  IABS R201, R7 ;  /* 0x0000000700c97213 */ /* 0x000fe40000000000 */
[----:B------:R-:W-:Y:S01]  /*b340*/  IABS R203, R8 ;  /* 0x0000000800cb7213 */ /* 0x000fe20000000000 */
[--C-:B------:R-:W-:Y:S02]  /*b350*/  @!P5 IMAD.IADD R199, R199, 0x1, -R3.reuse ;  /* 0x00000001c7c7d824 */ /* 0x100fe400078e0a03 */
[--C-:B------:R-:W-:Y:S01]  /*b360*/  @!P1 IMAD.IADD R197, R197, 0x1, -R3.reuse ;  /* 0x00000001c5c59824 */ /* 0x100fe200078e0a03 */
[----:B------:R-:W-:Y:S01]  /*b370*/  ISETP.GE.AND P1, PT, R7, RZ, PT ;  /* 0x000000ff0700720c */ /* 0x000fe20003f26270 */
[----:B------:R-:W-:Y:S01]  /*b380*/  @!P6 IMAD.IADD R198, R198, 0x1, -R3 ;  /* 0x00000001c6c6e824 */ /* 0x000fe200078e0a03 */
[C---:B------:R-:W-:Y:S01]  /*b390*/  ISETP.GT.U32.AND P6, PT, R3.reuse, R200, PT ;  /* 0x000000c80300720c */ /* 0x040fe20003fc4070 */
[----:B------:R-:W-:Y:S01]  /*b3a0*/  IMAD.HI.U32 R7, R2, R201, RZ ;  /* 0x000000c902077227 */ /* 0x000fe200078e00ff */
[----:B------:R-:W-:-:S03]  /*b3b0*/  ISETP.GT.U32.AND P5, PT, R3, R199, PT ;  /* 0x000000c70300720c */ /* 0x000fc60003fa4070 */
[----:B------:R-:W-:Y:S01]  /*b3c0*/  @!P2 IMAD.MOV R197, RZ, RZ, -R197 ;  /* 0x000000ffffc5a224 */ /* 0x000fe200078e0ac5 */
[----:B------:R-:W-:Y:S01]  /*b3d0*/  ISETP.GE.AND P2, PT, R8, RZ, PT ;  /* 0x000000ff0800720c */ /* 0x000fe20003f46270 */
[----:B------:R-:W-:-:S04]  /*b3e0*/  IMAD.HI.U32 R8, R2, R203, RZ ;  /* 0x000000cb02087227 */ /* 0x000fc800078e00ff */
[----:B------:R-:W-:Y:S02]  /*b3f0*/  IMAD.MOV R202, RZ, RZ, -R7 ;  /* 0x000000ffffca7224 */ /* 0x000fe400078e0a07 */
[----:B------:R-:W-:-:S04]  /*b400*/  IMAD.HI.U32 R7, R2, R205, RZ ;  /* 0x000000cd02077227 */ /* 0x000fc800078e00ff */
[----:B------:R-:W-:Y:S02]  /*b410*/  IMAD.MOV R204, RZ, RZ, -R8 ;  /* 0x000000ffffcc7224 */ /* 0x000fe400078e0a08 */
[----:B------:R-:W-:Y:S02]  /*b420*/  IMAD.MOV R206, RZ, RZ, -R7 ;  /* 0x000000ffffce7224 */ /* 0x000fe400078e0a07 */
[C---:B------:R-:W-:Y:S02]  /*b430*/  IMAD R201, R3.reuse, R202, R201 ;  /* 0x000000ca03c97224 */ /* 0x040fe400078e02c9 */
[C---:B------:R-:W-:Y:S02]  /*b440*/  IMAD R202, R3.reuse, R204, R203 ;  /* 0x000000cc03ca7224 */ /* 0x040fe400078e02cb */
[----:B------:R-:W-:Y:S02]  /*b450*/  @!P6 IMAD.IADD R200, R200, 0x1, -R3 ;  /* 0x00000001c8c8e824 */ /* 0x000fe400078e0a03 */
[----:B------:R-:W-:Y:S01]  /*b460*/  IMAD R203, R3, R206, R205 ;  /* 0x000000ce03cb7224 */ /* 0x000fe200078e02cd */
[----:B------:R-:W-:Y:S01]  /*b470*/  IABS R206, R213 ;  /* 0x000000d500ce7213 */ /* 0x000fe20000000000 */
[----:B------:R-:W-:Y:S01]  /*b480*/  @!P5 IMAD.IADD R199, R199, 0x1, -R3 ;  /* 0x00000001c7c7d824 */ /* 0x000fe200078e0a03 */
[C---:B------:R-:W-:Y:S01]  /*b490*/  ISETP.GT.U32.AND P6, PT, R3.reuse, R200, PT ;  /* 0x000000c80300720c */ /* 0x040fe20003fc4070 */
[----:B------:R-:W-:Y:S01]  /*b4a0*/  IMAD.HI.U32 R7, R2, R207, RZ ;  /* 0x000000cf02077227 */ /* 0x000fe200078e00ff */
[----:B------:R-:W-:-:S03]  /*b4b0*/  ISETP.GT.U32.AND P5, PT, R3, R201, PT ;  /* 0x000000c90300720c */ /* 0x000fc60003fa4070 */
[----:B------:R-:W-:Y:S01]  /*b4c0*/  @!P3 IMAD.MOV R199, RZ, RZ, -R199 ;  /* 0x000000ffffc7b224 */ /* 0x000fe200078e0ac7 */
[C---:B------:R-:W-:Y:S01]  /*b4d0*/  ISETP.GT.U32.AND P3, PT, R3.reuse, R203, PT ;  /* 0x000000cb0300720c */ /* 0x040fe20003f64070 */
[----:B------:R-:W-:Y:S02]  /*b4e0*/  IMAD.MOV R204, RZ, RZ, -R7 ;  /* 0x000000ffffcc7224 */ /* 0x000fe400078e0a07 */
[----:B------:R-:W-:Y:S01]  /*b4f0*/  @!P0 IMAD.MOV R198, RZ, RZ, -R198 ;  /* 0x000000ffffc68224 */ /* 0x000fe200078e0ac6 */
[C---:B------:R-:W-:Y:S01]  /*b500*/  ISETP.GT.U32.AND P0, PT, R3.reuse, R202, PT ;  /* 0x000000ca0300720c */ /* 0x040fe20003f04070 */
[C---:B------:R-:W-:Y:S01]  /*b510*/  IMAD R204, R3.reuse, R204, R207 ;  /* 0x000000cc03cc7224 */ /* 0x040fe200078e02cf */
[----:B------:R-:W-:Y:S01]  /*b520*/  IABS R207, R214 ;  /* 0x000000d600cf7213 */ /* 0x000fe20000000000 */
[----:B------:R-:W-:Y:S02]  /*b530*/  @!P6 IMAD.IADD R200, R200, 0x1, -R3 ;  /* 0x00000001c8c8e824 */ /* 0x000fe400078e0a03 */
[----:B------:R-:W-:Y:S01]  /*b540*/  IMAD.HI.U32 R7, R2, R206, RZ ;  /* 0x000000ce02077227 */ /* 0x000fe200078e00ff */
[----:B------:R-:W-:-:S03]  /*b550*/  ISETP.GT.U32.AND P6, PT, R3, R204, PT ;  /* 0x000000cc0300720c */ /* 0x000fc60003fc4070 */
[----:B------:R-:W-:Y:S02]  /*b560*/  @!P3 IMAD.IADD R203, R203, 0x1, -R3 ;  /* 0x00000001cbcbb824 */ /* 0x000fe400078e0a03 */
[----:B------:R-:W-:Y:S02]  /*b570*/  @!P4 IMAD.MOV R200, RZ, RZ, -R200 ;  /* 0x000000ffffc8c224 */ /* 0x000fe400078e0ac8 */
[----:B------:R-:W-:Y:S01]  /*b580*/  IMAD.HI.U32 R8, R2, R208, RZ ;  /* 0x000000d002087227 */ /* 0x000fe200078e00ff */
[----:B------:R-:W-:-:S03]  /*b590*/  ISETP.GT.U32.AND P4, PT, R3, R203, PT ;  /* 0x000000cb0300720c */ /* 0x000fc60003f84070 */
[----:B------:R-:W-:Y:S02]  /*b5a0*/  @!P0 IMAD.IADD R202, R202, 0x1, -R3 ;  /* 0x00000001caca8824 */ /* 0x000fe400078e0a03 */
[----:B------:R-:W-:Y:S02]  /*b5b0*/  IMAD.MOV R7, RZ, RZ, -R7 ;  /* 0x000000ffff077224 */ /* 0x000fe400078e0a07 */
[--C-:B------:R-:W-:Y:S01]  /*b5c0*/  @!P5 IMAD.IADD R201, R201, 0x1, -R3.reuse ;  /* 0x00000001c9c9d824 */ /* 0x100fe200078e0a03 */
[C---:B------:R-:W-:Y:S01]  /*b5d0*/  ISETP.GT.U32.AND P3, PT, R3.reuse, R202, PT ;  /* 0x000000ca0300720c */ /* 0x040fe20003f64070 */
[----:B------:R-:W-:Y:S02]  /*b5e0*/  IMAD.MOV R8, RZ, RZ, -R8 ;  /* 0x000000ffff087224 */ /* 0x000fe400078e0a08 */
[----:B------:R-:W-:Y:S01]  /*b5f0*/  @!P6 IMAD.IADD R204, R204, 0x1, -R3 ;  /* 0x00000001cccce824 */ /* 0x000fe200078e0a03 */
[C---:B------:R-:W-:Y:S01]  /*b600*/  ISETP.GT.U32.AND P0, PT, R3.reuse, R201, PT ;  /* 0x000000c90300720c */ /* 0x040fe20003f04070 */
[----:B------:R-:W-:-:S02]  /*b610*/  IMAD R206, R3, R7, R206 ;  /* 0x0000000703ce7224 */ /* 0x000fc400078e02ce */
[C---:B------:R-:W-:Y:S01]  /*b620*/  IMAD R205, R3.reuse, R8, R208 ;  /* 0x0000000803cd7224 */ /* 0x040fe200078e02d0 */
[----:B------:R-:W-:Y:S01]  /*b630*/  ISETP.GT.U32.AND P6, PT, R3, R204, PT ;  /* 0x000000cc0300720c */ /* 0x000fe20003fc4070 */
[----:B------:R-:W-:Y:S02]  /*b640*/  VIADD R8, R6, 0x5e ;  /* 0x0000005e06087836 */ /* 0x000fe40000000000 */
[--C-:B------:R-:W-:Y:S01]  /*b650*/  @!P4 IMAD.IADD R203, R203, 0x1, -R3.reuse ;  /* 0x00000001cbcbc824 */ /* 0x100fe200078e0a03 */
[----:B------:R-:W-:Y:S01]  /*b660*/  ISETP.GT.U32.AND P4, PT, R3, R206, PT ;  /* 0x000000ce0300720c */ /* 0x000fe20003f84070 */
[----:B------:R-:W-:Y:S01]  /*b670*/  @!P3 IMAD.IADD R202, R202, 0x1, -R3 ;  /* 0x00000001cacab824 */ /* 0x000fe200078e0a03 */
[----:B------:R-:W-:Y:S01]  /*b680*/  IABS R209, R8 ;  /* 0x0000000800d17213 */ /* 0x000fe20000000000 */
[----:B------:R-:W-:Y:S01]  /*b690*/  IMAD.HI.U32 R7, R2, R207, RZ ;  /* 0x000000cf02077227 */ /* 0x000fe200078e00ff */
[----:B------:R-:W-:Y:S02]  /*b6a0*/  ISETP.GE.AND P5, PT, R8, RZ, PT ;  /* 0x000000ff0800720c */ /* 0x000fe40003fa6270 */
[----:B------:R-:W-:Y:S01]  /*b6b0*/  ISETP.GE.AND P3, PT, R212, RZ, PT ;  /* 0x000000ffd400720c */ /* 0x000fe20003f66270 */
[----:B------:R-:W-:Y:S01]  /*b6c0*/  IMAD.HI.U32 R8, R2, R209, RZ ;  /* 0x000000d102087227 */ /* 0x000fe200078e00ff */
[----:B------:R-:W-:-:S03]  /*b6d0*/  LOP3.LUT R212, R5, 0x5c, RZ, 0xfc, !PT ;  /* 0x0000005c05d47812 */ /* 0x000fc600078efcff */
[----:B------:R-:W-:Y:S01]  /*b6e0*/  @!P0 IMAD.IADD R201, R201, 0x1, -R3 ;  /* 0x00000001c9c98824 */ /* 0x000fe200078e0a03 */
[----:B------:R-:W-:Y:S01]  /*b6f0*/  ISETP.GT.U32.AND P0, PT, R3, R205, PT ;  /* 0x000000cd0300720c */ /* 0x000fe20003f04070 */
[----:B------:R-:W-:Y:S02]  /*b700*/  IMAD.MOV R208, RZ, RZ, -R7 ;  /* 0x000000ffffd07224 */ /* 0x000fe400078e0a07 */
[----:B------:R-:W-:Y:S02]  /*b710*/  IMAD.MOV R8, RZ, RZ, -R8 ;  /* 0x000000ffff087224 */ /* 0x000fe400078e0a08 */
[--C-:B------:R-:W-:Y:S01]  /*b720*/  @!P6 IMAD.IADD R204, R204, 0x1, -R3.reuse ;  /* 0x00000001cccce824 */ /* 0x100fe200078e0a03 */
[----:B------:R-:W-:Y:S01]  /*b730*/  ISETP.GE.AND P6, PT, R211, RZ, PT ;  /* 0x000000ffd300720c */ /* 0x000fe20003fc6270 */
[----:B------:R-:W-:Y:S01]  /*b740*/  @!P4 IMAD.IADD R206, R206, 0x1, -R3 ;  /* 0x00000001cecec824 */ /* 0x000fe200078e0a03 */
[----:B------:R-:W-:Y:S01]  /*b750*/  IABS R211, R215 ;  /* 0x000000d700d37213 */ /* 0x000fe20000000000 */
[----:B------:R-:W-:-:S02]  /*b760*/  IMAD R207, R3, R208, R207 ;  /* 0x000000d003cf7224 */ /* 0x000fc400078e02cf */
[C---:B------:R-:W-:Y:S01]  /*b770*/  IMAD R208, R3.reuse, R8, R209 ;  /* 0x0000000803d07224 */ /* 0x040fe200078e02d1 */
[----:B------:R-:W-:Y:S01]  /*b780*/  IABS R209, R212 ;  /* 0x000000d400d17213 */ /* 0x000fe20000000000 */
[----:B------:R-:W-:Y:S01]  /*b790*/  @!P2 IMAD.MOV R202, RZ, RZ, -R202 ;  /* 0x000000ffffcaa224 */ /* 0x000fe200078e0aca */
[----:B------:R-:W-:Y:S01]  /*b7a0*/  ISETP.GT.U32.AND P2, PT, R3, R206, PT ;  /* 0x000000ce0300720c */ /* 0x000fe20003f44070 */
[----:B------:R-:W-:Y:S01]  /*b7b0*/  @!P3 IMAD.MOV R203, RZ, RZ, -R203 ;  /* 0x000000ffffcbb224 */ /* 0x000fe200078e0acb */
[----:B------:R-:W-:Y:S01]  /*b7c0*/  ISETP.GE.AND P3, PT, R213, RZ, PT ;  /* 0x000000ffd500720c */ /* 0x000fe20003f66270 */
[C---:B------:R-:W-:Y:S01]  /*b7d0*/  IMAD.HI.U32 R7, R2.reuse, R209, RZ ;  /* 0x000000d102077227 */ /* 0x040fe200078e00ff */
[----:B------:R-:W-:Y:S02]  /*b7e0*/  ISETP.GT.U32.AND P4, PT, R3, R207, PT ;  /* 0x000000cf0300720c */ /* 0x000fe40003f84070 */
[----:B------:R-:W-:Y:S01]  /*b7f0*/  LOP3.LUT R213, R5, 0x58, RZ, 0xfc, !PT ;  /* 0x0000005805d57812 */ /* 0x000fe200078efcff */
[----:B------:R-:W-:-:S04]  /*b800*/  IMAD.HI.U32 R8, R2, R211, RZ ;  /* 0x000000d302087227 */ /* 0x000fc800078e00ff */
[----:B------:R-:W-:Y:S01]  /*b810*/  @!P0 IMAD.IADD R205, R205, 0x1, -R3 ;  /* 0x00000001cdcd8824 */ /* 0x000fe200078e0a03 */
[----:B------:R-:W-:Y:S01]  /*b820*/  ISETP.GE.AND P0, PT, R210, RZ, PT ;  /* 0x000000ffd200720c */ /* 0x000fe20003f06270 */
[----:B------:R-:W-:Y:S01]  /*b830*/  IMAD.MOV R210, RZ, RZ, -R7 ;  /* 0x000000ffffd27224 */ /* 0x000fe200078e0a07 */
[----:B------:R-:W-:Y:S01]  /*b840*/  IABS R7, R213 ;  /* 0x000000d500077213 */ /* 0x000fe20000000000 */
[----:B------:R-:W-:Y:S01]  /*b850*/  @!P6 IMAD.MOV R204, RZ, RZ, -R204 ;  /* 0x000000ffffcce224 */ /* 0x000fe200078e0acc */
[C---:B------:R-:W-:Y:S01]  /*b860*/  ISETP.GT.U32.AND P6, PT, R3.reuse, R208, PT ;  /* 0x000000d00300720c */ /* 0x040fe20003fc4070 */
[----:B------:R-:W-:Y:S02]  /*b870*/  IMAD.MOV R8, RZ, RZ, -R8 ;  /* 0x000000ffff087224 */ /* 0x000fe400078e0a08 */
[----:B------:R-:W-:Y:S01]  /*b880*/  @!P1 IMAD.MOV R201, RZ, RZ, -R201 ;  /* 0x000000ffffc99224 */ /* 0x000fe200078e0ac9 */
[C---:B------:R-:W-:Y:S01]  /*b890*/  ISETP.GT.U32.AND P1, PT, R3.reuse, R205, PT ;  /* 0x000000cd0300720c */ /* 0x040fe20003f24070 */
[----:B------:R-:W-:-:S02]  /*b8a0*/  IMAD R209, R3, R210, R209 ;  /* 0x000000d203d17224 */ /* 0x000fc400078e02d1 */
[----:B------:R-:W-:Y:S01]  /*b8b0*/  @!P2 IMAD.IADD R206, R206, 0x1, -R3 ;  /* 0x00000001cecea824 */ /* 0x000fe200078e0a03 */
[----:B------:R-:W-:Y:S01]  /*b8c0*/  ISETP.GE.AND P2, PT, R212, RZ, PT ;  /* 0x000000ffd400720c */ /* 0x000fe20003f46270 */
[----:B------:R-:W-:Y:S02]  /*b8d0*/  IMAD R210, R3, R8, R211 ;  /* 0x0000000803d27224 */ /* 0x000fe400078e02d3 */
[----:B------:R-:W-:Y:S02]  /*b8e0*/  @!P3 IMAD.MOV R206, RZ, RZ, -R206 ;  /* 0x000000ffffceb224 */ /* 0x000fe400078e0ace */
[--C-:B------:R-:W-:Y:S01]  /*b8f0*/  @!P4 IMAD.IADD R207, R207, 0x1, -R3.reuse ;  /* 0x00000001cfcfc824 */ /* 0x100fe200078e0a03 */
[----:B------:R-:W-:Y:S01]  /*b900*/  ISETP.GT.U32.AND P3, PT, R3, R210, PT ;  /* 0x000000d20300720c */ /* 0x000fe20003f64070 */
[--C-:B------:R-:W-:Y:S02]  /*b910*/  @!P6 IMAD.IADD R208, R208, 0x1, -R3.reuse ;  /* 0x00000001d0d0e824 */ /* 0x100fe400078e0a03 */
[----:B------:R-:W-:Y:S01]  /*b920*/  @!P1 IMAD.IADD R205, R205, 0x1, -R3 ;  /* 0x00000001cdcd9824 */ /* 0x000fe200078e0a03 */
[----:B------:R-:W-:Y:S01]  /*b930*/  ISETP.GE.AND P1, PT, R214, RZ, PT ;  /* 0x000000ffd600720c */ /* 0x000fe20003f26270 */
[----:B------:R-:W-:Y:S01]  /*b940*/  IMAD.MOV.U32 R211, RZ, RZ, R7 ;  /* 0x000000ffffd37224 */ /* 0x000fe200078e0007 */
[C---:B------:R-:W-:Y:S01]  /*b950*/  ISETP.GT.U32.AND P4, PT, R3.reuse, R207, PT ;  /* 0x000000cf0300720c */ /* 0x040fe20003f84070 */
[----:B------:R-:W-:Y:S01]  /*b960*/  @!P0 IMAD.MOV R205, RZ, RZ, -R205 ;  /* 0x000000ffffcd8224 */ /* 0x000fe200078e0acd */
[----:B------:R-:W-:Y:S01]  /*b970*/  ISETP.GT.U32.AND P6, PT, R3, R208, PT ;  /* 0x000000d00300720c */ /* 0x000fe20003fc4070 */
[----:B------:R-:W-:Y:S01]  /*b980*/  IMAD.HI.U32 R7, R2, R211, RZ ;  /* 0x000000d302077227 */ /* 0x000fe200078e00ff */
[----:B------:R-:W-:-:S02]  /*b990*/  LOP3.LUT R214, R5, 0x56, RZ, 0xfc, !PT ;  /* 0x0000005605d67812 */ /* 0x000fc400078efcff */
[----:B------:R-:W-:Y:S01]  /*b9a0*/  ISETP.GT.U32.AND P0, PT, R3, R209, PT ;  /* 0x000000d10300720c */ /* 0x000fe20003f04070 */
[----:B------:R-:W-:Y:S01]  /*b9b0*/  @!P3 IMAD.IADD R210, R210, 0x1, -R3 ;  /* 0x00000001d2d2b824 */ /* 0x000fe200078e0a03 */
[----:B------:R-:W-:Y:S01]  /*b9c0*/  IABS R212, R214 ;  /* 0x000000d600d47213 */ /* 0x000fe20000000000 */
[----:B------:R-:W-:-:S03]  /*b9d0*/  IMAD.MOV R8, RZ, RZ, -R7 ;  /* 0x000000ffff087224 */ /* 0x000fc600078e0a07 */
[----:B------:R-:W-:Y:S01]  /*b9e0*/  ISETP.GT.U32.AND P3, PT, R3, R210, PT ;  /* 0x000000d20300720c */ /* 0x000fe20003f64070 */
        /* <DEDUP_REMOVED lines=9> */
[--C-:B------:R-:W-:Y:S02]  /*ba80*/  @!P0 IMAD.IADD R209, R209, 0x1, -R3.reuse ;  /* 0x00000001d1d18824 */ /* 0x100fe400078e0a03 */
        /* <DEDUP_REMOVED lines=13> */
[--C-:B------:R-:W-:Y:S01]  /*bb60*/  @!P0 IMAD.IADD R209, R209, 0x1, -R3.reuse ;  /* 0x00000001d1d18824 */ /* 0x100fe200078e0a03 */
[----:B------:R-:W-:Y:S01]  /*bb70*/  ISETP.GE.AND P0, PT, R215, RZ, PT ;  /* 0x000000ffd700720c */ /* 0x000fe20003f06270 */
[----:B------:R-:W-:Y:S01]  /*bb80*/  VIADD R7, R6, 0x4e ;  /* 0x0000004e06077836 */ /* 0x000fe20000000000 */
[----:B------:R-:W-:Y:S01]  /*bb90*/  IABS R215, R218 ;  /* 0x000000da00d77213 */ /* 0x000fe20000000000 */
[----:B------:R-:W-:Y:S01]  /*bba0*/  @!P3 IMAD.IADD R212, R212, 0x1, -R3 ;  /* 0x00000001d4d4b824 */ /* 0x000fe200078e0a03 */
[C---:B------:R-:W-:Y:S01]  /*bbb0*/  ISETP.GT.U32.AND P5, PT, R3.reuse, R211, PT ;  /* 0x000000d30300720c */ /* 0x040fe20003fa4070 */
[----:B------:R-:W-:Y:S01]  /*bbc0*/  @!P4 IMAD.MOV R210, RZ, RZ, -R210 ;  /* 0x000000ffffd2c224 */ /* 0x000fe200078e0ad2 */
[----:B------:R-:W-:Y:S01]  /*bbd0*/  ISETP.GT.U32.AND P4, PT, R3, R213, PT ;  /* 0x000000d50300720c */ /* 0x000fe20003f84070 */
[----:B------:R-:W-:Y:S01]  /*bbe0*/  @!P2 IMAD.MOV R209, RZ, RZ, -R209 ;  /* 0x000000ffffd1a224 */ /* 0x000fe200078e0ad1 */
[----:B------:R-:W-:Y:S01]  /*bbf0*/  ISETP.GE.AND P2, PT, R7, RZ, PT ;  /* 0x000000ff0700720c */ /* 0x000fe20003f46270 */
[----:B------:R-:W-:Y:S01]  /*bc00*/  IMAD.HI.U32 R8, R2, R215, RZ ;  /* 0x000000d702087227 */ /* 0x000fe200078e00ff */
[----:B------:R-:W-:-:S02]  /*bc10*/  IABS R216, R7 ;  /* 0x0000000700d87213 */ /* 0x000fc40000000000 */
[----:B------:R-:W-:Y:S01]  /*bc20*/  ISETP.GT.U32.AND P3, PT, R3, R212, PT ;  /* 0x000000d40300720c */ /* 0x000fe20003f64070 */
[----:B------:R-:W-:-:S04]  /*bc30*/  IMAD.HI.U32 R7, R2, R214, RZ ;  /* 0x000000d602077227 */ /* 0x000fc800078e00ff */
[----:B------:R-:W-:Y:S02]  /*bc40*/  IMAD.MOV R7, RZ, RZ, -R7 ;  /* 0x000000ffff077224 */ /* 0x000fe400078e0a07 */
[----:B------:R-:W-:Y:S02]  /*bc50*/  IMAD.MOV R8, RZ, RZ, -R8 ;  /* 0x000000ffff087224 */ /* 0x000fe400078e0a08 */
[----:B------:R-:W-:Y:S01]  /*bc60*/  @!P5 IMAD.IADD R211, R211, 0x1, -R3 ;  /* 0x00000001d3d3d824 */ /* 0x000fe200078e0a03 */
[----:B------:R-:W-:Y:S01]  /*bc70*/  ISETP.GE.AND P5, PT, R217, RZ, PT ;  /* 0x000000ffd900720c */ /* 0x000fe20003fa6270 */
[C---:B------:R-:W-:Y:S01]  /*bc80*/  IMAD R214, R3.reuse, R7, R214 ;  /* 0x0000000703d67224 */ /* 0x040fe200078e02d6 */
[----:B------:R-:W-:Y:S01]  /*bc90*/  IABS R217, R220 ;  /* 0x000000dc00d97213 */ /* 0x000fe20000000000 */
[----:B------:R-:W-:Y:S02]  /*bca0*/  IMAD R215, R3, R8, R215 ;  /* 0x0000000803d77224 */ /* 0x000fe400078e02d7 */
[----:B------:R-:W-:-:S02]  /*bcb0*/  @!P4 IMAD.IADD R213, R213, 0x1, -R3 ;  /* 0x00000001d5d5c824 */ /* 0x000fc400078e0a03 */
[----:B------:R-:W-:Y:S01]  /*bcc0*/  @!P3 IMAD.IADD R212, R212, 0x1, -R3 ;  /* 0x00000001d4d4b824 */ /* 0x000fe200078e0a03 */
[C---:B------:R-:W-:Y:S01]  /*bcd0*/  ISETP.GT.U32.AND P3, PT, R3.reuse, R214, PT ;  /* 0x000000d60300720c */ /* 0x040fe20003f64070 */
[----:B------:R-:W-:Y:S01]  /*bce0*/  @!P6 IMAD.MOV R211, RZ, RZ, -R211 ;  /* 0x000000ffffd3e224 */ /* 0x000fe200078e0ad3 */
[C---:B------:R-:W-:Y:S01]  /*bcf0*/  ISETP.GT.U32.AND P4, PT, R3.reuse, R213, PT ;  /* 0x000000d50300720c */ /* 0x040fe20003f84070 */
[----:B------:R-:W-:Y:S01]  /*bd00*/  IMAD.HI.U32 R8, R2, R217, RZ ;  /* 0x000000d902087227 */ /* 0x000fe200078e00ff */
[----:B------:R-:W-:-:S03]  /*bd10*/  ISETP.GT.U32.AND P6, PT, R3, R215, PT ;  /* 0x000000d70300720c */ /* 0x000fc60003fc4070 */
[----:B------:R-:W-:Y:S02]  /*bd20*/  IMAD.MOV R8, RZ, RZ, -R8 ;  /* 0x000000ffff087224 */ /* 0x000fe400078e0a08 */
[----:B------:R-:W-:-:S04]  /*bd30*/  IMAD.HI.U32 R7, R2, R216, RZ ;  /* 0x000000d802077227 */ /* 0x000fc800078e00ff */
[----:B------:R-:W-:Y:S01]  /*bd40*/  @!P1 IMAD.MOV R212, RZ, RZ, -R212 ;  /* 0x000000ffffd49224 */ /* 0x000fe200078e0ad4 */
[----:B------:R-:W-:Y:S01]  /*bd50*/  ISETP.GE.AND P1, PT, R218, RZ, PT ;  /* 0x000000ffda00720c */ /* 0x000fe20003f26270 */
[----:B------:R-:W-:Y:S01]  /*bd60*/  @!P3 IMAD.IADD R214, R214, 0x1, -R3 ;  /* 0x00000001d6d6b824 */ /* 0x000fe200078e0a03 */
[----:B------:R-:W-:Y:S01]  /*bd70*/  IABS R218, R221 ;  /* 0x000000dd00da7213 */ /* 0x000fe20000000000 */
[----:B------:R-:W-:Y:S02]  /*bd80*/  IMAD R217, R3, R8, R217 ;  /* 0x0000000803d97224 */ /* 0x000fe400078e02d9 */
[--C-:B------:R-:W-:Y:S01]  /*bd90*/  @!P4 IMAD.IADD R213, R213, 0x1, -R3.reuse ;  /* 0x00000001d5d5c824 */ /* 0x100fe200078e0a03 */
[----:B------:R-:W-:Y:S01]  /*bda0*/  ISETP.GT.U32.AND P3, PT, R3, R214, PT ;  /* 0x000000d60300720c */ /* 0x000fe20003f64070 */
[----:B------:R-:W-:Y:S02]  /*bdb0*/  @!P6 IMAD.IADD R215, R215, 0x1, -R3 ;  /* 0x00000001d7d7e824 */ /* 0x000fe400078e0a03 */
[----:B------:R-:W-:-:S02]  /*bdc0*/  IMAD.MOV R7, RZ, RZ, -R7 ;  /* 0x000000ffff077224 */ /* 0x000fc400078e0a07 */
[----:B------:R-:W-:Y:S01]  /*bdd0*/  @!P0 IMAD.MOV R213, RZ, RZ, -R213 ;  /* 0x000000ffffd58224 */ /* 0x000fe200078e0ad5 */
[C---:B------:R-:W-:Y:S01]  /*bde0*/  ISETP.GT.U32.AND P6, PT, R3.reuse, R215, PT ;  /* 0x000000d70300720c */ /* 0x040fe20003fc4070 */
[C---:B------:R-:W-:Y:S01]  /*bdf0*/  IMAD R216, R3.reuse, R7, R216 ;  /* 0x0000000703d87224 */ /* 0x040fe200078e02d8 */
[----:B------:R-:W-:Y:S01]  /*be00*/  ISETP.GT.U32.AND P0, PT, R3, R217, PT ;  /* 0x000000d90300720c */ /* 0x000fe20003f04070 */
[----:B------:R-:W-:-:S03]  /*be10*/  IMAD.HI.U32 R7, R2, R218, RZ ;  /* 0x000000da02077227 */ /* 0x000fc600078e00ff */
[C---:B------:R-:W-:Y:S01]  /*be20*/  ISETP.GT.U32.AND P4, PT, R3.reuse, R216, PT ;  /* 0x000000d80300720c */ /* 0x040fe20003f84070 */
[----:B------:R-:W-:Y:S02]  /*be30*/  IMAD.MOV R7, RZ, RZ, -R7 ;  /* 0x000000ffff077224 */ /* 0x000fe400078e0a07 */
[--C-:B------:R-:W-:Y:S01]  /*be40*/  @!P3 IMAD.IADD R214, R214, 0x1, -R3.reuse ;  /* 0x00000001d6d6b824 */ /* 0x100fe200078e0a03 */
[----:B------:R-:W-:Y:S01]  /*be50*/  ISETP.GE.AND P3, PT, R220, RZ, PT ;  /* 0x000000ffdc00720c */ /* 0x000fe20003f66270 */
[----:B------:R-:W-:Y:S01]  /*be60*/  IMAD R218, R3, R7, R218 ;  /* 0x0000000703da7224 */ /* 0x000fe200078e02da */
[----:B------:R-:W-:Y:S01]  /*be70*/  IABS R220, R223 ;  /* 0x000000df00dc7213 */ /* 0x000fe20000000000 */
[--C-:B------:R-:W-:Y:S02]  /*be80*/  @!P6 IMAD.IADD R215, R215, 0x1, -R3.reuse ;  /* 0x00000001d7d7e824 */ /* 0x100fe400078e0a03 */
[----:B------:R-:W-:Y:S01]  /*be90*/  @!P0 IMAD.IADD R217, R217, 0x1, -R3 ;  /* 0x00000001d9d98824 */ /* 0x000fe200078e0a03 */
[----:B------:R-:W-:Y:S01]  /*bea0*/  ISETP.GT.U32.AND P6, PT, R3, R218, PT ;  /* 0x000000da0300720c */ /* 0x000fe20003fc4070 */
[----:B------:R-:W-:Y:S01]  /*beb0*/  @!P5 IMAD.MOV R214, RZ, RZ, -R214 ;  /* 0x000000ffffd6d224 */ /* 0x000fe200078e0ad6 */
[----:B------:R-:W-:Y:S01]  /*bec0*/  ISETP.GE.AND P0, PT, R221, RZ, PT ;  /* 0x000000ffdd00720c */ /* 0x000fe20003f06270 */
[----:B------:R-:W-:Y:S01]  /*bed0*/  IMAD.HI.U32 R7, R2, R219, RZ ;  /* 0x000000db02077227 */ /* 0x000fe200078e00ff */
[----:B------:R-:W-:-:S02]  /*bee0*/  ISETP.GT.U32.AND P5, PT, R3, R217, PT ;  /* 0x000000d90300720c */ /* 0x000fc40003fa4070 */
[----:B------:R-:W-:Y:S01]  /*bef0*/  LOP3.LUT R221, R5, 0x42, RZ, 0xfc, !PT ;  /* 0x0000004205dd7812 */ /* 0x000fe200078efcff */
[----:B------:R-:W-:Y:S02]  /*bf00*/  IMAD.MOV R8, RZ, RZ, -R7 ;  /* 0x000000ffff087224 */ /* 0x000fe400078e0a07 */
[----:B------:R-:W-:-:S04]  /*bf10*/  IMAD.HI.U32 R7, R2, R220, RZ ;  /* 0x000000dc02077227 */ /* 0x000fc800078e00ff */
[----:B------:R-:W-:Y:S01]  /*bf20*/  IMAD R219, R3, R8, R219 ;  /* 0x0000000803db7224 */ /* 0x000fe200078e02db */
[----:B------:R-:W-:Y:S01]  /*bf30*/  LOP3.LUT R8, R5, 0x44, RZ, 0xfc, !PT ;  /* 0x0000004405087812 */ /* 0x000fe200078efcff */
[--C-:B------:R-:W-:Y:S02]  /*bf40*/  @!P6 IMAD.IADD R218, R218, 0x1, -R3.reuse ;  /* 0x00000001dadae824 */ /* 0x100fe400078e0a03 */
[----:B------:R-:W-:Y:S01]  /*bf50*/  @!P5 IMAD.IADD R217, R217, 0x1, -R3 ;  /* 0x00000001d9d9d824 */ /* 0x000fe200078e0a03 */
[C---:B------:R-:W-:Y:S01]  /*bf60*/  ISETP.GT.U32.AND P5, PT, R3.reuse, R219, PT ;  /* 0x000000db0300720c */ /* 0x040fe20003fa4070 */
[----:B------:R-:W-:Y:S01]  /*bf70*/  IMAD.MOV R7, RZ, RZ, -R7 ;  /* 0x000000ffff077224 */ /* 0x000fe200078e0a07 */
[C---:B------:R-:W-:Y:S01]  /*bf80*/  ISETP.GT.U32.AND P6, PT, R3.reuse, R218, PT ;  /* 0x000000da0300720c */ /* 0x040fe20003fc4070 */
[----:B------:R-:W-:Y:S02]  /*bf90*/  @!P4 IMAD.IADD R216, R216, 0x1, -R3 ;  /* 0x00000001d8d8c824 */ /* 0x000fe400078e0a03 */
[----:B------:R-:W-:-:S02]  /*bfa0*/  IMAD R220, R3, R7, R220 ;  /* 0x0000000703dc7224 */ /* 0x000fc400078e02dc */
[----:B------:R-:W-:Y:S01]  /*bfb0*/  @!P1 IMAD.MOV R215, RZ, RZ, -R215 ;  /* 0x000000ffffd79224 */ /* 0x000fe200078e0ad7 */
[----:B------:R-:W-:Y:S01]  /*bfc0*/  ISETP.GT.U32.AND P4, PT, R3, R216, PT ;  /* 0x000000d80300720c */ /* 0x000fe20003f84070 */
[----:B------:R-:W-:Y:S01]  /*bfd0*/  @!P3 IMAD.MOV R217, RZ, RZ, -R217 ;  /* 0x000000ffffd9b224 */ /* 0x000fe200078e0ad9 */
[----:B------:R-:W-:Y:S02]  /*bfe0*/  ISETP.GE.AND P1, PT, R222, RZ, PT ;  /* 0x000000ffde00720c */ /* 0x000fe40003f26270 */
[----:B------:R-:W-:Y:S01]  /*bff0*/  IABS R222, R8 ;  /* 0x0000000800de7213 */ /* 0x000fe20000000000 */
[--C-:B------:R-:W-:Y:S01]  /*c000*/  @!P5 IMAD.IADD R219, R219, 0x1, -R3.reuse ;  /* 0x00000001dbdbd824 */ /* 0x100fe200078e0a03 */
[----:B------:R-:W-:Y:S01]  /*c010*/  ISETP.GE.AND P3, PT, R221, RZ, PT ;  /* 0x000000ffdd00720c */ /* 0x000fe20003f66270 */
[----:B------:R-:W-:Y:S01]  /*c020*/  @!P6 IMAD.IADD R218, R218, 0x1, -R3 ;  /* 0x00000001dadae824 */ /* 0x000fe200078e0a03 */
[C---:B------:R-:W-:Y:S01]  /*c030*/  ISETP.GT.U32.AND P6, PT, R3.reuse, R220, PT ;  /* 0x000000dc0300720c */ /* 0x040fe20003fc4070 */
[----:B------:R-:W-:Y:S01]  /*c040*/  IMAD.HI.U32 R7, R2, R222, RZ ;  /* 0x000000de02077227 */ /* 0x000fe200078e00ff */
[----:B------:R-:W-:-:S03]  /*c050*/  ISETP.GT.U32.AND P5, PT, R3, R219, PT ;  /* 0x000000db0300720c */ /* 0x000fc60003fa4070 */
[----:B------:R-:W-:Y:S01]  /*c060*/  @!P4 IMAD.IADD R216, R216, 0x1, -R3 ;  /* 0x00000001d8d8c824 */ /* 0x000fe200078e0a03 */
[----:B------:R-:W-:Y:S01]  /*c070*/  ISETP.GE.AND P4, PT, R223, RZ, PT ;  /* 0x000000ffdf00720c */ /* 0x000fe20003f86270 */
[----:B------:R-:W-:Y:S01]  /*c080*/  @!P0 IMAD.MOV R218, RZ, RZ, -R218 ;  /* 0x000000ffffda8224 */ /* 0x000fe200078e0ada */
[----:B------:R-:W-:Y:S01]  /*c090*/  IABS R223, R221 ;  /* 0x000000dd00df7213 */ /* 0x000fe20000000000 */
[----:B------:R-:W-:Y:S02]  /*c0a0*/  IMAD.MOV R221, RZ, RZ, -R7 ;  /* 0x000000ffffdd7224 */ /* 0x000fe400078e0a07 */
[----:B------:R-:W-:Y:S01]  /*c0b0*/  @!P2 IMAD.MOV R216, RZ, RZ, -R216 ;  /* 0x000000ffffd8a224 */ /* 0x000fe200078e0ad8 */
[----:B------:R-:W-:Y:S01]  /*c0c0*/  ISETP.GE.AND P2, PT, R8, RZ, PT ;  /* 0x000000ff0800720c */ /* 0x000fe20003f46270 */
[----:B------:R-:W-:Y:S01]  /*c0d0*/  @!P6 IMAD.IADD R220, R220, 0x1, -R3 ;  /* 0x00000001dcdce824 */ /* 0x000fe200078e0a03 */
[----:B------:R-:W-:Y:S01]  /*c0e0*/  LOP3.LUT R8, R5, 0x40, RZ, 0xfc, !PT ;  /* 0x0000004005087812 */ /* 0x000fe200078efcff */
[----:B------:R-:W-:-:S02]  /*c0f0*/  IMAD R221, R3, R221, R222 ;  /* 0x000000dd03dd7224 */ /* 0x000fc400078e02de */
[----:B------:R-:W-:Y:S01]  /*c100*/  @!P5 IMAD.IADD R219, R219, 0x1, -R3 ;  /* 0x00000001dbdbd824 */ /* 0x000fe200078e0a03 */
[C---:B------:R-:W-:Y:S01]  /*c110*/  ISETP.GT.U32.AND P6, PT, R3.reuse, R220, PT ;  /* 0x000000dc0300720c */ /* 0x040fe20003fc4070 */
[----:B------:R-:W-:Y:S01]  /*c120*/  IMAD.HI.U32 R7, R2, R223, RZ ;  /* 0x000000df02077227 */ /* 0x000fe200078e00ff */
[----:B------:R-:W-:Y:S02]  /*c130*/  ISETP.GE.AND P0, PT, R8, RZ, PT ;  /* 0x000000ff0800720c */ /* 0x000fe40003f06270 */
[----:B------:R-:W-:Y:S01]  /*c140*/  IABS R224, R8 ;  /* 0x0000000800e07213 */ /* 0x000fe20000000000 */
[----:B------:R-:W-:Y:S01]  /*c150*/  @!P1 IMAD.MOV R219, RZ, RZ, -R219 ;  /* 0x000000ffffdb9224 */ /* 0x000fe200078e0adb */
[----:B------:R-:W-:Y:S01]  /*c160*/  ISETP.GT.U32.AND P1, PT, R3, R221, PT ;  /* 0x000000dd0300720c */ /* 0x000fe20003f24070 */
[----:B------:R-:W-:Y:S02]  /*c170*/  IMAD.MOV R222, RZ, RZ, -R7 ;  /* 0x000000ffffde7224 */ /* 0x000fe400078e0a07 */
[----:B------:R-:W-:-:S02]  /*c180*/  VIADD R8, R6, 0x3e ;  /* 0x0000003e06087836 */ /* 0x000fc40000000000 */
[----:B------:R-:W-:Y:S02]  /*c190*/  IMAD R222, R3, R222, R223 ;  /* 0x000000de03de7224 */ /* 0x000fe400078e02df */
[--C-:B------:R-:W-:Y:S01]  /*c1a0*/  @!P6 IMAD.IADD R220, R220, 0x1, -R3.reuse ;  /* 0x00000001dcdce824 */ /* 0x100fe200078e0a03 */
[----:B------:R-:W-:Y:S01]  /*c1b0*/  ISETP.GE.AND P5, PT, R8, RZ, PT ;  /* 0x000000ff0800720c */ /* 0x000fe20003fa6270 */
[----:B------:R-:W-:Y:S01]  /*c1c0*/  IMAD.HI.U32 R7, R2, R224, RZ ;  /* 0x000000e002077227 */ /* 0x000fe200078e00ff */
[----:B------:R-:W-:Y:S02]  /*c1d0*/  IABS R225, R8 ;  /* 0x0000000800e17213 */ /* 0x000fe40000000000 */
[----:B------:R-:W-:Y:S01]  /*c1e0*/  LOP3.LUT R8, R5, 0x3c, RZ, 0xfc, !PT ;  /* 0x0000003c05087812 */ /* 0x000fe200078efcff */
[----:B------:R-:W-:Y:S01]  /*c1f0*/  @!P4 IMAD.MOV R220, RZ, RZ, -R220 ;  /* 0x000000ffffdcc224 */ /* 0x000fe200078e0adc */
[----:B------:R-:W-:Y:S01]  /*c200*/  ISETP.GT.U32.AND P4, PT, R3, R222, PT ;  /* 0x000000de0300720c */ /* 0x000fe20003f84070 */
[----:B------:R-:W-:Y:S01]  /*c210*/  @!P1 IMAD.IADD R221, R221, 0x1, -R3 ;  /* 0x00000001dddd9824 */ /* 0x000fe200078e0a03 */
[----:B------:R-:W-:Y:S01]  /*c220*/  IABS R226, R8 ;  /* 0x0000000800e27213 */ /* 0x000fe20000000000 */
[----:B------:R-:W-:Y:S01]  /*c230*/  IMAD.MOV R7, RZ, RZ, -R7 ;  /* 0x000000ffff077224 */ /* 0x000fe200078e0a07 */
[----:B------:R-:W-:-:S02]  /*c240*/  ISETP.GE.AND P6, PT, R8, RZ, PT ;  /* 0x000000ff0800720c */ /* 0x000fc40003fc6270 */
[C---:B------:R-:W-:Y:S01]  /*c250*/  ISETP.GT.U32.AND P1, PT, R3.reuse, R221, PT ;  /* 0x000000dd0300720c */ /* 0x040fe20003f24070 */
[----:B------:R-:W-:Y:S02]  /*c260*/  IMAD R223, R3, R7, R224 ;  /* 0x0000000703df7224 */ /* 0x000fe400078e02e0 */
[----:B------:R-:W-:-:S04]  /*c270*/  IMAD.HI.U32 R7, R2, R225, RZ ;  /* 0x000000e102077227 */ /* 0x000fc800078e00ff */
[----:B------:R-:W-:-:S04]  /*c280*/  IMAD.HI.U32 R8, R2, R226, RZ ;  /* 0x000000e202087227 */ /* 0x000fc800078e00ff */
[----:B------:R-:W-:Y:S02]  /*c290*/  @!P4 IMAD.IADD R222, R222, 0x1, -R3 ;  /* 0x00000001dedec824 */ /* 0x000fe400078e0a03 */
[----:B------:R-:W-:Y:S01]  /*c2a0*/  IMAD.MOV R224, RZ, RZ, -R7 ;  /* 0x000000ffffe07224 */ /* 0x000fe200078e0a07 */
[----:B------:R-:W-:Y:S01]  /*c2b0*/  LOP3.LUT R7, R5, 0x36, RZ, 0xfc, !PT ;  /* 0x0000003605077812 */ /* 0x000fe200078efcff */
[----:B------:R-:W-:Y:S01]  /*c2c0*/  IMAD.MOV R227, RZ, RZ, -R8 ;  /* 0x000000ffffe37224 */ /* 0x000fe200078e0a08 */
[----:B------:R-:W-:Y:S01]  /*c2d0*/  ISETP.GT.U32.AND P4, PT, R3, R222, PT ;  /* 0x000000de0300720c */ /* 0x000fe20003f84070 */
[----:B------:R-:W-:Y:S01]  /*c2e0*/  @!P1 IMAD.IADD R221, R221, 0x1, -R3 ;  /* 0x00000001dddd9824 */ /* 0x000fe200078e0a03 */
[C---:B------:R-:W-:Y:S01]  /*c2f0*/  ISETP.GT.U32.AND P1, PT, R3.reuse, R223, PT ;  /* 0x000000df0300720c */ /* 0x040fe20003f24070 */
[----:B------:R-:W-:Y:S02]  /*c300*/  IMAD R224, R3, R224, R225 ;  /* 0x000000e003e07224 */ /* 0x000fe400078e02e1 */
[----:B------:R-:W-:-:S04]  /*c310*/  IMAD.HI.U32 R8, R2, R229, RZ ;  /* 0x000000e502087227 */ /* 0x000fc800078e00ff */
[C---:B------:R-:W-:Y:S01]  /*c320*/  IMAD R225, R3.reuse, R227, R226 ;  /* 0x000000e303e17224 */ /* 0x040fe200078e02e2 */
[----:B------:R-:W-:Y:S01]  /*c330*/  IABS R226, R7 ;  /* 0x0000000700e27213 */ /* 0x000fe20000000000 */
[----:B------:R-:W-:Y:S02]  /*c340*/  IMAD.MOV R8, RZ, RZ, -R8 ;  /* 0x000000ffff087224 */ /* 0x000fe400078e0a08 */
[----:B------:R-:W-:Y:S02]  /*c350*/  IMAD.MOV.U32 R227, RZ, RZ, R228 ;  /* 0x000000ffffe37224 */ /* 0x000fe400078e00e4 */
[----:B------:R-:W-:Y:S02]  /*c360*/  IMAD.MOV.U32 R228, RZ, RZ, R226 ;  /* 0x000000ffffe47224 */ /* 0x000fe400078e00e2 */
[----:B------:R-:W-:Y:S01]  /*c370*/  @!P2 IMAD.MOV R221, RZ, RZ, -R221 ;  /* 0x000000ffffdda224 */ /* 0x000fe200078e0add */
[C---:B------:R-:W-:Y:S01]  /*c380*/  ISETP.GT.U32.AND P2, PT, R3.reuse, R224, PT ;  /* 0x000000e00300720c */ /* 0x040fe20003f44070 */
[----:B------:R-:W-:-:S02]  /*c390*/  IMAD R226, R3, R8, R229 ;  /* 0x0000000803e27224 */ /* 0x000fc400078e02e5 */
[--C-:B------:R-:W-:Y:S01]  /*c3a0*/  @!P4 IMAD.IADD R222, R222, 0x1, -R3.reuse ;  /* 0x00000001dedec824 */ /* 0x100fe200078e0a03 */
[----:B------:R-:W-:Y:S01]  /*c3b0*/  ISETP.GT.U32.AND P4, PT, R3, R225, PT ;  /* 0x000000e10300720c */ /* 0x000fe20003f84070 */
[----:B------:R-:W-:Y:S01]  /*c3c0*/  @!P1 IMAD.IADD R223, R223, 0x1, -R3 ;  /* 0x00000001dfdf9824 */ /* 0x000fe200078e0a03 */
[----:B------:R-:W-:Y:S01]  /*c3d0*/  ISETP.GT.U32.AND P1, PT, R3, R226, PT ;  /* 0x000000e20300720c */ /* 0x000fe20003f24070 */
[----:B------:R-:W-:-:S04]  /*c3e0*/  IMAD.HI.U32 R229, R2, R228, RZ ;  /* 0x000000e402e57227 */ /* 0x000fc800078e00ff */
[----:B------:R-:W-:-:S04]  /*c3f0*/  IMAD.HI.U32 R8, R2, R227, RZ ;  /* 0x000000e302087227 */ /* 0x000fc800078e00ff */
[----:B------:R-:W-:Y:S01]  /*c400*/  @!P2 IMAD.IADD R224, R224, 0x1, -R3 ;  /* 0x00000001e0e0a824 */ /* 0x000fe200078e0a03 */
[----:B------:R-:W-:Y:S01]  /*c410*/  ISETP.GT.U32.AND P2, PT, R3, R223, PT ;  /* 0x000000df0300720c */ /* 0x000fe20003f44070 */
[----:B------:R-:W-:Y:S02]  /*c420*/  IMAD.MOV R229, RZ, RZ, -R229 ;  /* 0x000000ffffe57224 */ /* 0x000fe400078e0ae5 */
[--C-:B------:R-:W-:Y:S01]  /*c430*/  @!P4 IMAD.IADD R225, R225, 0x1, -R3.reuse ;  /* 0x00000001e1e1c824 */ /* 0x100fe200078e0a03 */
[C---:B------:R-:W-:Y:S01]  /*c440*/  ISETP.GT.U32.AND P4, PT, R3.reuse, R224, PT ;  /* 0x000000e00300720c */ /* 0x040fe20003f84070 */
[----:B------:R-:W-:Y:S02]  /*c450*/  @!P1 IMAD.IADD R226, R226, 0x1, -R3 ;  /* 0x00000001e2e29824 */ /* 0x000fe400078e0a03 */
[----:B------:R-:W-:Y:S02]  /*c460*/  IMAD.MOV R8, RZ, RZ, -R8 ;  /* 0x000000ffff087224 */ /* 0x000fe400078e0a08 */
[C---:B------:R-:W-:Y:S01]  /*c470*/  IMAD R228, R3.reuse, R229, R228 ;  /* 0x000000e503e47224 */ /* 0x040fe200078e02e4 */
[----:B------:R-:W-:Y:S01]  /*c480*/  ISETP.GT.U32.AND P1, PT, R3, R226, PT ;  /* 0x000000e20300720c */ /* 0x000fe20003f24070 */
[----:B------:R-:W-:-:S02]  /*c490*/  IMAD.MOV.U32 R229, RZ, RZ, R230 ;  /* 0x000000ffffe57224 */ /* 0x000fc400078e00e6 */
[----:B------:R-:W-:Y:S01]  /*c4a0*/  IMAD R227, R3, R8, R227 ;  /* 0x0000000803e37224 */ /* 0x000fe200078e02e3 */
[----:B------:R-:W-:Y:S01]  /*c4b0*/  LOP3.LUT R8, R5, 0x30, RZ, 0xfc, !PT ;  /* 0x0000003005087812 */ /* 0x000fe200078efcff */
[----:B------:R-:W-:-:S03]  /*c4c0*/  IMAD.HI.U32 R230, R2, R229, RZ ;  /* 0x000000e502e67227 */ /* 0x000fc600078e00ff */
[----:B------:R-:W-:Y:S01]  /*c4d0*/  IABS R237, R8 ;  /* 0x0000000800ed7213 */ /* 0x000fe20000000000 */
[----:B------:R-:W-:Y:S01]  /*c4e0*/  @!P2 IMAD.IADD R223, R223, 0x1, -R3 ;  /* 0x00000001dfdfa824 */ /* 0x000fe200078e0a03 */
[C---:B------:R-:W-:Y:S01]  /*c4f0*/  ISETP.GT.U32.AND P2, PT, R3.reuse, R227, PT ;  /* 0x000000e30300720c */ /* 0x040fe20003f44070 */
[----:B------:R-:W-:Y:S02]  /*c500*/  IMAD.MOV R238, RZ, RZ, -R230 ;  /* 0x000000ffffee7224 */ /* 0x000fe400078e0ae6 */
[----:B------:R-:W-:Y:S01]  /*c510*/  @!P3 IMAD.MOV R222, RZ, RZ, -R222 ;  /* 0x000000ffffdeb224 */ /* 0x000fe200078e0ade */
[C---:B------:R-:W-:Y:S01]  /*c520*/  ISETP.GT.U32.AND P3, PT, R3.reuse, R225, PT ;  /* 0x000000e10300720c */ /* 0x040fe20003f64070 */
[C---:B------:R-:W-:Y:S02]  /*c530*/  IMAD R229, R3.reuse, R238, R229 ;  /* 0x000000ee03e57224 */ /* 0x040fe400078e02e5 */
[--C-:B------:R-:W-:Y:S01]  /*c540*/  @!P4 IMAD.IADD R224, R224, 0x1, -R3.reuse ;  /* 0x00000001e0e0c824 */ /* 0x100fe200078e0a03 */
[C---:B------:R-:W-:Y:S01]  /*c550*/  ISETP.GT.U32.AND P4, PT, R3.reuse, R228, PT ;  /* 0x000000e40300720c */ /* 0x040fe20003f84070 */
[----:B------:R-:W-:Y:S01]  /*c560*/  @!P1 IMAD.IADD R226, R226, 0x1, -R3 ;  /* 0x00000001e2e29824 */ /* 0x000fe200078e0a03 */
[----:B------:R-:W-:Y:S01]  /*c570*/  ISETP.GT.U32.AND P1, PT, R3, R229, PT ;  /* 0x000000e50300720c */ /* 0x000fe20003f24070 */
[----:B------:R-:W-:-:S02]  /*c580*/  IMAD.MOV.U32 R230, RZ, RZ, R231 ;  /* 0x000000ffffe67224 */ /* 0x000fc400078e00e7 */
[----:B------:R-:W-:Y:S01]  /*c590*/  @!P2 IMAD.IADD R227, R227, 0x1, -R3 ;  /* 0x00000001e3e3a824 */ /* 0x000fe200078e0a03 */
[----:B------:R-:W-:Y:S01]  /*c5a0*/  ISETP.GE.AND P2, PT, R236, RZ, PT ;  /* 0x000000ffec00720c */ /* 0x000fe20003f46270 */
[----:B------:R-:W-:Y:S02]  /*c5b0*/  IMAD.MOV.U32 R231, RZ, RZ, R237 ;  /* 0x000000ffffe77224 */ /* 0x000fe400078e00ed */
[----:B------:R-:W-:Y:S01]  /*c5c0*/  @!P0 IMAD.MOV R223, RZ, RZ, -R223 ;  /* 0x000000ffffdf8224 */ /* 0x000fe200078e0adf */
[----:B------:R-:W-:Y:S01]  /*c5d0*/  ISETP.GT.U32.AND P0, PT, R3, R227, PT ;  /* 0x000000e30300720c */ /* 0x000fe20003f04070 */
[--C-:B------:R-:W-:Y:S01]  /*c5e0*/  @!P3 IMAD.IADD R225, R225, 0x1, -R3.reuse ;  /* 0x00000001e1e1b824 */ /* 0x100fe200078e0a03 */
[----:B------:R-:W-:Y:S01]  /*c5f0*/  ISETP.GE.AND P3, PT, R235, RZ, PT ;  /* 0x000000ffeb00720c */ /* 0x000fe20003f66270 */
[----:B------:R-:W-:Y:S02]  /*c600*/  @!P4 IMAD.IADD R228, R228, 0x1, -R3 ;  /* 0x00000001e4e4c824 */ /* 0x000fe400078e0a03 */
[----:B------:R-:W-:-:S04]  /*c610*/  IMAD.HI.U32 R237, R2, R230, RZ ;  /* 0x000000e602ed7227 */ /* 0x000fc800078e00ff */
[----:B------:R-:W-:-:S04]  /*c620*/  IMAD.HI.U32 R238, R2, R231, RZ ;  /* 0x000000e702ee7227 */ /* 0x000fc800078e00ff */
[----:B------:R-:W-:Y:S01]  /*c630*/  @!P1 IMAD.IADD R229, R229, 0x1, -R3 ;  /* 0x00000001e5e59824 */ /* 0x000fe200078e0a03 */
[C---:B------:R-:W-:Y:S01]  /*c640*/  ISETP.GT.U32.AND P1, PT, R3.reuse, R228, PT ;  /* 0x000000e40300720c */ /* 0x040fe20003f24070 */
[----:B------:R-:W-:Y:S02]  /*c650*/  IMAD.MOV R237, RZ, RZ, -R237 ;  /* 0x000000ffffed7224 */ /* 0x000fe400078e0aed */
[----:B------:R-:W-:Y:S02]  /*c660*/  IMAD.MOV R238, RZ, RZ, -R238 ;  /* 0x000000ffffee7224 */ /* 0x000fe400078e0aee */
[----:B------:R-:W-:Y:S02]  /*c670*/  VIADD R235, R6, 0x2e ;  /* 0x0000002e06eb7836 */ /* 0x000fe40000000000 */
[C---:B------:R-:W-:Y:S02]  /*c680*/  IMAD R230, R3.reuse, R237, R230 ;  /* 0x000000ed03e67224 */ /* 0x040fe400078e02e6 */
[----:B------:R-:W-:Y:S01]  /*c690*/  IMAD R231, R3, R238, R231 ;  /* 0x000000ee03e77224 */ /* 0x000fe200078e02e7 */
[----:B------:R-:W-:Y:S01]  /*c6a0*/  ISETP.GE.AND P4, PT, R235, RZ, PT ;  /* 0x000000ffeb00720c */ /* 0x000fe20003f86270 */
[----:B------:R-:W-:Y:S01]  /*c6b0*/  @!P5 IMAD.MOV R224, RZ, RZ, -R224 ;  /* 0x000000ffffe0d224 */ /* 0x000fe200078e0ae0 */
[----:B------:R-:W-:Y:S01]  /*c6c0*/  ISETP.GT.U32.AND P5, PT, R3, R229, PT ;  /* 0x000000e50300720c */ /* 0x000fe20003fa4070 */
[----:B------:R-:W-:Y:S01]  /*c6d0*/  @!P6 IMAD.MOV R225, RZ, RZ, -R225 ;  /* 0x000000ffffe1e224 */ /* 0x000fe200078e0ae1 */
[----:B------:R-:W-:Y:S01]  /*c6e0*/  IABS R235, R235 ;  /* 0x000000eb00eb7213 */ /* 0x000fe20000000000 */
[--C-:B------:R-:W-:Y:S01]  /*c6f0*/  @!P0 IMAD.IADD R227, R227, 0x1, -R3.reuse ;  /* 0x00000001e3e38824 */ /* 0x100fe200078e0a03 */
[C---:B------:R-:W-:Y:S01]  /*c700*/  ISETP.GT.U32.AND P6, PT, R3.reuse, R230, PT ;  /* 0x000000e60300720c */ /* 0x040fe20003fc4070 */
[----:B------:R-:W-:Y:S01]  /*c710*/  @!P3 IMAD.MOV R226, RZ, RZ, -R226 ;  /* 0x000000ffffe2b224 */ /* 0x000fe200078e0ae2 */
[----:B------:R-:W-:Y:S01]  /*c720*/  ISETP.GT.U32.AND P0, PT, R3, R231, PT ;  /* 0x000000e70300720c */ /* 0x000fe20003f04070 */
[----:B------:R-:W-:Y:S01]  /*c730*/  @!P1 IMAD.IADD R228, R228, 0x1, -R3 ;  /* 0x00000001e4e49824 */ /* 0x000fe200078e0a03 */
[----:B------:R-:W-:Y:S01]  /*c740*/  ISETP.GE.AND P3, PT, R7, RZ, PT ;  /* 0x000000ff0700720c */ /* 0x000fe20003f66270 */
[----:B------:R-:W-:Y:S01]  /*c750*/  IMAD.HI.U32 R236, R2, R235, RZ ;  /* 0x000000eb02ec7227 */ /* 0x000fe200078e00ff */
[----:B------:R-:W-:-:S02]  /*c760*/  LOP3.LUT R7, R5, 0x2c, RZ, 0xfc, !PT ;  /* 0x0000002c05077812 */ /* 0x000fc400078efcff */
[----:B------:R-:W-:Y:S01]  /*c770*/  ISETP.GE.AND P1, PT, R233, RZ, PT ;  /* 0x000000ffe900720c */ /* 0x000fe20003f26270 */
[--C-:B------:R-:W-:Y:S01]  /*c780*/  @!P5 IMAD.IADD R229, R229, 0x1, -R3.reuse ;  /* 0x00000001e5e5d824 */ /* 0x100fe200078e0a03 */
[----:B------:R-:W-:Y:S01]  /*c790*/  IABS R233, R7 ;  /* 0x0000000700e97213 */ /* 0x000fe20000000000 */
[----:B------:R-:W-:Y:S01]  /*c7a0*/  IMAD.MOV R236, RZ, RZ, -R236 ;  /* 0x000000ffffec7224 */ /* 0x000fe200078e0aec */
[----:B------:R-:W-:Y:S01]  /*c7b0*/  ISETP.GE.AND P5, PT, R234, RZ, PT ;  /* 0x000000ffea00720c */ /* 0x000fe20003fa6270 */
[----:B------:R-:W-:Y:S01]  /*c7c0*/  @!P6 IMAD.IADD R230, R230, 0x1, -R3 ;  /* 0x00000001e6e6e824 */ /* 0x000fe200078e0a03 */
[----:B------:R-:W-:Y:S01]  /*c7d0*/  ISETP.GE.AND P6, PT, R8, RZ, PT ;  /* 0x000000ff0800720c */ /* 0x000fe20003fc6270 */
[----:B------:R-:W-:Y:S02]  /*c7e0*/  IMAD.MOV.U32 R234, RZ, RZ, R233 ;  /* 0x000000ffffea7224 */ /* 0x000fe400078e00e9 */
[----:B------:R-:W-:Y:S01]  /*c7f0*/  IMAD R233, R3, R236, R235 ;  /* 0x000000ec03e97224 */ /* 0x000fe200078e02eb */
[----:B------:R-:W-:Y:S01]  /*c800*/  LOP3.LUT R235, R5, 0x28, RZ, 0xfc, !PT ;  /* 0x0000002805eb7812 */ /* 0x000fe200078efcff */
[----:B------:R-:W-:Y:S01]  /*c810*/  @!P0 IMAD.IADD R231, R231, 0x1, -R3 ;  /* 0x00000001e7e78824 */ /* 0x000fe200078e0a03 */
[----:B------:R-:W-:Y:S01]  /*c820*/  ISETP.GT.U32.AND P0, PT, R3, R230, PT ;  /* 0x000000e60300720c */ /* 0x000fe20003f04070 */
[----:B------:R-:W-:Y:S01]  /*c830*/  IMAD.HI.U32 R8, R2, R234, RZ ;  /* 0x000000ea02087227 */ /* 0x000fe200078e00ff */
[----:B------:R-:W-:-:S03]  /*c840*/  IABS R238, R235 ;  /* 0x000000eb00ee7213 */ /* 0x000fc60000000000 */
[----:B------:R-:W-:Y:S01]  /*c850*/  @!P2 IMAD.MOV R227, RZ, RZ, -R227 ;  /* 0x000000ffffe3a224 */ /* 0x000fe200078e0ae3 */
[C---:B------:R-:W-:Y:S01]  /*c860*/  ISETP.GT.U32.AND P2, PT, R3.reuse, R231, PT ;  /* 0x000000e70300720c */ /* 0x040fe20003f44070 */
[----:B------:R-:W-:Y:S01]  /*c870*/  @!P3 IMAD.MOV R228, RZ, RZ, -R228 ;  /* 0x000000ffffe4b224 */ /* 0x000fe200078e0ae4 */
[----:B------:R-:W-:Y:S01]  /*c880*/  ISETP.GT.U32.AND P3, PT, R3, R233, PT ;  /* 0x000000e90300720c */ /* 0x000fe20003f64070 */
[----:B------:R-:W-:Y:S02]  /*c890*/  IMAD.MOV R8, RZ, RZ, -R8 ;  /* 0x000000ffff087224 */ /* 0x000fe400078e0a08 */
[----:B------:R-:W-:Y:S01]  /*c8a0*/  @!P1 IMAD.MOV R229, RZ, RZ, -R229 ;  /* 0x000000ffffe59224 */ /* 0x000fe200078e0ae5 */
[----:B------:R-:W-:Y:S01]  /*c8b0*/  ISETP.GE.AND P1, PT, R7, RZ, PT ;  /* 0x000000ff0700720c */ /* 0x000fe20003f26270 */
[----:B------:R-:W-:Y:S01]  /*c8c0*/  IMAD R234, R3, R8, R234 ;  /* 0x0000000803ea7224 */ /* 0x000fe200078e02ea */
[C---:B------:R-:W-:Y:S01]  /*c8d0*/  LOP3.LUT R8, R5.reuse, 0x2a, RZ, 0xfc, !PT ;  /* 0x0000002a05087812 */ /* 0x040fe200078efcff */
[----:B------:R-:W-:Y:S01]  /*c8e0*/  @!P0 IMAD.IADD R230, R230, 0x1, -R3 ;  /* 0x00000001e6e68824 */ /* 0x000fe200078e0a03 */
[----:B------:R-:W-:-:S02]  /*c8f0*/  LOP3.LUT R7, R5, 0x26, RZ, 0xfc, !PT ;  /* 0x0000002605077812 */ /* 0x000fc400078efcff */
[----:B------:R-:W-:Y:S01]  /*c900*/  IABS R236, R8 ;  /* 0x0000000800ec7213 */ /* 0x000fe20000000000 */
[--C-:B------:R-:W-:Y:S01]  /*c910*/  @!P2 IMAD.IADD R231, R231, 0x1, -R3.reuse ;  /* 0x00000001e7e7a824 */ /* 0x100fe200078e0a03 */
[----:B------:R-:W-:Y:S01]  /*c920*/  ISETP.GT.U32.AND P2, PT, R3, R234, PT ;  /* 0x000000ea0300720c */ /* 0x000fe20003f44070 */
[----:B------:R-:W-:Y:S01]  /*c930*/  @!P3 IMAD.IADD R233, R233, 0x1, -R3 ;  /* 0x00000001e9e9b824 */ /* 0x000fe200078e0a03 */
[----:B------:R-:W-:Y:S01]  /*c940*/  ISETP.GE.AND P3, PT, R235, RZ, PT ;  /* 0x000000ffeb00720c */ /* 0x000fe20003f66270 */
[----:B------:R-:W-:Y:S01]  /*c950*/  IMAD.MOV.U32 R235, RZ, RZ, R236 ;  /* 0x000000ffffeb7224 */ /* 0x000fe200078e00ec */
[----:B------:R-:W-:Y:S01]  /*c960*/  ISETP.GE.AND P0, PT, R8, RZ, PT ;  /* 0x000000ff0800720c */ /* 0x000fe20003f06270 */
[----:B------:R-:W-:Y:S01]  /*c970*/  @!P5 IMAD.MOV R230, RZ, RZ, -R230 ;  /* 0x000000ffffe6d224 */ /* 0x000fe200078e0ae6 */
[----:B------:R-:W-:Y:S01]  /*c980*/  ISETP.GT.U32.AND P5, PT, R3, R233, PT ;  /* 0x000000e90300720c */ /* 0x000fe20003fa4070 */
[----:B------:R-:W-:Y:S01]  /*c990*/  IMAD.HI.U32 R240, R2, R235, RZ ;  /* 0x000000eb02f07227 */ /* 0x000fe200078e00ff */
[----:B------:R-:W-:-:S02]  /*c9a0*/  IABS R237, R7 ;  /* 0x0000000700ed7213 */ /* 0x000fc40000000000 */
[----:B------:R-:W-:Y:S01]  /*c9b0*/  IABS R8, R252 ;  /* 0x000000fc00087213 */ /* 0x000fe20000000000 */
[----:B------:R-:W-:Y:S02]  /*c9c0*/  IMAD.MOV R240, RZ, RZ, -R240 ;  /* 0x000000fffff07224 */ /* 0x000fe400078e0af0 */
[----:B------:R-:W-:Y:S02]  /*c9d0*/  @!P2 IMAD.IADD R234, R234, 0x1, -R3 ;  /* 0x00000001eaeaa824 */ /* 0x000fe400078e0a03 */
[C---:B------:R-:W-:Y:S01]  /*c9e0*/  IMAD R235, R3.reuse, R240, R235 ;  /* 0x000000f003eb7224 */ /* 0x040fe200078e02eb */
[----:B------:R-:W-:Y:S01]  /*c9f0*/  IABS R240, R251 ;  /* 0x000000fb00f07213 */ /* 0x000fe20000000000 */
[----:B------:R-:W-:Y:S01]  /*ca00*/  IMAD.MOV.U32 R236, RZ, RZ, R238 ;  /* 0x000000ffffec7224 */ /* 0x000fe200078e00ee */
[----:B------:R-:W-:Y:S01]  /*ca10*/  ISETP.GT.U32.AND P2, PT, R3, R234, PT ;  /* 0x000000ea0300720c */ /* 0x000fe20003f44070 */
[----:B------:R-:W-:Y:S01]  /*ca20*/  @!P5 IMAD.IADD R233, R233, 0x1, -R3 ;  /* 0x00000001e9e9d824 */ /* 0x000fe200078e0a03 */
[----:B------:R-:W-:Y:S01]  /*ca30*/  ISETP.GT.U32.AND P5, PT, R3, R235, PT ;  /* 0x000000eb0300720c */ /* 0x000fe20003fa4070 */
[----:B------:R-:W-:-:S04]  /*ca40*/  IMAD.HI.U32 R239, R2, R236, RZ ;  /* 0x000000ec02ef7227 */ /* 0x000fc800078e00ff */
[----:B------:R-:W-:Y:S02]  /*ca50*/  IMAD.MOV R239, RZ, RZ, -R239 ;  /* 0x000000ffffef7224 */ /* 0x000fe400078e0aef */
[----:B------:R-:W-:Y:S01]  /*ca60*/  @!P6 IMAD.MOV R231, RZ, RZ, -R231 ;  /* 0x000000ffffe7e224 */ /* 0x000fe200078e0ae7 */
[----:B------:R-:W-:Y:S01]  /*ca70*/  ISETP.GE.AND P6, PT, R7, RZ, PT ;  /* 0x000000ff0700720c */ /* 0x000fe20003fc6270 */
[----:B------:R-:W-:Y:S01]  /*ca80*/  IMAD R236, R3, R239, R236 ;  /* 0x000000ef03ec7224 */ /* 0x000fe200078e02ec */
[----:B------:R-:W-:Y:S01]  /*ca90*/  LOP3.LUT R239, R5, 0x22, RZ, 0xfc, !PT ;  /* 0x0000002205ef7812 */ /* 0x000fe200078efcff */
[--C-:B------:R-:W-:Y:S01]  /*caa0*/  @!P2 IMAD.IADD R234, R234, 0x1, -R3.reuse ;  /* 0x00000001eaeaa824 */ /* 0x100fe200078e0a03 */
[----:B------:R-:W-:Y:S01]  /*cab0*/  ISETP.GE.AND P2, PT, R243, RZ, PT ;  /* 0x000000fff300720c */ /* 0x000fe20003f46270 */
[----:B------:R-:W-:Y:S01]  /*cac0*/  @!P5 IMAD.IADD R235, R235, 0x1, -R3 ;  /* 0x00000001ebebd824 */ /* 0x000fe200078e0a03 */
[----:B------:R-:W-:Y:S01]  /*cad0*/  IABS R243, R243 ;  /* 0x000000f300f37213 */ /* 0x000fe20000000000 */
[----:B------:R-:W-:Y:S01]  /*cae0*/  @!P1 IMAD.MOV R234, RZ, RZ, -R234 ;  /* 0x000000ffffea9224 */ /* 0x000fe200078e0aea */
[C---:B------:R-:W-:Y:S01]  /*caf0*/  ISETP.GT.U32.AND P1, PT, R3.reuse, R236, PT ;  /* 0x000000ec0300720c */ /* 0x040fe20003f24070 */
[----:B------:R-:W-:Y:S01]  /*cb00*/  IMAD.HI.U32 R238, R2, R237, RZ ;  /* 0x000000ed02ee7227 */ /* 0x000fe200078e00ff */
[----:B------:R-:W-:-:S03]  /*cb10*/  ISETP.GT.U32.AND P5, PT, R3, R235, PT ;  /* 0x000000eb0300720c */ /* 0x000fc60003fa4070 */
[----:B------:R-:W-:-:S04]  /*cb20*/  IMAD.HI.U32 R7, R2, R8, RZ ;  /* 0x0000000802077227 */ /* 0x000fc800078e00ff */
[----:B------:R-:W-:Y:S02]  /*cb30*/  IMAD.MOV R238, RZ, RZ, -R238 ;  /* 0x000000ffffee7224 */ /* 0x000fe400078e0aee */
[----:B------:R-:W-:Y:S02]  /*cb40*/  IMAD.MOV R7, RZ, RZ, -R7 ;  /* 0x000000ffff077224 */ /* 0x000fe400078e0a07 */
[C---:B------:R-:W-:Y:S01]  /*cb50*/  IMAD R237, R3.reuse, R238, R237 ;  /* 0x000000ee03ed7224 */ /* 0x040fe200078e02ed */
[----:B------:R-:W-:Y:S01]  /*cb60*/  IABS R238, R5 ;  /* 0x0000000500ee7213 */ /* 0x000fe20000000000 */
[----:B------:R-:W-:Y:S02]  /*cb70*/  IMAD R8, R3, R7, R8 ;  /* 0x0000000703087224 */ /* 0x000fe400078e0208 */
[--C-:B------:R-:W-:Y:S01]  /*cb80*/  @!P5 IMAD.IADD R235, R235, 0x1, -R3.reuse ;  /* 0x00000001ebebd824 */ /* 0x100fe200078e0a03 */
[----:B------:R-:W-:Y:S01]  /*cb90*/  ISETP.GT.U32.AND P5, PT, R3, R237, PT ;  /* 0x000000ed0300720c */ /* 0x000fe20003fa4070 */
[----:B------:R-:W-:-:S02]  /*cba0*/  @!P1 IMAD.IADD R236, R236, 0x1, -R3 ;  /* 0x00000001ecec9824 */ /* 0x000fc400078e0a03 */
        /* <DEDUP_REMOVED lines=9> */
[----:B------:R-:W-:-:S04]  /*cc40*/  IMAD.HI.U32 R245, R2, R240, RZ ;  /* 0x000000f002f57227 */ /* 0x000fc800078e00ff */
[--C-:B------:R-:W-:Y:S01]  /*cc50*/  @!P1 IMAD.IADD R236, R236, 0x1, -R3.reuse ;  /* 0x00000001ecec9824 */ /* 0x100fe200078e0a03 */
[----:B------:R-:W-:Y:S01]  /*cc60*/  ISETP.GT.U32.AND P1, PT, R3, R238, PT ;  /* 0x000000ee0300720c */ /* 0x000fe20003f24070 */
[----:B------:R-:W-:Y:S02]  /*cc70*/  @!P0 IMAD.IADD R8, R8, 0x1, -R3 ;  /* 0x0000000108088824 */ /* 0x000fe400078e0a03 */
[----:B------:R-:W-:-:S03]  /*cc80*/  IMAD.HI.U32 R7, R2, R239, RZ ;  /* 0x000000ef02077227 */ /* 0x000fc600078e00ff */
[----:B------:R-:W-:Y:S01]  /*cc90*/  ISETP.GT.U32.AND P0, PT, R3, R8, PT ;  /* 0x000000080300720c */ /* 0x000fe20003f04070 */
[----:B------:R-:W-:-:S04]  /*cca0*/  IMAD.HI.U32 R246, R2, R243, RZ ;  /* 0x000000f302f67227 */ /* 0x000fc800078e00ff */
[----:B------:R-:W-:Y:S02]  /*ccb0*/  IMAD.MOV R241, RZ, RZ, -R245 ;  /* 0x000000fffff17224 */ /* 0x000fe400078e0af5 */
[----:B------:R-:W-:Y:S02]  /*ccc0*/  IMAD.MOV R7, RZ, RZ, -R7 ;  /* 0x000000ffff077224 */ /* 0x000fe400078e0a07 */
[----:B------:R-:W-:Y:S01]  /*ccd0*/  IMAD.MOV R245, RZ, RZ, -R246 ;  /* 0x000000fffff57224 */ /* 0x000fe200078e0af6 */
[----:B------:R-:W-:Y:S01]  /*cce0*/  IABS R246, R14 ;  /* 0x0000000e00f67213 */ /* 0x000fe20000000000 */
[----:B------:R-:W-:Y:S02]  /*ccf0*/  @!P5 IMAD.IADD R237, R237, 0x1, -R3 ;  /* 0x00000001ededd824 */ /* 0x000fe400078e0a03 */
[C---:B------:R-:W-:Y:S02]  /*cd00*/  IMAD R240, R3.reuse, R241, R240 ;  /* 0x000000f103f07224 */ /* 0x040fe400078e02f0 */
[C---:B------:R-:W-:Y:S01]  /*cd10*/  IMAD R239, R3.reuse, R7, R239 ;  /* 0x0000000703ef7224 */ /* 0x040fe200078e02ef */
[C---:B------:R-:W-:Y:S01]  /*cd20*/  ISETP.GT.U32.AND P5, PT, R3.reuse, R237, PT ;  /* 0x000000ed0300720c */ /* 0x040fe20003fa4070 */
[C---:B------:R-:W-:Y:S01]  /*cd30*/  IMAD R241, R3.reuse, R245, R243 ;  /* 0x000000f503f17224 */ /* 0x040fe200078e02f3 */
[----:B------:R-:W-:Y:S01]  /*cd40*/  IABS R243, R4 ;  /* 0x0000000400f37213 */ /* 0x000fe20000000000 */
[--C-:B------:R-:W-:Y:S01]  /*cd50*/  @!P1 IMAD.IADD R238, R238, 0x1, -R3.reuse ;  /* 0x00000001eeee9824 */ /* 0x100fe200078e0a03 */
[----:B------:R-:W-:Y:S01]  /*cd60*/  IABS R245, R16 ;  /* 0x0000001000f57213 */ /* 0x000fe20000000000 */
[----:B------:R-:W-:Y:S01]  /*cd70*/  IMAD.MOV R7, RZ, RZ, -R244 ;  /* 0x000000ffff077224 */ /* 0x000fe200078e0af4 */
[----:B------:R-:W-:Y:S01]  /*cd80*/  IABS R244, R125 ;  /* 0x0000007d00f47213 */ /* 0x000fe20000000000 */
[----:B------:R-:W-:Y:S01]  /*cd90*/  @!P0 IMAD.IADD R8, R8, 0x1, -R3 ;  /* 0x0000000108088824 */ /* 0x000fe200078e0a03 */
[C---:B------:R-:W-:Y:S01]  /*cda0*/  ISETP.GT.U32.AND P1, PT, R3.reuse, R238, PT ;  /* 0x000000ee0300720c */ /* 0x040fe20003f24070 */
[C---:B------:R-:W-:Y:S01]  /*cdb0*/  IMAD R242, R3.reuse, R7, R242 ;  /* 0x0000000703f27224 */ /* 0x040fe200078e02f2 */
[----:B------:R-:W-:Y:S01]  /*cdc0*/  ISETP.GT.U32.AND P0, PT, R3, R240, PT ;  /* 0x000000f00300720c */ /* 0x000fe20003f04070 */
[----:B------:R-:W-:-:S04]  /*cdd0*/  IMAD.HI.U32 R7, R2, R243, RZ ;  /* 0x000000f302077227 */ /* 0x000fc800078e00ff */
[----:B------:R-:W-:Y:S02]  /*cde0*/  IMAD.MOV R7, RZ, RZ, -R7 ;  /* 0x000000ffff077224 */ /* 0x000fe400078e0a07 */
[----:B------:R-:W-:Y:S01]  /*cdf0*/  @!P5 IMAD.IADD R237, R237, 0x1, -R3 ;  /* 0x00000001ededd824 */ /* 0x000fe200078e0a03 */
[C---:B------:R-:W-:Y:S01]  /*ce00*/  ISETP.GT.U32.AND P5, PT, R3.reuse, R239, PT ;  /* 0x000000ef0300720c */ /* 0x040fe20003fa4070 */
[C---:B------:R-:W-:Y:S02]  /*ce10*/  IMAD R243, R3.reuse, R7, R243 ;  /* 0x0000000703f37224 */ /* 0x040fe400078e02f3 */
[--C-:B------:R-:W-:Y:S01]  /*ce20*/  @!P1 IMAD.IADD R238, R238, 0x1, -R3.reuse ;  /* 0x00000001eeee9824 */ /* 0x100fe200078e0a03 */
[C---:B------:R-:W-:Y:S01]  /*ce30*/  ISETP.GT.U32.AND P1, PT, R3.reuse, R241, PT ;  /* 0x000000f10300720c */ /* 0x040fe20003f24070 */
[----:B------:R-:W-:Y:S01]  /*ce40*/  @!P0 IMAD.IADD R240, R240, 0x1, -R3 ;  /* 0x00000001f0f08824 */ /* 0x000fe200078e0a03 */
[----:B------:R-:W-:Y:S01]  /*ce50*/  ISETP.GT.U32.AND P0, PT, R3, R243, PT ;  /* 0x000000f30300720c */ /* 0x000fe20003f04070 */
[----:B------:R-:W-:-:S04]  /*ce60*/  IMAD.HI.U32 R247, R2, R245, RZ ;  /* 0x000000f502f77227 */ /* 0x000fc800078e00ff */
[----:B------:R-:W-:-:S04]  /*ce70*/  IMAD.HI.U32 R248, R2, R244, RZ ;  /* 0x000000f402f87227 */ /* 0x000fc800078e00ff */
[--C-:B------:R-:W-:Y:S02]  /*ce80*/  @!P5 IMAD.IADD R239, R239, 0x1, -R3.reuse ;  /* 0x00000001efefd824 */ /* 0x100fe400078e0a03 */
[--C-:B------:R-:W-:Y:S01]  /*ce90*/  @!P1 IMAD.IADD R241, R241, 0x1, -R3.reuse ;  /* 0x00000001f1f19824 */ /* 0x100fe200078e0a03 */
[----:B------:R-:W-:Y:S01]  /*cea0*/  ISETP.GE.AND P1, PT, R5, RZ, PT ;  /* 0x000000ff0500720c */ /* 0x000fe20003f26270 */
[----:B------:R-:W-:Y:S01]  /*ceb0*/  @!P0 IMAD.IADD R243, R243, 0x1, -R3 ;  /* 0x00000001f3f38824 */ /* 0x000fe200078e0a03 */
[C---:B------:R-:W-:Y:S01]  /*cec0*/  ISETP.GT.U32.AND P0, PT, R3.reuse, R240, PT ;  /* 0x000000f00300720c */ /* 0x040fe20003f04070 */
[----:B------:R-:W-:Y:S01]  /*ced0*/  IMAD.MOV R247, RZ, RZ, -R247 ;  /* 0x000000fffff77224 */ /* 0x000fe200078e0af7 */
[----:B------:R-:W-:Y:S01]  /*cee0*/  ISETP.GT.U32.AND P5, PT, R3, R239, PT ;  /* 0x000000ef0300720c */ /* 0x000fe20003fa4070 */
[----:B------:R-:W-:-:S04]  /*cef0*/  IMAD.HI.U32 R249, R2, R246, RZ ;  /* 0x000000f602f97227 */ /* 0x000fc800078e00ff */
[----:B------:R-:W-:Y:S02]  /*cf00*/  IMAD.MOV R7, RZ, RZ, -R248 ;  /* 0x000000ffff077224 */ /* 0x000fe400078e0af8 */
[C---:B------:R-:W-:Y:S01]  /*cf10*/  IMAD R245, R3.reuse, R247, R245 ;  /* 0x000000f703f57224 */ /* 0x040fe200078e02f5 */
[----:B------:R-:W-:Y:S01]  /*cf20*/  IABS R247, R13 ;  /* 0x0000000d00f77213 */ /* 0x000fe20000000000 */
[----:B------:R-:W-:Y:S01]  /*cf30*/  IMAD.MOV R248, RZ, RZ, -R249 ;  /* 0x000000fffff87224 */ /* 0x000fe200078e0af9 */
[----:B------:R-:W-:Y:S01]  /*cf40*/  IABS R249, R15 ;  /* 0x0000000f00f97213 */ /* 0x000fe20000000000 */
[----:B------:R-:W-:Y:S01]  /*cf50*/  @!P1 IMAD.MOV R238, RZ, RZ, -R238 ;  /* 0x000000ffffee9224 */ /* 0x000fe200078e0aee */
[C---:B------:R-:W-:Y:S01]  /*cf60*/  ISETP.GT.U32.AND P1, PT, R3.reuse, R243, PT ;  /* 0x000000f30300720c */ /* 0x040fe20003f24070 */
[----:B------:R-:W-:Y:S01]  /*cf70*/  IMAD R246, R3, R248, R246 ;  /* 0x000000f803f67224 */ /* 0x000fe200078e02f6 */
[----:B------:R-:W-:Y:S01]  /*cf80*/  IABS R248, R11 ;  /* 0x0000000b00f87213 */ /* 0x000fe20000000000 */
[----:B------:R-:W-:-:S04]  /*cf90*/  IMAD.HI.U32 R6, R2, R247, RZ ;  /* 0x000000f702067227 */ /* 0x000fc800078e00ff */
[--C-:B------:R-:W-:Y:S01]  /*cfa0*/  @!P0 IMAD.IADD R240, R240, 0x1, -R3.reuse ;  /* 0x00000001f0f08824 */ /* 0x100fe200078e0a03 */
[C---:B------:R-:W-:Y:S01]  /*cfb0*/  ISETP.GT.U32.AND P0, PT, R3.reuse, R245, PT ;  /* 0x000000f50300720c */ /* 0x040fe20003f04070 */
[----:B------:R-:W-:Y:S02]  /*cfc0*/  IMAD R244, R3, R7, R244 ;  /* 0x0000000703f47224 */ /* 0x000fe400078e02f4 */
[----:B------:R-:W-:Y:S02]  /*cfd0*/  IMAD.MOV R6, RZ, RZ, -R6 ;  /* 0x000000ffff067224 */ /* 0x000fe400078e0a06 */
[----:B------:R-:W-:Y:S01]  /*cfe0*/  @!P5 IMAD.IADD R239, R239, 0x1, -R3 ;  /* 0x00000001efefd824 */ /* 0x000fe200078e0a03 */
[----:B------:R-:W-:Y:S01]  /*cff0*/  ISETP.GT.U32.AND P5, PT, R3, R242, PT ;  /* 0x000000f20300720c */ /* 0x000fe20003fa4070 */
[----:B------:R-:W-:-:S04]  /*d000*/  IMAD.HI.U32 R7, R2, R248, RZ ;  /* 0x000000f802077227 */ /* 0x000fc800078e00ff */
[----:B------:R-:W-:Y:S02]  /*d010*/  IMAD R247, R3, R6, R247 ;  /* 0x0000000603f77224 */ /* 0x000fe400078e02f7 */
[----:B------:R-:W-:Y:S02]  /*d020*/  IMAD.MOV R6, RZ, RZ, -R7 ;  /* 0x000000ffff067224 */ /* 0x000fe400078e0a07 */
[--C-:B------:R-:W-:Y:S01]  /*d030*/  @!P1 IMAD.IADD R243, R243, 0x1, -R3.reuse ;  /* 0x00000001f3f39824 */ /* 0x100fe200078e0a03 */
[----:B------:R-:W-:Y:S01]  /*d040*/  ISETP.GE.AND P1, PT, R251, RZ, PT ;  /* 0x000000fffb00720c */ /* 0x000fe20003f26270 */
[----:B------:R-:W-:Y:S02]  /*d050*/  IMAD R248, R3, R6, R248 ;  /* 0x0000000603f87224 */ /* 0x000fe400078e02f8 */
[--C-:B------:R-:W-:Y:S02]  /*d060*/  @!P0 IMAD.IADD R245, R245, 0x1, -R3.reuse ;  /* 0x00000001f5f58824 */ /* 0x100fe400078e0a03 */
[----:B------:R-:W-:Y:S01]  /*d070*/  @!P5 IMAD.IADD R242, R242, 0x1, -R3 ;  /* 0x00000001f2f2d824 */ /* 0x000fe200078e0a03 */
[C---:B------:R-:W-:Y:S01]  /*d080*/  ISETP.GT.U32.AND P0, PT, R3.reuse, R248, PT ;  /* 0x000000f80300720c */ /* 0x040fe20003f04070 */
[----:B------:R-:W-:Y:S01]  /*d090*/  IMAD.HI.U32 R251, R2, R249, RZ ;  /* 0x000000f902fb7227 */ /* 0x000fe200078e00ff */
[----:B------:R-:W-:-:S03]  /*d0a0*/  ISETP.GT.U32.AND P5, PT, R3, R244, PT ;  /* 0x000000f40300720c */ /* 0x000fc60003fa4070 */
[----:B------:R-:W-:Y:S01]  /*d0b0*/  @!P3 IMAD.MOV R236, RZ, RZ, -R236 ;  /* 0x000000ffffecb224 */ /* 0x000fe200078e0aec */
[----:B------:R-:W-:Y:S01]  /*d0c0*/  ISETP.GT.U32.AND P3, PT, R3, R241, PT ;  /* 0x000000f10300720c */ /* 0x000fe20003f64070 */
[----:B------:R-:W-:Y:S02]  /*d0d0*/  IMAD.MOV R251, RZ, RZ, -R251 ;  /* 0x000000fffffb7224 */ /* 0x000fe400078e0afb */
[----:B------:R-:W-:-:S04]  /*d0e0*/  IMAD.HI.U32 R7, R2, R250, RZ ;  /* 0x000000fa02077227 */ /* 0x000fc800078e00ff */
[C---:B------:R-:W-:Y:S01]  /*d0f0*/  IMAD R249, R3.reuse, R251, R249 ;  /* 0x000000fb03f97224 */ /* 0x040fe200078e02f9 */
[----:B------:R-:W-:Y:S01]  /*d100*/  IABS R251, R9 ;  /* 0x0000000900fb7213 */ /* 0x000fe20000000000 */
[--C-:B------:R-:W-:Y:S02]  /*d110*/  @!P0 IMAD.IADD R248, R248, 0x1, -R3.reuse ;  /* 0x00000001f8f88824 */ /* 0x100fe400078e0a03 */
[----:B------:R-:W-:Y:S01]  /*d120*/  @!P5 IMAD.IADD R244, R244, 0x1, -R3 ;  /* 0x00000001f4f4d824 */ /* 0x000fe200078e0a03 */
[C---:B------:R-:W-:Y:S01]  /*d130*/  ISETP.GT.U32.AND P0, PT, R3.reuse, R249, PT ;  /* 0x000000f90300720c */ /* 0x040fe20003f04070 */
[----:B------:R-:W-:Y:S01]  /*d140*/  @!P6 IMAD.MOV R237, RZ, RZ, -R237 ;  /* 0x000000ffffede224 */ /* 0x000fe200078e0aed */
[----:B------:R-:W-:Y:S01]  /*d150*/  ISETP.GT.U32.AND P6, PT, R3, R242, PT ;  /* 0x000000f20300720c */ /* 0x000fe20003fc4070 */
[----:B------:R-:W-:Y:S01]  /*d160*/  @!P3 IMAD.IADD R241, R241, 0x1, -R3 ;  /* 0x00000001f1f1b824 */ /* 0x000fe200078e0a03 */
[C---:B------:R-:W-:Y:S01]  /*d170*/  ISETP.GT.U32.AND P3, PT, R3.reuse, R246, PT ;  /* 0x000000f60300720c */ /* 0x040fe20003f64070 */
[----:B------:R-:W-:Y:S01]  /*d180*/  IMAD.MOV R6, RZ, RZ, -R7 ;  /* 0x000000ffff067224 */ /* 0x000fe200078e0a07 */
[----:B------:R-:W-:Y:S01]  /*d190*/  ISETP.GT.U32.AND P5, PT, R3, R244, PT ;  /* 0x000000f40300720c */ /* 0x000fe20003fa4070 */
[----:B------:R-:W-:-:S02]  /*d1a0*/  @!P1 IMAD.MOV R240, RZ, RZ, -R240 ;  /* 0x000000fffff09224 */ /* 0x000fc400078e0af0 */
[----:B------:R-:W-:Y:S02]  /*d1b0*/  IMAD R250, R3, R6, R250 ;  /* 0x0000000603fa7224 */ /* 0x000fe400078e02fa */
[----:B--2---:R-:W-:-:S04]  /*d1c0*/  IMAD.HI.U32 R21, R2, R251, RZ ;  /* 0x000000fb02157227 */ /* 0x004fc800078e00ff */
[--C-:B------:R-:W-:Y:S01]  /*d1d0*/  @!P0 IMAD.IADD R249, R249, 0x1, -R3.reuse ;  /* 0x00000001f9f98824 */ /* 0x100fe200078e0a03 */
[C---:B------:R-:W-:Y:S01]  /*d1e0*/  ISETP.GT.U32.AND P0, PT, R3.reuse, R250, PT ;  /* 0x000000fa0300720c */ /* 0x040fe20003f04070 */
[--C-:B------:R-:W-:Y:S01]  /*d1f0*/  @!P6 IMAD.IADD R242, R242, 0x1, -R3.reuse ;  /* 0x00000001f2f2e824 */ /* 0x100fe200078e0a03 */
[----:B------:R-:W-:Y:S01]  /*d200*/  ISETP.GT.U32.AND P6, PT, R3, R247, PT ;  /* 0x000000f70300720c */ /* 0x000fe20003fc4070 */
[--C-:B------:R-:W-:Y:S01]  /*d210*/  @!P3 IMAD.IADD R246, R246, 0x1, -R3.reuse ;  /* 0x00000001f6f6b824 */ /* 0x100fe200078e0a03 */
[----:B------:R-:W-:Y:S01]  /*d220*/  ISETP.GE.AND P3, PT, R4, RZ, PT ;  /* 0x000000ff0400720c */ /* 0x000fe20003f66270 */
[----:B------:R-:W-:Y:S01]  /*d230*/  @!P5 IMAD.IADD R244, R244, 0x1, -R3 ;  /* 0x00000001f4f4d824 */ /* 0x000fe200078e0a03 */
[----:B------:R-:W-:Y:S01]  /*d240*/  ISETP.GE.AND P5, PT, R0, RZ, PT ;  /* 0x000000ff0000720c */ /* 0x000fe20003fa6270 */
[----:B------:R-:W-:Y:S01]  /*d250*/  @!P2 IMAD.MOV R241, RZ, RZ, -R241 ;  /* 0x000000fffff1a224 */ /* 0x000fe200078e0af1 */
[C---:B------:R-:W-:Y:S01]  /*d260*/  LOP3.LUT R4, R5.reuse, 0x8, RZ, 0xfc, !PT ;  /* 0x0000000805047812 */ /* 0x040fe200078efcff */
[----:B------:R-:W-:Y:S01]  /*d270*/  @!P4 IMAD.MOV R239, RZ, RZ, -R239 ;  /* 0x000000ffffefc224 */ /* 0x000fe200078e0aef */
[----:B------:R-:W-:Y:S01]  /*d280*/  LOP3.LUT R0, R5, 0x6, RZ, 0xfc, !PT ;  /* 0x0000000605007812 */ /* 0x000fe200078efcff */
[----:B------:R-:W-:Y:S01]  /*d290*/  IMAD.MOV R21, RZ, RZ, -R21 ;  /* 0x000000ffff157224 */ /* 0x000fe200078e0a15 */
[----:B------:R-:W-:-:S02]  /*d2a0*/  IABS R7, R4 ;  /* 0x0000000400077213 */ /* 0x000fc40000000000 */
[----:B------:R-:W-:Y:S01]  /*d2b0*/  IABS R6, R0 ;  /* 0x0000000000067213 */ /* 0x000fe20000000000 */
[----:B------:R-:W-:Y:S01]  /*d2c0*/  @!P0 IMAD.IADD R250, R250, 0x1, -R3 ;  /* 0x00000001fafa8824 */ /* 0x000fe200078e0a03 */
[C---:B------:R-:W-:Y:S01]  /*d2d0*/  ISETP.GT.U32.AND P0, PT, R3.reuse, R245, PT ;  /* 0x000000f50300720c */ /* 0x040fe20003f04070 */
[----:B------:R-:W-:Y:S01]  /*d2e0*/  IMAD.HI.U32 R20, R2, R7, RZ ;  /* 0x0000000702147227 */ /* 0x000fe200078e00ff */
[----:B------:R-:W-:-:S03]  /*d2f0*/  ISETP.GT.U32.AND P1, PT, R3, R246, PT ;  /* 0x000000f60300720c */ /* 0x000fc60003f24070 */
[----:B------:R-:W-:Y:S01]  /*d300*/  @!P6 IMAD.IADD R247, R247, 0x1, -R3 ;  /* 0x00000001f7f7e824 */ /* 0x000fe200078e0a03 */
[----:B------:R-:W-:Y:S01]  /*d310*/  ISETP.GE.AND P6, PT, R125, RZ, PT ;  /* 0x000000ff7d00720c */ /* 0x000fe20003fc6270 */
[----:B------:R-:W-:Y:S01]  /*d320*/  IMAD.HI.U32 R19, R2, R6, RZ ;  /* 0x0000000602137227 */ /* 0x000fe200078e00ff */
[----:B------:R-:W-:Y:S02]  /*d330*/  LOP3.LUT R125, R5, 0x2, RZ, 0xfc, !PT ;  /* 0x00000002057d7812 */ /* 0x000fe400078efcff */
[----:B------:R-:W-:Y:S01]  /*d340*/  IABS R5, R12 ;  /* 0x0000000c00057213 */ /* 0x000fe20000000000 */
[----:B------:R-:W-:Y:S01]  /*d350*/  IMAD.MOV R20, RZ, RZ, -R20 ;  /* 0x000000ffff147224 */ /* 0x000fe200078e0a14 */
[----:B------:R-:W-:Y:S01]  /*d360*/  IABS R17, R125 ;  /* 0x0000007d00117213 */ /* 0x000fe20000000000 */
[----:B------:R-:W-:Y:S01]  /*d370*/  IMAD.MOV R19, RZ, RZ, -R19 ;  /* 0x000000ffff137224 */ /* 0x000fe200078e0a13 */
[C---:B------:R-:W-:Y:S01]  /*d380*/  ISETP.GT.U32.AND P2, PT, R3.reuse, R247, PT ;  /* 0x000000f70300720c */ /* 0x040fe20003f44070 */
[----:B------:R-:W-:-:S02]  /*d390*/  IMAD R7, R3, R20, R7 ;  /* 0x0000001403077224 */ /* 0x000fc400078e0207 */
[C---:B------:R-:W-:Y:S01]  /*d3a0*/  IMAD R6, R3.reuse, R19, R6 ;  /* 0x0000001303067224 */ /* 0x040fe200078e0206 */
[----:B------:R-:W-:Y:S01]  /*d3b0*/  ISETP.GT.U32.AND P4, PT, R3, R248, PT ;  /* 0x000000f80300720c */ /* 0x000fe20003f84070 */
[----:B------:R-:W-:-:S04]  /*d3c0*/  IMAD.HI.U32 R18, R2, R5, RZ ;  /* 0x0000000502127227 */ /* 0x000fc800078e00ff */
[----:B------:R-:W-:Y:S01]  /*d3d0*/  @!P3 IMAD.MOV R243, RZ, RZ, -R243 ;  /* 0x000000fffff3b224 */ /* 0x000fe200078e0af3 */
[----:B------:R-:W-:Y:S01]  /*d3e0*/  ISETP.GT.U32.AND P3, PT, R3, R249, PT ;  /* 0x000000f90300720c */ /* 0x000fe20003f64070 */
[----:B------:R-:W-:-:S04]  /*d3f0*/  IMAD.HI.U32 R2, R2, R17, RZ ;  /* 0x0000001102027227 */ /* 0x000fc800078e00ff */
[--C-:B------:R-:W-:Y:S01]  /*d400*/  @!P0 IMAD.IADD R245, R245, 0x1, -R3.reuse ;  /* 0x00000001f5f58824 */ /* 0x100fe200078e0a03 */
[C---:B------:R-:W-:Y:S01]  /*d410*/  ISETP.GT.U32.AND P0, PT, R3.reuse, R7, PT ;  /* 0x000000070300720c */ /* 0x040fe20003f04070 */
[----:B------:R-:W-:Y:S01]  /*d420*/  @!P1 IMAD.IADD R246, R246, 0x1, -R3 ;  /* 0x00000001f6f69824 */ /* 0x000fe200078e0a03 */
[C---:B------:R-:W-:Y:S01]  /*d430*/  ISETP.GT.U32.AND P1, PT, R3.reuse, R6, PT ;  /* 0x000000060300720c */ /* 0x040fe20003f24070 */
[----:B------:R-:W-:Y:S02]  /*d440*/  IMAD.MOV R18, RZ, RZ, -R18 ;  /* 0x000000ffff127224 */ /* 0x000fe400078e0a12 */
[----:B------:R-:W-:Y:S02]  /*d450*/  IMAD.MOV R2, RZ, RZ, -R2 ;  /* 0x000000ffff027224 */ /* 0x000fe400078e0a02 */
[C---:B------:R-:W-:Y:S02]  /*d460*/  IMAD R251, R3.reuse, R21, R251 ;  /* 0x0000001503fb7224 */ /* 0x040fe400078e02fb */
[C---:B------:R-:W-:Y:S01]  /*d470*/  IMAD R5, R3.reuse, R18, R5 ;  /* 0x0000001203057224 */ /* 0x040fe200078e0205 */
[----:B------:R-:W2:Y:S01]  /*d480*/  LDL.LU R21, [R1+0x1094] ;  /* 0x0010940001157983 */ /* 0x000ea20000300800 */
[----:B------:R-:W-:-:S02]  /*d490*/  IMAD R2, R3, R2, R17 ;  /* 0x0000000203027224 */ /* 0x000fc400078e0211 */
[----:B------:R-:W-:Y:S01]  /*d4a0*/  @!P6 IMAD.MOV R244, RZ, RZ, -R244 ;  /* 0x000000fffff4e224 */ /* 0x000fe200078e0af4 */
[----:B------:R-:W-:Y:S01]  /*d4b0*/  ISETP.GT.U32.AND P6, PT, R3, R251, PT ;  /* 0x000000fb0300720c */ /* 0x000fe20003fc4070 */
[--C-:B------:R-:W-:Y:S01]  /*d4c0*/  @!P2 IMAD.IADD R247, R247, 0x1, -R3.reuse ;  /* 0x00000001f7f7a824 */ /* 0x100fe200078e0a03 */
[C---:B------:R-:W-:Y:S01]  /*d4d0*/  ISETP.GT.U32.AND P2, PT, R3.reuse, R5, PT ;  /* 0x000000050300720c */ /* 0x040fe20003f44070 */
[----:B------:R-:W-:Y:S01]  /*d4e0*/  @!P5 IMAD.MOV R242, RZ, RZ, -R242 ;  /* 0x000000fffff2d224 */ /* 0x000fe200078e0af2 */
[C---:B------:R-:W-:Y:S01]  /*d4f0*/  ISETP.GT.U32.AND P5, PT, R3.reuse, R250, PT ;  /* 0x000000fa0300720c */ /* 0x040fe20003fa4070 */
[--C-:B------:R-:W-:Y:S01]  /*d500*/  @!P4 IMAD.IADD R248, R248, 0x1, -R3.reuse ;  /* 0x00000001f8f8c824 */ /* 0x100fe200078e0a03 */
[----:B------:R-:W-:Y:S01]  /*d510*/  ISETP.GT.U32.AND P4, PT, R3, R2, PT ;  /* 0x000000020300720c */ /* 0x000fe20003f84070 */
[--C-:B------:R-:W-:Y:S01]  /*d520*/  @!P3 IMAD.IADD R249, R249, 0x1, -R3.reuse ;  /* 0x00000001f9f9b824 */ /* 0x100fe200078e0a03 */
[----:B------:R-:W-:Y:S01]  /*d530*/  ISETP.GE.AND P3, PT, R16, RZ, PT ;  /* 0x000000ff1000720c */ /* 0x000fe20003f66270 */
[--C-:B------:R-:W-:Y:S01]  /*d540*/  @!P0 IMAD.IADD R7, R7, 0x1, -R3.reuse ;  /* 0x0000000107078824 */ /* 0x100fe200078e0a03 */
[----:B------:R-:W-:Y:S01]  /*d550*/  ISETP.GE.AND P0, PT, R13, RZ, PT ;  /* 0x000000ff0d00720c */ /* 0x000fe20003f06270 */
[--C-:B------:R-:W-:Y:S01]  /*d560*/  @!P1 IMAD.IADD R6, R6, 0x1, -R3.reuse ;  /* 0x0000000106069824 */ /* 0x100fe200078e0a03 */
[----:B------:R-:W-:Y:S01]  /*d570*/  ISETP.GE.AND P1, PT, R11, RZ, PT ;  /* 0x000000ff0b00720c */ /* 0x000fe20003f26270 */
[--C-:B------:R-:W-:Y:S01]  /*d580*/  @!P6 IMAD.IADD R251, R251, 0x1, -R3.reuse ;  /* 0x00000001fbfbe824 */ /* 0x100fe200078e0a03 */
[----:B------:R-:W3:Y:S01]  /*d590*/  LDL.LU R20, [R1+0x1090] ;  /* 0x0010900001147983 */ /* 0x000ee20000300800 */
[--C-:B------:R-:W-:Y:S01]  /*d5a0*/  @!P2 IMAD.IADD R5, R5, 0x1, -R3.reuse ;  /* 0x000000010505a824 */ /* 0x100fe200078e0a03 */
[----:B------:R-:W-:Y:S01]  /*d5b0*/  ISETP.GE.AND P2, PT, R10, RZ, PT ;  /* 0x000000ff0a00720c */ /* 0x000fe20003f46270 */
[--C-:B------:R-:W-:Y:S01]  /*d5c0*/  @!P5 IMAD.IADD R250, R250, 0x1, -R3.reuse ;  /* 0x00000001fafad824 */ /* 0x100fe200078e0a03 */
[----:B------:R-:W-:Y:S01]  /*d5d0*/  ISETP.GE.AND P5, PT, R15, RZ, PT ;  /* 0x000000ff0f00720c */ /* 0x000fe20003fa6270 */
[----:B------:R-:W-:Y:S01]  /*d5e0*/  @!P4 IMAD.IADD R2, R2, 0x1, -R3 ;  /* 0x000000010202c824 */ /* 0x000fe200078e0a03 */
[C---:B------:R-:W-:Y:S01]  /*d5f0*/  ISETP.GT.U32.AND P4, PT, R3.reuse, R7, PT ;  /* 0x000000070300720c */ /* 0x040fe20003f84070 */
[----:B------:R-:W-:Y:S01]  /*d600*/  @!P3 IMAD.MOV R245, RZ, RZ, -R245 ;  /* 0x000000fffff5b224 */ /* 0x000fe200078e0af5 */
[C---:B------:R-:W-:Y:S01]  /*d610*/  ISETP.GT.U32.AND P3, PT, R3.reuse, R251, PT ;  /* 0x000000fb0300720c */ /* 0x040fe20003f64070 */
[----:B------:R-:W-:Y:S01]  /*d620*/  @!P0 IMAD.MOV R247, RZ, RZ, -R247 ;  /* 0x000000fffff78224 */ /* 0x000fe200078e0af7 */
[C---:B------:R-:W-:Y:S01]  /*d630*/  ISETP.GT.U32.AND P0, PT, R3.reuse, R6, PT ;  /* 0x000000060300720c */ /* 0x040fe20003f04070 */
[----:B------:R-:W-:Y:S01]  /*d640*/  @!P1 IMAD.MOV R248, RZ, RZ, -R248 ;  /* 0x000000fffff89224 */ /* 0x000fe200078e0af8 */
[----:B------:R-:W-:Y:S01]  /*d650*/  ISETP.GT.U32.AND P1, PT, R3, R5, PT ;  /* 0x000000050300720c */ /* 0x000fe20003f24070 */
[----:B------:R-:W4:Y:S01]  /*d660*/  LDL.LU R19, [R1+0x108c] ;  /* 0x00108c0001137983 */ /* 0x000f220000300800 */
[----:B------:R-:W-:-:S03]  /*d670*/  ISETP.GE.AND P6, PT, R14, RZ, PT ;  /* 0x000000ff0e00720c */ /* 0x000fc60003fc6270 */
[----:B------:R-:W2:Y:S04]  /*d680*/  LDL.LU R18, [R1+0x1088] ;  /* 0x0010880001127983 */ /* 0x000ea80000300800 */
[----:B------:R-:W3:Y:S04]  /*d690*/  LDL.LU R17, [R1+0x1084] ;  /* 0x0010840001117983 */ /* 0x000ee80000300800 */
[----:B------:R-:W4:Y:S01]  /*d6a0*/  LDL.LU R16, [R1+0x1080] ;  /* 0x0010800001107983 */ /* 0x000f220000300800 */
[----:B------:R-:W-:-:S03]  /*d6b0*/  @!P2 IMAD.MOV R250, RZ, RZ, -R250 ;  /* 0x000000fffffaa224 */ /* 0x000fc600078e0afa */
[----:B------:R-:W2:Y:S01]  /*d6c0*/  LDL.LU R15, [R1+0x107c] ;  /* 0x00107c00010f7983 */ /* 0x000ea20000300800 */
[----:B------:R-:W-:-:S03]  /*d6d0*/  @!P5 IMAD.MOV R249, RZ, RZ, -R249 ;  /* 0x000000fffff9d224 */ /* 0x000fc600078e0af9 */
[----:B------:R-:W3:Y:S01]  /*d6e0*/  LDL.LU R14, [R1+0x1078] ;  /* 0x00107800010e7983 */ /* 0x000ee20000300800 */
[----:B------:R-:W-:-:S03]  /*d6f0*/  ISETP.GE.AND P2, PT, R9, RZ, PT ;  /* 0x000000ff0900720c */ /* 0x000fc60003f46270 */
[----:B------:R-:W4:Y:S01]  /*d700*/  LDL.LU R13, [R1+0x1074] ;  /* 0x00107400010d7983 */ /* 0x000f220000300800 */
[----:B------:R-:W-:Y:S01]  /*d710*/  ISETP.GE.AND P5, PT, R252, RZ, PT ;  /* 0x000000fffc00720c */ /* 0x000fe20003fa6270 */
[--C-:B------:R-:W-:Y:S01]  /*d720*/  @!P4 IMAD.IADD R7, R7, 0x1, -R3.reuse ;  /* 0x000000010707c824 */ /* 0x100fe200078e0a03 */
[----:B------:R-:W-:Y:S01]  /*d730*/  ISETP.GE.AND P4, PT, R0, RZ, PT ;  /* 0x000000ff0000720c */ /* 0x000fe20003f86270 */
[----:B------:R-:W2:Y:S01]  /*d740*/  LDL.LU R11, [R1+0x20] ;  /* 0x00002000010b7983 */ /* 0x000ea20000300800 */
[--C-:B------:R-:W-:Y:S01]  /*d750*/  @!P3 IMAD.IADD R251, R251, 0x1, -R3.reuse ;  /* 0x00000001fbfbb824 */ /* 0x100fe200078e0a03 */
[----:B------:R-:W-:Y:S01]  /*d760*/  ISETP.GE.AND P3, PT, R4, RZ, PT ;  /* 0x000000ff0400720c */ /* 0x000fe20003f66270 */
[--C-:B------:R-:W-:Y:S01]  /*d770*/  @!P0 IMAD.IADD R6, R6, 0x1, -R3.reuse ;  /* 0x0000000106068824 */ /* 0x100fe200078e0a03 */
[----:B------:R-:W3:Y:S01]  /*d780*/  LDL.LU R10, [R1+0x1c] ;  /* 0x00001c00010a7983 */ /* 0x000ee20000300800 */
[----:B------:R-:W-:Y:S01]  /*d790*/  ISETP.GE.AND P0, PT, R12, RZ, PT ;  /* 0x000000ff0c00720c */ /* 0x000fe20003f06270 */
[----:B------:R-:W-:-:S02]  /*d7a0*/  @!P1 IMAD.IADD R5, R5, 0x1, -R3 ;  /* 0x0000000105059824 */ /* 0x000fc400078e0a03 */
[----:B------:R-:W4:Y:S01]  /*d7b0*/  LDL.LU R9, [R1+0x18] ;  /* 0x0000180001097983 */ /* 0x000f220000300800 */
[----:B------:R-:W-:Y:S01]  /*d7c0*/  ISETP.GE.AND P1, PT, R125, RZ, PT ;  /* 0x000000ff7d00720c */ /* 0x000fe20003f26270 */
[----:B------:R-:W-:Y:S01]  /*d7d0*/  @!P6 IMAD.MOV R246, RZ, RZ, -R246 ;  /* 0x000000fffff6e224 */ /* 0x000fe200078e0af6 */
[----:B------:R-:W-:Y:S01]  /*d7e0*/  ISETP.GT.U32.AND P6, PT, R3, R2, PT ;  /* 0x000000020300720c */ /* 0x000fe20003fc4070 */
[----:B------:R-:W4:Y:S04]  /*d7f0*/  LDL.LU R252, [R1+0x14] ;  /* 0x0000140001fc7983 */ /* 0x000f280000300800 */
[----:B------:R-:W4:Y:S04]  /*d800*/  LDL.LU R0, [R1+0x10] ;  /* 0x0000100001007983 */ /* 0x000f280000300800 */
[----:B------:R-:W4:Y:S04]  /*d810*/  LDL.LU R4, [R1+0xc] ;  /* 0x00000c0001047983 */ /* 0x000f280000300800 */
[----:B------:R-:W4:Y:S04]  /*d820*/  LDL.LU R12, [R1+0x1070] ;  /* 0x00107000010c7983 */ /* 0x000f280000300800 */
[----:B------:R-:W2:Y:S01]  /*d830*/  LDL.LU R125, [R1+0x106c] ;  /* 0x00106c00017d7983 */ /* 0x000ea20000300800 */
[----:B------:R-:W-:Y:S01]  /*d840*/  LOP3.LUT R232, R232, 0x3f, RZ, 0xc0, !PT ;  /* 0x0000003fe8e87812 */ /* 0x000fe200078ec0ff */
[----:B------:R-:W-:-:S04]  /*d850*/  @!P2 IMAD.MOV R251, RZ, RZ, -R251 ;  /* 0x000000fffffba224 */ /* 0x000fc800078e0afb */
[----:B------:R-:W-:Y:S02]  /*d860*/  IMAD R232, R232, UR34, RZ ;  /* 0x00000022e8e87c24 */ /* 0x000fe4000f8e02ff */
[----:B------:R-:W-:-:S03]  /*d870*/  @!P6 IMAD.IADD R2, R2, 0x1, -R3 ;  /* 0x000000010202e824 */ /* 0x000fc600078e0a03 */
[----:B------:R-:W-:Y:S02]  /*d880*/  IADD3 R3, P6, R232, UR6, RZ ;  /* 0x00000006e8037c10 */ /* 0x000fe4000ffde0ff */
[----:B--2---:R-:W-:Y:S01]  /*d890*/  ISETP.NE.AND P2, PT, R125, RZ, PT ;  /* 0x000000ff7d00720c */ /* 0x004fe20003f45270 */
[----:B------:R-:W-:Y:S01]  /*d8a0*/  @!P1 IMAD.MOV R2, RZ, RZ, -R2 ;  /* 0x000000ffff029224 */ /* 0x000fe200078e0a02 */
[----:B------:R-:W-:Y:S01]  /*d8b0*/  LOP3.LUT R125, RZ, R125, RZ, 0x33, !PT ;  /* 0x0000007dff7d7212 */ /* 0x000fe200078e33ff */
[----:B------:R0:W-:Y:S01]  /*d8c0*/  STL [R1+0x1038], R3 ;  /* 0x0010380301007387 */ /* 0x0001e20000100800 */
[----:B------:R-:W-:Y:S02]  /*d8d0*/  ULDC UR6, c[0x0][0x240] ;  /* 0x0000900000067ab9 */ /* 0x000fe40000000800 */
[C---:B------:R-:W-:Y:S02]  /*d8e0*/  SEL R11, R125.reuse, R11, !P2 ;  /* 0x0000000b7d0b7207 */ /* 0x040fe40005000000 */
[----:B---3--:R-:W-:-:S02]  /*d8f0*/  SEL R10, R125, R10, !P2 ;  /* 0x0000000a7d0a7207 */ /* 0x008fc40005000000 */
[C---:B----4-:R-:W-:Y:S01]  /*d900*/  SEL R9, R125.reuse, R9, !P2 ;  /* 0x000000097d097207 */ /* 0x050fe20005000000 */
[----:B0-----:R-:W2:Y:S01]  /*d910*/  LDL.LU R3, [R1+0x8] ;  /* 0x0000080001037983 */ /* 0x001ea20000300800 */
[----:B------:R-:W-:-:S03]  /*d920*/  SEL R252, R125, R252, !P2 ;  /* 0x000000fc7dfc7207 */ /* 0x000fc60005000000 */
[----:B------:R0:W-:Y:S01]  /*d930*/  STL [R1+0xd0], R11 ;  /* 0x0000d00b01007387 */ /* 0x0001e20000100800 */
[C---:B------:R-:W-:Y:S02]  /*d940*/  SEL R0, R125.reuse, R0, !P2 ;  /* 0x000000007d007207 */ /* 0x040fe40005000000 */
[C---:B------:R-:W-:Y:S01]  /*d950*/  SEL R4, R125.reuse, R4, !P2 ;  /* 0x000000047d047207 */ /* 0x040fe20005000000 */
[----:B0-----:R-:W3:Y:S04]  /*d960*/  LDL.LU R11, [R1+0x1068] ;  /* 0x00106800010b7983 */ /* 0x001ee80000300800 */
[----:B------:R0:W-:Y:S04]  /*d970*/  STL [R1+0xcc], R10 ;  /* 0x0000cc0a01007387 */ /* 0x0001e80000100800 */
[----:B0-----:R-:W4:Y:S04]  /*d980*/  LDL.LU R10, [R1+0x1064] ;  /* 0x00106400010a7983 */ /* 0x001f280000300800 */
[----:B------:R0:W-:Y:S04]  /*d990*/  STL [R1+0xc8], R9 ;  /* 0x0000c80901007387 */ /* 0x0001e80000100800 */
[----:B0-----:R-:W3:Y:S04]  /*d9a0*/  LDL.LU R9, [R1+0x1060] ;  /* 0x0010600001097983 */ /* 0x001ee80000300800 */
[----:B------:R0:W-:Y:S04]  /*d9b0*/  STL [R1+0xc4], R252 ;  /* 0x0000c4fc01007387 */ /* 0x0001e80000100800 */
[----:B0-----:R-:W4:Y:S04]  /*d9c0*/  LDL.LU R252, [R1+0x105c] ;  /* 0x00105c0001fc7983 */ /* 0x001f280000300800 */
[----:B------:R0:W-:Y:S04]  /*d9d0*/  STL [R1+0xc0], R0 ;  /* 0x0000c00001007387 */ /* 0x0001e80000100800 */
[----:B0-----:R-:W4:Y:S04]  /*d9e0*/  LDL.LU R0, [R1+0x1058] ;  /* 0x0010580001007983 */ /* 0x001f280000300800 */
[----:B------:R0:W-:Y:S04]  /*d9f0*/  STL [R1+0xbc], R4 ;  /* 0x0000bc0401007387 */ /* 0x0001e80000100800 */
[----:B0-----:R-:W4:Y:S01]  /*da00*/  LDL.LU R4, [R1+0x1054] ;  /* 0x0010540001047983 */ /* 0x001f220000300800 */
[----:B--2---:R-:W-:-:S05]  /*da10*/  SEL R3, R125, R3, !P2 ;  /* 0x000000037d037207 */ /* 0x004fca0005000000 */
[----:B------:R4:W-:Y:S01]  /*da20*/  STL [R1+0xb8], R3 ;  /* 0x0000b80301007387 */ /* 0x0009e20000100800 */
[C---:B---3--:R-:W-:Y:S02]  /*da30*/  SEL R9, R125.reuse, R9, !P2 ;  /* 0x000000097d097207 */ /* 0x048fe40005000000 */
[C---:B----4-:R-:W-:Y:S02]  /*da40*/  SEL R3, R125.reuse, R4, !P2 ;  /* 0x000000047d037207 */ /* 0x050fe40005000000 */
[----:B------:R-:W2:Y:S04]  /*da50*/  LDL.LU R4, [R1+0x1050] ;  /* 0x0010500001047983 */ /* 0x000ea80000300800 */
[----:B------:R0:W-:Y:S02]  /*da60*/  STL [R1+0xb4], R3 ;  /* 0x0000b40301007387 */ /* 0x0001e40000100800 */
[----:B0-----:R-:W-:-:S02]  /*da70*/  SEL R3, R125, R0, !P2 ;  /* 0x000000007d037207 */ /* 0x001fc40005000000 */
[----:B------:R-:W-:-:S03]  /*da80*/  SEL R0, R125, R252, !P2 ;  /* 0x000000fc7d007207 */ /* 0x000fc60005000000 */
[----:B------:R0:W-:Y:S04]  /*da90*/  STL [R1+0xb0], R3 ;  /* 0x0000b00301007387 */ /* 0x0001e80000100800 */
[----:B------:R1:W-:Y:S01]  /*daa0*/  STL [R1+0xac], R0 ;  /* 0x0000ac0001007387 */ /* 0x0003e20000100800 */
[----:B0-----:R-:W-:-:S03]  /*dab0*/  SEL R3, R125, R10, !P2 ;  /* 0x0000000a7d037207 */ /* 0x001fc60005000000 */
[----:B------:R0:W-:Y:S01]  /*dac0*/  STL [R1+0xa8], R9 ;  /* 0x0000a80901007387 */ /* 0x0001e20000100800 */
[----:B-1----:R-:W-:-:S03]  /*dad0*/  SEL R0, R125, R11, !P2 ;  /* 0x0000000b7d007207 */ /* 0x002fc60005000000 */
[----:B------:R1:W-:Y:S04]  /*dae0*/  STL [R1+0xa4], R3 ;  /* 0x0000a40301007387 */ /* 0x0003e80000100800 */
[----:B------:R3:W-:Y:S01]  /*daf0*/  STL [R1+0xa0], R0 ;  /* 0x0000a00001007387 */ /* 0x0007e20000100800 */
[C---:B0-----:R-:W-:Y:S02]  /*db00*/  SEL R9, R125.reuse, R12, !P2 ;  /* 0x0000000c7d097207 */ /* 0x041fe40005000000 */
[----:B-1----:R-:W-:-:S03]  /*db10*/  SEL R3, R125, R13, !P2 ;  /* 0x0000000d7d037207 */ /* 0x002fc60005000000 */
[----:B------:R0:W-:Y:S01]  /*db20*/  STL [R1+0x9c], R9 ;  /* 0x00009c0901007387 */ /* 0x0001e20000100800 */
[----:B---3--:R-:W-:-:S03]  /*db30*/  SEL R0, R125, R14, !P2 ;  /* 0x0000000e7d007207 */ /* 0x008fc60005000000 */
        /* <DEDUP_REMOVED lines=46> */
[----:B------:R-:W-:Y:S01]  /*de20*/  STL [R1+0x3c], R9 ;  /* 0x00003c0901007387 */ /* 0x000fe20000100800 */
[----:B---3--:R-:W-:-:S03]  /*de30*/  SEL R0, R125, R38, !P2 ;  /* 0x000000267d007207 */ /* 0x008fc60005000000 */
[----:B------:R0:W-:Y:S01]  /*de40*/  STL [R1+0x38], R3 ;  /* 0x0000380301007387 */ /* 0x0001e20000100800 */
[----:B------:R-:W-:-:S03]  /*de50*/  SEL R38, R125, R40, !P2 ;  /* 0x000000287d267207 */ /* 0x000fc60005000000 */
[----:B------:R1:W-:Y:S01]  /*de60*/  STL [R1+0x34], R0 ;  /* 0x0000340001007387 */ /* 0x0003e20000100800 */
[C---:B------:R-:W-:Y:S02]  /*de70*/  SEL R40, R125.reuse, R72, !P2 ;  /* 0x000000487d287207 */ /* 0x040fe40005000000 */
[C---:B0-----:R-:W-:Y:S02]  /*de80*/  SEL R3, R125.reuse, R70, !P2 ;  /* 0x000000467d037207 */ /* 0x041fe40005000000 */
[----:B-1----:R-:W-:-:S03]  /*de90*/  SEL R0, R125, R71, !P2 ;  /* 0x000000477d007207 */ /* 0x002fc60005000000 */
[----:B------:R0:W-:Y:S04]  /*dea0*/  STL [R1+0x30], R3 ;  /* 0x0000300301007387 */ /* 0x0001e80000100800 */
[----:B------:R1:W-:Y:S01]  /*deb0*/  STL [R1+0x2c], R0 ;  /* 0x00002c0001007387 */ /* 0x0003e20000100800 */
[----:B0-----:R-:W-:-:S03]  /*dec0*/  SEL R3, R125, R73, !P2 ;  /* 0x000000497d037207 */ /* 0x001fc60005000000 */
[----:B------:R0:W-:Y:S01]  /*ded0*/  STL [R1+0x28], R40 ;  /* 0x0000282801007387 */ /* 0x0001e20000100800 */
[----:B-1----:R-:W-:-:S03]  /*dee0*/  SEL R0, R125, R74, !P2 ;  /* 0x0000004a7d007207 */ /* 0x002fc60005000000 */
[----:B------:R1:W-:Y:S01]  /*def0*/  STL [R1+0x24], R3 ;  /* 0x0000240301007387 */ /* 0x0003e20000100800 */
[----:B0-----:R-:W-:-:S03]  /*df00*/  SEL R40, R125, R75, !P2 ;  /* 0x0000004b7d287207 */ /* 0x001fc60005000000 */
[----:B------:R0:W-:Y:S01]  /*df10*/  STL [R1+0x20], R0 ;  /* 0x0000200001007387 */ /* 0x0001e20000100800 */
[----:B-1----:R-:W-:-:S03]  /*df20*/  SEL R3, R125, R76, !P2 ;  /* 0x0000004c7d037207 */ /* 0x002fc60005000000 */
[----:B------:R1:W-:Y:S01]  /*df30*/  STL [R1], R40 ;  /* 0x0000002801007387 */ /* 0x0003e20000100800 */
[----:B0-----:R-:W-:-:S03]  /*df40*/  SEL R0, R125, R77, !P2 ;  /* 0x0000004d7d007207 */ /* 0x001fc60005000000 */
[----:B------:R0:W-:Y:S01]  /*df50*/  STL [R1+0xc], R3 ;  /* 0x00000c0301007387 */ /* 0x0001e20000100800 */
[----:B-1----:R-:W-:-:S03]  /*df60*/  SEL R40, R125, R78, !P2 ;  /* 0x0000004e7d287207 */ /* 0x002fc60005000000 */
[----:B------:R1:W-:Y:S01]  /*df70*/  STL [R1+0x18], R0 ;  /* 0x0000180001007387 */ /* 0x0003e20000100800 */
[C---:B------:R-:W-:Y:S02]  /*df80*/  SEL R30, R125.reuse, R48, !P2 ;  /* 0x000000307d1e7207 */ /* 0x040fe40005000000 */
[C---:B0-----:R-:W-:Y:S01]  /*df90*/  SEL R3, R125.reuse, R79, !P2 ;  /* 0x0000004f7d037207 */ /* 0x041fe20005000000 */
[----:B------:R0:W-:Y:S01]  /*dfa0*/  STL [R1+0x1c], R40 ;  /* 0x00001c2801007387 */ /* 0x0001e20000100800 */
[----:B-1----:R-:W-:-:S03]  /*dfb0*/  SEL R0, R125, R80, !P2 ;  /* 0x000000507d007207 */ /* 0x002fc60005000000 */
[----:B------:R-:W3:Y:S01]  /*dfc0*/  LDL.LU R48, [R1+0xd0] ;  /* 0x0000d00001307983 */ /* 0x000ee20000300800 */
[----:B------:R-:W-:-:S03]  /*dfd0*/  SEL R31, R125, R47, !P2 ;  /* 0x0000002f7d1f7207 */ /* 0x000fc60005000000 */
[----:B------:R1:W-:Y:S01]  /*dfe0*/  STL [R1+0x14], R3 ;  /* 0x0000140301007387 */ /* 0x0003e20000100800 */
[----:B------:R-:W-:-:S03]  /*dff0*/  SEL R32, R125, R46, !P2 ;  /* 0x0000002e7d207207 */ /* 0x000fc60005000000 */
[----:B------:R-:W4:Y:S01]  /*e000*/  LDL.LU R47, [R1+0xcc] ;  /* 0x0000cc00012f7983 */ /* 0x000f220000300800 */
[----:B------:R-:W-:-:S03]  /*e010*/  SEL R33, R125, R45, !P2 ;  /* 0x0000002d7d217207 */ /* 0x000fc60005000000 */
[----:B------:R1:W-:Y:S01]  /*e020*/  STL [R1+0x10], R0 ;  /* 0x0000100001007387 */ /* 0x0003e20000100800 */
[----:B------:R-:W-:-:S03]  /*e030*/  SEL R34, R125, R44, !P2 ;  /* 0x0000002c7d227207 */ /* 0x000fc60005000000 */
[----:B------:R-:W4:Y:S01]  /*e040*/  LDL.LU R46, [R1+0xc8] ;  /* 0x0000c800012e7983 */ /* 0x000f220000300800 */
[----:B------:R-:W-:-:S03]  /*e050*/  SEL R35, R125, R43, !P2 ;  /* 0x0000002b7d237207 */ /* 0x000fc60005000000 */
[----:B------:R-:W4:Y:S01]  /*e060*/  LDL.LU R45, [R1+0xc4] ;  /* 0x0000c400012d7983 */ /* 0x000f220000300800 */
[----:B------:R-:W-:-:S03]  /*e070*/  SEL R36, R125, R42, !P2 ;  /* 0x0000002a7d247207 */ /* 0x000fc60005000000 */
[----:B------:R-:W4:Y:S01]  /*e080*/  LDL.LU R44, [R1+0xc0] ;  /* 0x0000c000012c7983 */ /* 0x000f220000300800 */
[----:B------:R-:W-:-:S03]  /*e090*/  SEL R37, R125, R41, !P2 ;  /* 0x000000297d257207 */ /* 0x000fc60005000000 */
[----:B------:R-:W4:Y:S04]  /*e0a0*/  LDL.LU R43, [R1+0xbc] ;  /* 0x0000bc00012b7983 */ /* 0x000f280000300800 */
[----:B------:R-:W4:Y:S04]  /*e0b0*/  LDL.LU R42, [R1+0xb8] ;  /* 0x0000b800012a7983 */ /* 0x000f280000300800 */
[----:B------:R-:W4:Y:S04]  /*e0c0*/  LDL.LU R41, [R1+0xb4] ;  /* 0x0000b40001297983 */ /* 0x000f280000300800 */
[----:B0-----:R-:W4:Y:S01]  /*e0d0*/  LDL.LU R40, [R1+0xb0] ;  /* 0x0000b00001287983 */ /* 0x001f220000300800 */
[----:B-1----:R-:W-:-:S02]  /*e0e0*/  SEL R3, R125, R81, !P2 ;  /* 0x000000517d037207 */ /* 0x002fc40005000000 */
[C---:B------:R-:W-:Y:S02]  /*e0f0*/  SEL R0, R125.reuse, R82, !P2 ;  /* 0x000000527d007207 */ /* 0x040fe40005000000 */
[C---:B------:R-:W-:Y:S02]  /*e100*/  SEL R252, R125.reuse, R83, !P2 ;  /* 0x000000537dfc7207 */ /* 0x040fe40005000000 */
[C---:B------:R-:W-:Y:S02]  /*e110*/  SEL R84, R125.reuse, R84, !P2 ;  /* 0x000000547d547207 */ /* 0x040fe40005000000 */
[C---:B------:R-:W-:Y:S01]  /*e120*/  SEL R83, R125.reuse, R2, !P2 ;  /* 0x000000027d537207 */ /* 0x040fe20005000000 */
[----:B------:R-:W-:Y:S01]  /*e130*/  STL [R1+0x103c], R3 ;  /* 0x00103c0301007387 */ /* 0x000fe20000100800 */
[C---:B------:R-:W-:Y:S02]  /*e140*/  SEL R85, R125.reuse, R85, !P2 ;  /* 0x000000557d557207 */ /* 0x040fe40005000000 */
[----:B------:R-:W-:Y:S01]  /*e150*/  LEA.HI.X.SX32 R2, R232, UR7, 0x1, P6 ;  /* 0x00000007e8027c11 */ /* 0x000fe2000b0f0eff */
[----:B------:R-:W-:Y:S04]  /*e160*/  STL [R1+0x1040], R0 ;  /* 0x0010400001007387 */ /* 0x000fe80000100800 */
[----:B------:R-:W-:Y:S01]  /*e170*/  STL [R1+0x1044], R252 ;  /* 0x001044fc01007387 */ /* 0x000fe20000100800 */
[----:B------:R-:W-:-:S03]  /*e180*/  SEL R9, R125, R69, !P2 ;  /* 0x000000457d097207 */ /* 0x000fc60005000000 */
[----:B------:R-:W-:Y:S01]  /*e190*/  STL [R1+0x1048], R84 ;  /* 0x0010485401007387 */ /* 0x000fe20000100800 */
[----:B--2---:R-:W-:-:S03]  /*e1a0*/  IMAD R232, R4, UR5, RZ ;  /* 0x0000000504e87c24 */ /* 0x004fc6000f8e02ff */
[----:B------:R0:W-:Y:S01]  /*e1b0*/  STL [R1+0x104c], R85 ;  /* 0x00104c5501007387 */ /* 0x0001e20000100800 */
[----:B------:R-:W-:-:S03]  /*e1c0*/  SEL R10, R125, R68, !P2 ;  /* 0x000000447d0a7207 */ /* 0x000fc60005000000 */
[----:B------:R1:W-:Y:S01]  /*e1d0*/  STL [R1+0x1034], R232 ;  /* 0x001034e801007387 */ /* 0x0003e20000100800 */
[----:B------:R-:W-:-:S03]  /*e1e0*/  SEL R11, R125, R67, !P2 ;  /* 0x000000437d0b7207 */ /* 0x000fc60005000000 */
[----:B------:R-:W2:Y:S01]  /*e1f0*/  LDL.LU R70, [R1+0xac] ;  /* 0x0000ac0001467983 */ /* 0x000ea20000300800 */
        /* <DEDUP_REMOVED lines=35> */
[----:B------:R-:W2:Y:S04]  /*e430*/  LDL.LU R52, [R1+0x64] ;  /* 0x0000640001347983 */ /* 0x000ea80000300800 */
[----:B------:R-:W2:Y:S04]  /*e440*/  LDL.LU R51, [R1+0x60] ;  /* 0x0000600001337983 */ /* 0x000ea80000300800 */
[----:B------:R-:W2:Y:S01]  /*e450*/  LDL.LU R50, [R1+0x5c] ;  /* 0x00005c0001327983 */ /* 0x000ea20000300800 */
[----:B------:R-:W-:-:S03]  /*e460*/  @!P3 IMAD.MOV R7, RZ, RZ, -R7 ;  /* 0x000000ffff07b224 */ /* 0x000fc600078e0a07 */
[----:B------:R-:W2:Y:S01]  /*e470*/  LDL.LU R49, [R1+0x58] ;  /* 0x0000580001317983 */ /* 0x000ea20000300800 */
[----:B------:R-:W-:Y:S01]  /*e480*/  @!P4 IMAD.MOV R6, RZ, RZ, -R6 ;  /* 0x000000ffff06c224 */ /* 0x000fe200078e0a06 */
[C---:B------:R-:W-:Y:S01]  /*e490*/  SEL R72, R125.reuse, R245, !P2 ;  /* 0x000000f57d487207 */ /* 0x040fe20005000000 */
[----:B------:R-:W-:Y:S01]  /*e4a0*/  @!P0 IMAD.MOV R5, RZ, RZ, -R5 ;  /* 0x000000ffff058224 */ /* 0x000fe200078e0a05 */
[C---:B------:R-:W-:Y:S01]  /*e4b0*/  SEL R74, R125.reuse, R247, !P2 ;  /* 0x000000f77d4a7207 */ /* 0x040fe20005000000 */
[----:B------:R-:W-:Y:S01]  /*e4c0*/  @!P5 IMAD.MOV R8, RZ, RZ, -R8 ;  /* 0x000000ffff08d224 */ /* 0x000fe200078e0a08 */
[C---:B------:R-:W-:Y:S02]  /*e4d0*/  SEL R76, R125.reuse, R249, !P2 ;  /* 0x000000f97d4c7207 */ /* 0x040fe40005000000 */
[C---:B------:R-:W-:Y:S02]  /*e4e0*/  SEL R78, R125.reuse, R251, !P2 ;  /* 0x000000fb7d4e7207 */ /* 0x040fe40005000000 */
[----:B------:R-:W-:-:S02]  /*e4f0*/  SEL R39, R125, R39, !P2 ;  /* 0x000000277d277207 */ /* 0x000fc40005000000 */
[C---:B------:R-:W-:Y:S02]  /*e500*/  SEL R86, R125.reuse, R86, !P2 ;  /* 0x000000567d567207 */ /* 0x040fe40005000000 */
[C---:B------:R-:W-:Y:S02]  /*e510*/  SEL R87, R125.reuse, R87, !P2 ;  /* 0x000000577d577207 */ /* 0x040fe40005000000 */
[C---:B------:R-:W-:Y:S02]  /*e520*/  SEL R88, R125.reuse, R88, !P2 ;  /* 0x000000587d587207 */ /* 0x040fe40005000000 */
        /* <DEDUP_REMOVED lines=56> */
[----:B------:R-:W-:Y:S01]  /*e8b0*/  SEL R146, R125, R146, !P2 ;  /* 0x000000927d927207 */ /* 0x000fe20005000000 */
[----:B---3--:R-:W-:-:S02]  /*e8c0*/  IMAD R79, R48, UR6, RZ ;  /* 0x00000006304f7c24 */ /* 0x008fc4000f8e02ff */
[----:B------:R-:W3:Y:S01]  /*e8d0*/  LDL.LU R48, [R1+0x54] ;  /* 0x0000540001307983 */ /* 0x000ee20000300800 */
[----:B----4-:R-:W-:-:S03]  /*e8e0*/  IMAD R77, R47, UR6, RZ ;  /* 0x000000062f4d7c24 */ /* 0x010fc6000f8e02ff */
[----:B------:R-:W4:Y:S01]  /*e8f0*/  LDL.LU R47, [R1+0x50] ;  /* 0x00005000012f7983 */ /* 0x000f220000300800 */
[----:B------:R-:W-:-:S03]  /*e900*/  IMAD R75, R46, UR6, RZ ;  /* 0x000000062e4b7c24 */ /* 0x000fc6000f8e02ff */
[----:B------:R-:W4:Y:S01]  /*e910*/  LDL.LU R46, [R1+0x4c] ;  /* 0x00004c00012e7983 */ /* 0x000f220000300800 */
[----:B------:R-:W-:-:S03]  /*e920*/  IMAD R73, R45, UR6, RZ ;  /* 0x000000062d497c24 */ /* 0x000fc6000f8e02ff */
[----:B------:R-:W4:Y:S01]  /*e930*/  LDL.LU R45, [R1+0x48] ;  /* 0x00004800012d7983 */ /* 0x000f220000300800 */
[----:B------:R-:W-:-:S03]  /*e940*/  IMAD R71, R44, UR6, RZ ;  /* 0x000000062c477c24 */ /* 0x000fc6000f8e02ff */
[----:B------:R-:W4:Y:S01]  /*e950*/  LDL.LU R44, [R1+0x44] ;  /* 0x00004400012c7983 */ /* 0x000f220000300800 */
[----:B------:R-:W-:-:S03]  /*e960*/  IMAD R245, R43, UR6, RZ ;  /* 0x000000062bf57c24 */ /* 0x000fc6000f8e02ff */
[----:B------:R-:W4:Y:S01]  /*e970*/  LDL.LU R43, [R1+0x40] ;  /* 0x00004000012b7983 */ /* 0x000f220000300800 */
[----:B------:R-:W-:Y:S01]  /*e980*/  IMAD R247, R42, UR6, RZ ;  /* 0x000000062af77c24 */ /* 0x000fe2000f8e02ff */
[C---:B------:R-:W-:Y:S02]  /*e990*/  SEL R147, R125.reuse, R147, !P2 ;  /* 0x000000937d937207 */ /* 0x040fe40005000000 */
[----:B------:R-:W4:Y:S01]  /*e9a0*/  LDL.LU R42, [R1+0x3c] ;  /* 0x00003c00012a7983 */ /* 0x000f220000300800 */
[----:B------:R-:W-:Y:S01]  /*e9b0*/  SEL R148, R125, R148, !P2 ;  /* 0x000000947d947207 */ /* 0x000fe20005000000 */
[----:B------:R-:W-:Y:S01]  /*e9c0*/  IMAD R249, R41, UR6, RZ ;  /* 0x0000000629f97c24 */ /* 0x000fe2000f8e02ff */
[C---:B------:R-:W-:Y:S01]  /*e9d0*/  SEL R149, R125.reuse, R149, !P2 ;  /* 0x000000957d957207 */ /* 0x040fe20005000000 */
[----:B------:R-:W4:Y:S01]  /*e9e0*/  LDL.LU R41, [R1+0x38] ;  /* 0x0000380001297983 */ /* 0x000f220000300800 */
[C---:B------:R-:W-:Y:S01]  /*e9f0*/  SEL R150, R125.reuse, R150, !P2 ;  /* 0x000000967d967207 */ /* 0x040fe20005000000 */
[----:B------:R-:W-:Y:S01]  /*ea00*/  IMAD R251, R40, UR6, RZ ;  /* 0x0000000628fb7c24 */ /* 0x000fe2000f8e02ff */
[C---:B------:R-:W-:Y:S01]  /*ea10*/  SEL R151, R125.reuse, R151, !P2 ;  /* 0x000000977d977207 */ /* 0x040fe20005000000 */
[----:B------:R-:W4:Y:S01]  /*ea20*/  LDL.LU R40, [R1+0x34] ;  /* 0x0000340001287983 */ /* 0x000f220000300800 */
        /* <DEDUP_REMOVED lines=98> */
[----:B------:R-:W-:Y:S02]  /*f050*/  SEL R125, R125, R8, !P2 ;  /* 0x000000087d7d7207 */ /* 0x000fe40005000000 */
[----:B------:R-:W4:Y:S04]  /*f060*/  LDL.LU R8, [R1+0x30] ;  /* 0x0000300001087983 */ /* 0x000f280000300800 */
[----:B------:R-:W4:Y:S04]  /*f070*/  LDL.LU R7, [R1+0x2c] ;  /* 0x00002c0001077983 */ /* 0x000f280000300800 */
[----:B------:R-:W4:Y:S04]  /*f080*/  LDL.LU R6, [R1+0x28] ;  /* 0x0000280001067983 */ /* 0x000f280000300800 */
[----:B------:R-:W4:Y:S04]  /*f090*/  LDL.LU R5, [R1+0x24] ;  /* 0x0000240001057983 */ /* 0x000f280000300800 */
[----:B------:R-:W4:Y:S04]  /*f0a0*/  LDL.LU R4, [R1+0x20] ;  /* 0x0000200001047983 */ /* 0x000f280000300800 */
[----:B0-----:R-:W2:Y:S04]  /*f0b0*/  LDL.LU R85, [R1] ;  /* 0x0000000001557983 */ /* 0x001ea80000300800 */
[----:B------:R-:W3:Y:S04]  /*f0c0*/  LDL.LU R84, [R1+0xc] ;  /* 0x00000c0001547983 */ /* 0x000ee80000300800 */
[----:B------:R-:W4:Y:S04]  /*f0d0*/  LDL.LU R252, [R1+0x18] ;  /* 0x0000180001fc7983 */ /* 0x000f280000300800 */
[----:B------:R-:W4:Y:S04]  /*f0e0*/  LDL.LU R0, [R1+0x1c] ;  /* 0x00001c0001007983 */ /* 0x000f280000300800 */
[----:B------:R-:W4:Y:S04]  /*f0f0*/  LDL.LU R3, [R1+0x14] ;  /* 0x0000140001037983 */ /* 0x000f280000300800 */
[----:B-1----:R-:W4:Y:S01]  /*f100*/  LDL.LU R232, [R1+0x10] ;  /* 0x0000100001e87983 */ /* 0x002f220000300800 */
[----:B--2---:R-:W-:-:S02]  /*f110*/  IMAD R85, R85, UR6, RZ ;  /* 0x0000000655557c24 */ /* 0x004fc4000f8e02ff */
[----:B---3--:R-:W-:-:S03]  /*f120*/  IMAD R84, R84, UR6, RZ ;  /* 0x0000000654547c24 */ /* 0x008fc6000f8e02ff */
[----:B------:R0:W-:Y:S01]  /*f130*/  STL [R1], R85 ;  /* 0x0000005501007387 */ /* 0x0001e20000100800 */
[----:B----4-:R-:W-:Y:S02]  /*f140*/  IMAD R252, R252, UR6, RZ ;  /* 0x00000006fcfc7c24 */ /* 0x010fe4000f8e02ff */
[----:B------:R-:W-:Y:S01]  /*f150*/  IMAD R0, R0, UR6, RZ ;  /* 0x0000000600007c24 */ /* 0x000fe2000f8e02ff */
[----:B0-----:R-:W2:Y:S01]  /*f160*/  LDL.LU R85, [R1+0x104c] ;  /* 0x00104c0001557983 */ /* 0x001ea20000300800 */
[----:B------:R-:W-:-:S03]  /*f170*/  IMAD R3, R3, UR6, RZ ;  /* 0x0000000603037c24 */ /* 0x000fc6000f8e02ff */
[----:B------:R0:W-:Y:S04]  /*f180*/  STL [R1+0xc], R84 ;  /* 0x00000c5401007387 */ /* 0x0001e80000100800 */
[----:B0-----:R-:W3:Y:S04]  /*f190*/  LDL.LU R84, [R1+0x1048] ;  /* 0x0010480001547983 */ /* 0x001ee80000300800 */
[----:B------:R0:W-:Y:S04]  /*f1a0*/  STL [R1+0x18], R252 ;  /* 0x000018fc01007387 */ /* 0x0001e80000100800 */
[----:B0-----:R-:W4:Y:S04]  /*f1b0*/  LDL.LU R252, [R1+0x1044] ;  /* 0x0010440001fc7983 */ /* 0x001f280000300800 */
[----:B------:R0:W-:Y:S04]  /*f1c0*/  STL [R1+0x1c], R0 ;  /* 0x00001c0001007387 */ /* 0x0001e80000100800 */
[----:B0-----:R-:W2:Y:S04]  /*f1d0*/  LDL.LU R0, [R1+0x1040] ;  /* 0x0010400001007983 */ /* 0x001ea80000300800 */
[----:B------:R0:W-:Y:S04]  /*f1e0*/  STL [R1+0x14], R3 ;  /* 0x0000140301007387 */ /* 0x0001e80000100800 */
[----:B0-----:R-:W3:Y:S01]  /*f1f0*/  LDL.LU R3, [R1+0x103c] ;  /* 0x00103c0001037983 */ /* 0x001ee20000300800 */
[----:B------:R-:W-:-:S05]  /*f200*/  IMAD R232, R232, UR6, RZ ;  /* 0x00000006e8e87c24 */ /* 0x000fca000f8e02ff */
[----:B------:R3:W-:Y:S02]  /*f210*/  STL [R1+0x10], R232 ;  /* 0x000010e801007387 */ /* 0x0007e40000100800 */
[----:B---3--:R-:W-:Y:S02]  /*f220*/  IMAD R232, R3, UR6, RZ ;  /* 0x0000000603e87c24 */ /* 0x008fe4000f8e02ff */
[----:B------:R-:W3:Y:S04]  /*f230*/  LDL.LU R3, [R1+0x1038] ;  /* 0x0010380001037983 */ /* 0x000ee80000300800 */
[----:B------:R2:W-:Y:S02]  /*f240*/  STL [R1+0x8], R232 ;  /* 0x000008e801007387 */ /* 0x0005e40000100800 */
[----:B--2---:R-:W-:-:S02]  /*f250*/  IMAD R232, R0, UR6, RZ ;  /* 0x0000000600e87c24 */ /* 0x004fc4000f8e02ff */
[----:B----4-:R-:W-:-:S03]  /*f260*/  IMAD R0, R252, UR6, RZ ;  /* 0x00000006fc007c24 */ /* 0x010fc6000f8e02ff */
[----:B------:R0:W-:Y:S04]  /*f270*/  STL [R1+0x4], R232 ;  /* 0x000004e801007387 */ /* 0x0001e80000100800 */
[----:B------:R1:W-:Y:S01]  /*f280*/  STL [R1+0x20], R0 ;  /* 0x0000200001007387 */ /* 0x0003e20000100800 */
[----:B0-----:R-:W-:Y:S02]  /*f290*/  IMAD R232, R237, UR6, RZ ;  /* 0x00000006ede87c24 */ /* 0x001fe4000f8e02ff */
[----:B-1----:R-:W-:Y:S02]  /*f2a0*/  IMAD R0, R235, UR6, RZ ;  /* 0x00000006eb007c24 */ /* 0x002fe4000f8e02ff */
[----:B------:R-:W-:-:S03]  /*f2b0*/  IMAD R235, R236, UR6, RZ ;  /* 0x00000006eceb7c24 */ /* 0x000fc6000f8e02ff */
[----:B------:R0:W-:Y:S04]  /*f2c0*/  STL [R1+0x24], R0 ;  /* 0x0000240001007387 */ /* 0x0001e80000100800 */
[----:B------:R1:W-:Y:S04]  /*f2d0*/  STL [R1+0x28], R235 ;  /* 0x000028eb01007387 */ /* 0x0003e80000100800 */
[----:B------:R2:W-:Y:S01]  /*f2e0*/  STL [R1+0x2c], R232 ;  /* 0x00002ce801007387 */ /* 0x0005e20000100800 */
[----:B0-----:R-:W-:Y:S02]  /*f2f0*/  IMAD R0, R238, UR6, RZ ;  /* 0x00000006ee007c24 */ /* 0x001fe4000f8e02ff */
[----:B-1----:R-:W-:-:S03]  /*f300*/  IMAD R235, R239, UR6, RZ ;  /* 0x00000006efeb7c24 */ /* 0x002fc6000f8e02ff */
[----:B------:R0:W-:Y:S01]  /*f310*/  STL [R1+0x30], R0 ;  /* 0x0000300001007387 */ /* 0x0001e20000100800 */
[----:B--2---:R-:W-:-:S03]  /*f320*/  IMAD R232, R240, UR6, RZ ;  /* 0x00000006f0e87c24 */ /* 0x004fc6000f8e02ff */
[----:B------:R1:W-:Y:S04]  /*f330*/  STL [R1+0x34], R235 ;  /* 0x000034eb01007387 */ /* 0x0003e80000100800 */
[----:B------:R2:W-:Y:S01]  /*f340*/  STL [R1+0x38], R232 ;  /* 0x000038e801007387 */ /* 0x0005e20000100800 */
[----:B0-----:R-:W-:Y:S02]  /*f350*/  IMAD R0, R241, UR6, RZ ;  /* 0x00000006f1007c24 */ /* 0x001fe4000f8e02ff */
[----:B-1----:R-:W-:-:S03]  /*f360*/  IMAD R235, R242, UR6, RZ ;  /* 0x00000006f2eb7c24 */ /* 0x002fc6000f8e02ff */
[----:B------:R0:W-:Y:S01]  /*f370*/  STL [R1+0x3c], R0 ;  /* 0x00003c0001007387 */ /* 0x0001e20000100800 */
[----:B--2---:R-:W-:-:S03]  /*f380*/  IMAD R232, R243, UR6, RZ ;  /* 0x00000006f3e87c24 */ /* 0x004fc6000f8e02ff */
[----:B------:R1:W-:Y:S01]  /*f390*/  STL [R1+0x40], R235 ;  /* 0x000040eb01007387 */ /* 0x0003e20000100800 */
[----:B------:R-:W-:Y:S02]  /*f3a0*/  IMAD R70, R70, UR6, RZ ;  /* 0x0000000646467c24 */ /* 0x000fe4000f8e02ff */
[----:B------:R-:W-:Y:S01]  /*f3b0*/  IMAD R69, R69, UR6, RZ ;  /* 0x0000000645457c24 */ /* 0x000fe2000f8e02ff */
[----:B------:R2:W-:Y:S01]  /*f3c0*/  STL [R1+0x44], R232 ;  /* 0x000044e801007387 */ /* 0x0005e20000100800 */
[----:B------:R-:W-:Y:S02]  /*f3d0*/  IMAD R68, R68, UR6, RZ ;  /* 0x0000000644447c24 */ /* 0x000fe4000f8e02ff */
[----:B0-----:R-:W-:Y:S02]  /*f3e0*/  IMAD R0, R244, UR6, RZ ;  /* 0x00000006f4007c24 */ /* 0x001fe4000f8e02ff */
[----:B------:R-:W-:Y:S02]  /*f3f0*/  IMAD R67, R67, UR6, RZ ;  /* 0x0000000643437c24 */ /* 0x000fe4000f8e02ff */
[----:B-1----:R-:W-:-:S02]  /*f400*/  IMAD R235, R248, UR6, RZ ;  /* 0x00000006f8eb7c24 */ /* 0x002fc4000f8e02ff */
[----:B--2---:R-:W-:Y:S01]  /*f410*/  IMAD R232, R246, UR6, RZ ;  /* 0x00000006f6e87c24 */ /* 0x004fe2000f8e02ff */
[----:B------:R0:W-:Y:S01]  /*f420*/  STL [R1+0x48], R0 ;  /* 0x0000480001007387 */ /* 0x0001e20000100800 */
[----:B------:R-:W-:-:S03]  /*f430*/  IMAD R66, R66, UR6, RZ ;  /* 0x0000000642427c24 */ /* 0x000fc6000f8e02ff */
[----:B------:R1:W-:Y:S01]  /*f440*/  STL [R1+0x50], R235 ;  /* 0x000050eb01007387 */ /* 0x0003e20000100800 */
[----:B------:R-:W-:Y:S02]  /*f450*/  IMAD R65, R65, UR6, RZ ;  /* 0x0000000641417c24 */ /* 0x000fe4000f8e02ff */
[----:B0-----:R-:W-:Y:S02]  /*f460*/  IMAD R0, R250, UR6, RZ ;  /* 0x00000006fa007c24 */ /* 0x001fe4000f8e02ff */
[----:B------:R-:W-:Y:S02]  /*f470*/  IMAD R64, R64, UR6, RZ ;  /* 0x0000000640407c24 */ /* 0x000fe4000f8e02ff */
[----:B------:R-:W-:Y:S02]  /*f480*/  IMAD R63, R63, UR6, RZ ;  /* 0x000000063f3f7c24 */ /* 0x000fe4000f8e02ff */
[----:B------:R-:W-:Y:S02]  /*f490*/  IMAD R62, R62, UR6, RZ ;  /* 0x000000063e3e7c24 */ /* 0x000fe4000f8e02ff */
[----:B------:R-:W-:-:S02]  /*f4a0*/  IMAD R61, R61, UR6, RZ ;  /* 0x000000063d3d7c24 */ /* 0x000fc4000f8e02ff */
[----:B------:R-:W-:Y:S02]  /*f4b0*/  IMAD R60, R60, UR6, RZ ;  /* 0x000000063c3c7c24 */ /* 0x000fe4000f8e02ff */
[----:B------:R-:W-:Y:S02]  /*f4c0*/  IMAD R59, R59, UR6, RZ ;  /* 0x000000063b3b7c24 */ /* 0x000fe4000f8e02ff */
        /* <DEDUP_REMOVED lines=32> */
[----:B------:R-:W-:Y:S01]  /*f6d0*/  IMAD R26, R26, UR6, RZ ;  /* 0x000000061a1a7c24 */ /* 0x000fe2000f8e02ff */
[-C--:B---3--:R-:W-:Y:S02]  /*f6e0*/  IADD3 R238, P3, R77, R3.reuse, RZ ;  /* 0x000000034dee7210 */ /* 0x088fe40007f7e0ff */
[----:B------:R-:W-:-:S02]  /*f6f0*/  IADD3 R240, P2, R75, R3, RZ ;  /* 0x000000034bf07210 */ /* 0x000fc40007f5e0ff */
[-C--:B------:R-:W-:Y:S02]  /*f700*/  IADD3 R242, P1, R73, R3.reuse, RZ ;  /* 0x0000000349f27210 */ /* 0x080fe40007f3e0ff */
[-C--:B------:R-:W-:Y:S02]  /*f710*/  IADD3 R244, P0, R71, R3.reuse, RZ ;  /* 0x0000000347f47210 */ /* 0x080fe40007f1e0ff */
[-C--:B------:R-:W-:Y:S02]  /*f720*/  IADD3 R246, P4, R245, R3.reuse, RZ ;  /* 0x00000003f5f67210 */ /* 0x080fe40007f9e0ff */
[----:B------:R-:W-:Y:S02]  /*f730*/  IADD3 R236, P5, R79, R3, RZ ;  /* 0x000000034fec7210 */ /* 0x000fe40007fbe0ff */
[-C--:B------:R-:W-:Y:S02]  /*f740*/  LEA.HI.X.SX32 R237, R77, R2.reuse, 0x1, P3 ;  /* 0x000000024ded7211 */ /* 0x080fe400018f0eff */
[----:B------:R-:W-:-:S02]  /*f750*/  LEA.HI.X.SX32 R239, R75, R2, 0x1, P2 ;  /* 0x000000024bef7211 */ /* 0x000fc400010f0eff */
[-C--:B------:R-:W-:Y:S02]  /*f760*/  IADD3 R77, P2, R70, R3.reuse, RZ ;  /* 0x00000003464d7210 */ /* 0x080fe40007f5e0ff */
[-C--:B------:R-:W-:Y:S02]  /*f770*/  LEA.HI.X.SX32 R241, R73, R2.reuse, 0x1, P1 ;  /* 0x0000000249f17211 */ /* 0x080fe400008f0eff */
[-C--:B------:R-:W-:Y:S02]  /*f780*/  IADD3 R75, P1, R69, R3.reuse, RZ ;  /* 0x00000003454b7210 */ /* 0x080fe40007f3e0ff */
[-C--:B------:R-:W-:Y:S02]  /*f790*/  LEA.HI.X.SX32 R243, R71, R2.reuse, 0x1, P0 ;  /* 0x0000000247f37211 */ /* 0x080fe400000f0eff */
[----:B------:R-:W-:Y:S02]  /*f7a0*/  IADD3 R73, P0, R68, R3, RZ ;  /* 0x0000000344497210 */ /* 0x000fe40007f1e0ff */
[----:B------:R-:W-:-:S02]  /*f7b0*/  LEA.HI.X.SX32 R245, R245, R2, 0x1, P4 ;  /* 0x00000002f5f57211 */ /* 0x000fc400020f0eff */
[-C--:B------:R-:W-:Y:S02]  /*f7c0*/  IADD3 R248, P6, R247, R3.reuse, RZ ;  /* 0x00000003f7f87210 */ /* 0x080fe40007fde0ff */
[-C--:B-1----:R-:W-:Y:S02]  /*f7d0*/  LEA.HI.X.SX32 R235, R79, R2.reuse, 0x1, P5 ;  /* 0x000000024feb7211 */ /* 0x082fe400028f0eff */
[-C--:B------:R-:W-:Y:S01]  /*f7e0*/  IADD3 R71, P4, R67, R3.reuse, RZ ;  /* 0x0000000343477210 */ /* 0x080fe20007f9e0ff */
[----:B------:R-:W-:Y:S01]  /*f7f0*/  STL [R1+0x604], R77 ;  /* 0x0006044d01007387 */ /* 0x000fe20000100800 */
[-C--:B------:R-:W-:Y:S02]  /*f800*/  IADD3 R250, P5, R249, R3.reuse, RZ ;  /* 0x00000003f9fa7210 */ /* 0x080fe40007fbe0ff */
[----:B------:R-:W-:Y:S01]  /*f810*/  LEA.HI.X.SX32 R247, R247, R2, 0x1, P6 ;  /* 0x00000002f7f77211 */ /* 0x000fe200030f0eff */
[----:B------:R-:W-:Y:S01]  /*f820*/  STL [R1+0x60c], R75 ;  /* 0x00060c4b01007387 */ /* 0x000fe20000100800 */
[----:B------:R-:W-:-:S02]  /*f830*/  IADD3 R252, P3, R251, R3, RZ ;  /* 0x00000003fbfc7210 */ /* 0x000fc40007f7e0ff */
[-C--:B------:R-:W-:Y:S01]  /*f840*/  LEA.HI.X.SX32 R249, R249, R2.reuse, 0x1, P5 ;  /* 0x00000002f9f97211 */ /* 0x080fe200028f0eff */
[----:B------:R0:W-:Y:S04]  /*f850*/  STL [R1+0x614], R73 ;  /* 0x0006144901007387 */ /* 0x0001e80000100800 */
[----:B------:R1:W-:Y:S01]  /*f860*/  STL [R1+0x61c], R71 ;  /* 0x00061c4701007387 */ /* 0x0003e20000100800 */
[----:B------:R-:W-:Y:S02]  /*f870*/  LEA.HI.X.SX32 R251, R251, R2, 0x1, P3 ;  /* 0x00000002fbfb7211 */ /* 0x000fe400018f0eff */
[-C--:B0-----:R-:W-:Y:S02]  /*f880*/  IADD3 R73, P6, R66, R3.reuse, RZ ;  /* 0x0000000342497210 */ /* 0x081fe40007fde0ff */
[----:B-1----:R-:W-:-:S03]  /*f890*/  IADD3 R71, P5, R65, R3, RZ ;  /* 0x0000000341477210 */ /* 0x002fc60007fbe0ff */
[----:B------:R0:W-:Y:S01]  /*f8a0*/  STL [R1+0x624], R73 ;  /* 0x0006244901007387 */ /* 0x0001e20000100800 */
[----:B------:R-:W-:-:S03]  /*f8b0*/  IADD3 R75, P3, R64, R3, RZ ;  /* 0x00000003404b7210 */ /* 0x000fc60007f7e0ff */
[----:B------:R1:W-:Y:S01]  /*f8c0*/  STL [R1+0x62c], R71 ;  /* 0x00062c4701007387 */ /* 0x0003e20000100800 */
[-C--:B------:R-:W-:Y:S02]  /*f8d0*/  LEA.HI.X.SX32 R68, R68, R2.reuse, 0x1, P0 ;  /* 0x0000000244447211 */ /* 0x080fe400000f0eff */
[-C--:B0-----:R-:W-:Y:S02]  /*f8e0*/  LEA.HI.X.SX32 R73, R70, R2.reuse, 0x1, P2 ;  /* 0x0000000246497211 */ /* 0x081fe400010f0eff */
[----:B------:R-:W-:Y:S02]  /*f8f0*/  LEA.HI.X.SX32 R70, R69, R2, 0x1, P1 ;  /* 0x0000000245467211 */ /* 0x000fe400008f0eff */
[-C--:B-1----:R-:W-:Y:S01]  /*f900*/  IADD3 R71, P2, R63, R3.reuse, RZ ;  /* 0x000000033f477210 */ /* 0x082fe20007f5e0ff */
[----:B------:R-:W-:Y:S01]  /*f910*/  STL [R1+0x634], R75 ;  /* 0x0006344b01007387 */ /* 0x000fe20000100800 */
[----:B------:R-:W-:-:S03]  /*f920*/  IADD3 R69, P1, R62, R3, RZ ;  /* 0x000000033e457210 */ /* 0x000fc60007f3e0ff */
[----:B------:R-:W-:Y:S04]  /*f930*/  STL [R1+0x600], R73 ;  /* 0x0006004901007387 */ /* 0x000fe80000100800 */
[----:B------:R-:W-:Y:S04]  /*f940*/  STL [R1+0x63c], R71 ;  /* 0x00063c4701007387 */ /* 0x000fe80000100800 */
[----:B------:R0:W-:Y:S04]  /*f950*/  STL [R1+0x608], R70 ;  /* 0x0006084601007387 */ /* 0x0001e80000100800 */
[----:B------:R1:W-:Y:S04]  /*f960*/  STL [R1+0x644], R69 ;  /* 0x0006444501007387 */ /* 0x0003e80000100800 */
[----:B------:R2:W-:Y:S01]  /*f970*/  STL [R1+0x610], R68 ;  /* 0x0006104401007387 */ /* 0x0005e20000100800 */
[----:B0-----:R-:W-:-:S02]  /*f980*/  IADD3 R70, P0, R61, R3, RZ ;  /* 0x000000033d467210 */ /* 0x001fc40007f1e0ff */
[-C--:B-1----:R-:W-:Y:S02]  /*f990*/  LEA.HI.X.SX32 R69, R67, R2.reuse, 0x1, P4 ;  /* 0x0000000243457211 */ /* 0x082fe400020f0eff */
[-C--:B------:R-:W-:Y:S02]  /*f9a0*/  LEA.HI.X.SX32 R67, R66, R2.reuse, 0x1, P6 ;  /* 0x0000000242437211 */ /* 0x080fe400030f0eff */
[-C--:B--2---:R-:W-:Y:S01]  /*f9b0*/  IADD3 R68, P4, R60, R3.reuse, RZ ;  /* 0x000000033c447210 */ /* 0x084fe20007f9e0ff */
[----:B------:R-:W-:Y:S01]  /*f9c0*/  STL [R1+0x64c], R70 ;  /* 0x00064c4601007387 */ /* 0x000fe20000100800 */
[-C--:B------:R-:W-:Y:S02]  /*f9d0*/  IADD3 R66, P6, R59, R3.reuse, RZ ;  /* 0x000000033b427210 */ /* 0x080fe40007fde0ff */
[----:B------:R-:W-:Y:S01]  /*f9e0*/  LEA.HI.X.SX32 R65, R65, R2, 0x1, P5 ;  /* 0x0000000241417211 */ /* 0x000fe200028f0eff */
        /* <DEDUP_REMOVED lines=118> */
[----:B------:R-:W-:Y:S02]  /*10150*/  IADD3 R36, P3, R29, R3, RZ ;  /* 0x000000031d247210 */ /* 0x000fe40007f7e0ff */
[----:B------:R-:W-:Y:S01]  /*10160*/  LEA.HI.X.SX32 R35, R35, R2, 0x1, P2 ;  /* 0x0000000223237211 */ /* 0x000fe200010f0eff */
[----:B------:R-:W-:Y:S04]  /*10170*/  STL [R1+0x708], R39 ;  /* 0x0007082701007387 */ /* 0x000fe80000100800 */
[----:B------:R-:W-:Y:S04]  /*10180*/  STL [R1+0x744], R38 ;  /* 0x0007442601007387 */ /* 0x000fe80000100800 */
[----:B------:R0:W-:Y:S04]  /*10190*/  STL [R1+0x710], R37 ;  /* 0x0007102501007387 */ /* 0x0001e80000100800 */
[----:B------:R1:W-:Y:S01]  /*101a0*/  STL [R1+0x74c], R36 ;  /* 0x00074c2401007387 */ /* 0x0003e20000100800 */
[----:B------:R-:W-:-:S03]  /*101b0*/  IMAD R25, R25, UR6, RZ ;  /* 0x0000000619197c24 */ /* 0x000fc6000f8e02ff */
[----:B------:R2:W-:Y:S01]  /*101c0*/  STL [R1+0x718], R35 ;  /* 0x0007182301007387 */ /* 0x0005e20000100800 */
[-C--:B0-----:R-:W-:Y:S02]  /*101d0*/  IADD3 R37, P2, R28, R3.reuse, RZ ;  /* 0x000000031c257210 */ /* 0x081fe40007f5e0ff */
[-C--:B-1----:R-:W-:Y:S02]  /*101e0*/  LEA.HI.X.SX32 R36, R34, R2.reuse, 0x1, P1 ;  /* 0x0000000222247211 */ /* 0x082fe400008f0eff */
[-C--:B------:R-:W-:Y:S02]  /*101f0*/  LEA.HI.X.SX32 R34, R33, R2.reuse, 0x1, P0 ;  /* 0x0000000221227211 */ /* 0x080fe400000f0eff */
[-C--:B--2---:R-:W-:Y:S01]  /*10200*/  IADD3 R35, P1, R27, R3.reuse, RZ ;  /* 0x000000031b237210 */ /* 0x084fe20007f3e0ff */
[----:B------:R-:W-:Y:S01]  /*10210*/  STL [R1+0x754], R37 ;  /* 0x0007542501007387 */ /* 0x000fe20000100800 */
[----:B------:R-:W-:Y:S01]  /*10220*/  IADD3 R33, P0, R26, R3, RZ ;  /* 0x000000031a217210 */ /* 0x000fe20007f1e0ff */
[----:B------:R-:W-:Y:S01]  /*10230*/  IMAD R24, R24, UR6, RZ ;  /* 0x0000000618187c24 */ /* 0x000fe2000f8e02ff */
[----:B------:R-:W-:Y:S01]  /*10240*/  LEA.HI.X.SX32 R32, R32, R2, 0x1, P4 ;  /* 0x0000000220207211 */ /* 0x000fe200020f0eff */
[----:B------:R-:W-:Y:S01]  /*10250*/  STL [R1+0x720], R36 ;  /* 0x0007202401007387 */ /* 0x000fe20000100800 */
[----:B------:R-:W-:-:S03]  /*10260*/  IMAD R23, R23, UR6, RZ ;  /* 0x0000000617177c24 */ /* 0x000fc6000f8e02ff */
        /* <DEDUP_REMOVED lines=43> */
[----:B------:R-:W-:Y:S04]  /*10520*/  STL [R1+0x768], R27 ;  /* 0x0007681b01007387 */ /* 0x000fe80000100800 */
[----:B------:R-:W-:Y:S04]  /*10530*/  STL [R1+0x7a4], R26 ;  /* 0x0007a41a01007387 */ /* 0x000fe80000100800 */
[----:B------:R0:W-:Y:S01]  /*10540*/  STL [R1+0x770], R25 ;  /* 0x0007701901007387 */ /* 0x0001e20000100800 */
[----:B------:R-:W-:-:S03]  /*10550*/  IMAD R14, R14, UR6, RZ ;  /* 0x000000060e0e7c24 */ /* 0x000fc6000f8e02ff */
[----:B------:R1:W-:Y:S04]  /*10560*/  STL [R1+0x7ac], R24 ;  /* 0x0007ac1801007387 */ /* 0x0003e80000100800 */
[----:B------:R2:W-:Y:S01]  /*10570*/  STL [R1+0x778], R23 ;  /* 0x0007781701007387 */ /* 0x0005e20000100800 */
[----:B0-----:R-:W-:Y:S02]  /*10580*/  IADD3 R25, P5, R16, R3, RZ ;  /* 0x0000000310197210 */ /* 0x001fe40007fbe0ff */
[----:B-1----:R-:W-:-:S03]  /*10590*/  LEA.HI.X.SX32 R24, R22, R2, 0x1, P3 ;  /* 0x0000000216187211 */ /* 0x002fc600018f0eff */
[----:B------:R-:W-:Y:S01]  /*105a0*/  STL [R1+0x7b4], R25 ;  /* 0x0007b41901007387 */ /* 0x000fe20000100800 */
[----:B------:R-:W-:Y:S02]  /*105b0*/  LEA.HI.X.SX32 R22, R21, R2, 0x1, P2 ;  /* 0x0000000215167211 */ /* 0x000fe400010f0eff */
[-C--:B--2---:R-:W-:Y:S01]  /*105c0*/  IADD3 R23, P3, R15, R3.reuse, RZ ;  /* 0x000000030f177210 */ /* 0x084fe20007f7e0ff */
[----:B------:R-:W-:Y:S01]  /*105d0*/  STL [R1+0x780], R24 ;  /* 0x0007801801007387 */ /* 0x000fe20000100800 */
[----:B------:R-:W-:-:S03]  /*105e0*/  IADD3 R21, P2, R14, R3, RZ ;  /* 0x000000030e157210 */ /* 0x000fc60007f5e0ff */
[----:B------:R-:W2:Y:S01]  /*105f0*/  LDL.LU R67, [R1] ;  /* 0x0000000001437983 */ /* 0x000ea20000300800 */
[----:B------:R-:W-:-:S03]  /*10600*/  IMAD R13, R13, UR6, RZ ;  /* 0x000000060d0d7c24 */ /* 0x000fc6000f8e02ff */
[----:B------:R-:W-:Y:S01]  /*10610*/  STL [R1+0x7bc], R23 ;  /* 0x0007bc1701007387 */ /* 0x000fe20000100800 */
[----:B------:R-:W-:-:S03]  /*10620*/  LEA.HI.X.SX32 R20, R20, R2, 0x1, P1 ;  /* 0x0000000214147211 */ /* 0x000fc600008f0eff */
[----:B------:R-:W-:Y:S04]  /*10630*/  STL [R1+0x788], R22 ;  /* 0x0007881601007387 */ /* 0x000fe80000100800 */
[----:B------:R-:W3:Y:S04]  /*10640*/  LDL.LU R68, [R1+0xc] ;  /* 0x00000c0001447983 */ /* 0x000ee80000300800 */
[----:B------:R0:W-:Y:S04]  /*10650*/  STL [R1+0x7c4], R21 ;  /* 0x0007c41501007387 */ /* 0x0001e80000100800 */
[----:B------:R-:W4:Y:S01]  /*10660*/  LDL.LU R69, [R1+0x18] ;  /* 0x0000180001457983 */ /* 0x000f220000300800 */
[----:B------:R-:W-:-:S03]  /*10670*/  IMAD R12, R12, UR6, RZ ;  /* 0x000000060c0c7c24 */ /* 0x000fc6000f8e02ff */
[----:B------:R1:W-:Y:S01]  /*10680*/  STL [R1+0x790], R20 ;  /* 0x0007901401007387 */ /* 0x0003e20000100800 */
[----:B0-----:R-:W-:-:S03]  /*10690*/  IADD3 R21, P1, R13, R3, RZ ;  /* 0x000000030d157210 */ /* 0x001fc60007f3e0ff */
[----:B------:R-:W4:Y:S04]  /*106a0*/  LDL.LU R70, [R1+0x1c] ;  /* 0x00001c0001467983 */ /* 0x000f280000300800 */
[----:B------:R-:W-:Y:S01]  /*106b0*/  STL [R1+0x7cc], R21 ;  /* 0x0007cc1501007387 */ /* 0x000fe20000100800 */
[----:B-1----:R-:W-:-:S03]  /*106c0*/  LEA.HI.X.SX32 R20, R19, R2, 0x1, P0 ;  /* 0x0000000213147211 */ /* 0x002fc600000f0eff */
[----:B------:R-:W4:Y:S01]  /*106d0*/  LDL.LU R71, [R1+0x14] ;  /* 0x0000140001477983 */ /* 0x000f220000300800 */
[----:B------:R-:W-:Y:S01]  /*106e0*/  IADD3 R19, P0, R12, R3, RZ ;  /* 0x000000030c137210 */ /* 0x000fe20007f1e0ff */
[----:B------:R-:W-:Y:S02]  /*106f0*/  IMAD R11, R11, UR6, RZ ;  /* 0x000000060b0b7c24 */ /* 0x000fe4000f8e02ff */
[----:B------:R-:W-:Y:S01]  /*10700*/  STL [R1+0x798], R20 ;  /* 0x0007981401007387 */ /* 0x000fe20000100800 */
[----:B------:R-:W-:-:S03]  /*10710*/  LEA.HI.X.SX32 R18, R18, R2, 0x1, P4 ;  /* 0x0000000212127211 */ /* 0x000fc600020f0eff */
[----:B------:R-:W4:Y:S04]  /*10720*/  LDL.LU R73, [R1+0x10] ;  /* 0x0000100001497983 */ /* 0x000f280000300800 */
[----:B------:R0:W-:Y:S04]  /*10730*/  STL [R1+0x7d4], R19 ;  /* 0x0007d41301007387 */ /* 0x0001e80000100800 */
[----:B------:R-:W4:Y:S04]  /*10740*/  LDL.LU R75, [R1+0x8] ;  /* 0x00000800014b7983 */ /* 0x000f280000300800 */
[----:B------:R1:W-:Y:S01]  /*10750*/  STL [R1+0x7a0], R18 ;  /* 0x0007a01201007387 */ /* 0x0003e20000100800 */
[----:B0-----:R-:W-:-:S03]  /*10760*/  IADD3 R19, P4, R11, R3, RZ ;  /* 0x000000030b137210 */ /* 0x001fc60007f9e0ff */
[----:B------:R-:W4:Y:S04]  /*10770*/  LDL.LU R77, [R1+0x4] ;  /* 0x00000400014d7983 */ /* 0x000f280000300800 */
[----:B------:R-:W-:Y:S04]  /*10780*/  STL [R1+0x7dc], R19 ;  /* 0x0007dc1301007387 */ /* 0x000fe80000100800 */
[----:B------:R-:W4:Y:S01]  /*10790*/  LDL.LU R79, [R1+0x20] ;  /* 0x00002000014f7983 */ /* 0x000f220000300800 */
[----:B------:R-:W-:Y:S01]  /*107a0*/  IMAD R10, R10, UR6, RZ ;  /* 0x000000060a0a7c24 */ /* 0x000fe2000f8e02ff */
[----:B-1----:R-:W-:Y:S01]  /*107b0*/  LEA.HI.X.SX32 R18, R17, R2, 0x1, P6 ;  /* 0x0000000211127211 */ /* 0x002fe200030f0eff */
[----:B------:R-:W-:-:S03]  /*107c0*/  IMAD R9, R9, UR6, RZ ;  /* 0x0000000609097c24 */ /* 0x000fc6000f8e02ff */
[----:B------:R-:W-:Y:S01]  /*107d0*/  IADD3 R17, P6, R10, R3, RZ ;  /* 0x000000030a117210 */ /* 0x000fe20007fde0ff */
[----:B------:R-:W-:Y:S01]  /*107e0*/  IMAD R8, R8, UR6, RZ ;  /* 0x0000000608087c24 */ /* 0x000fe2000f8e02ff */
[----:B------:R0:W-:Y:S01]  /*107f0*/  STL [R1+0x7a8], R18 ;  /* 0x0007a81201007387 */ /* 0x0001e20000100800 */
[----:B------:R-:W-:-:S03]  /*10800*/  IMAD R7, R7, UR6, RZ ;  /* 0x0000000607077c24 */ /* 0x000fc6000f8e02ff */
[----:B------:R1:W-:Y:S01]  /*10810*/  STL [R1+0x7e4], R17 ;  /* 0x0007e41101007387 */ /* 0x0003e20000100800 */
[-C--:B0-----:R-:W-:Y:S02]  /*10820*/  LEA.HI.X.SX32 R18, R16, R2.reuse, 0x1, P5 ;  /* 0x0000000210127211 */ /* 0x081fe400028f0eff */
[-C--:B------:R-:W-:Y:S02]  /*10830*/  IADD3 R16, P5, R9, R3.reuse, RZ ;  /* 0x0000000309107210 */ /* 0x080fe40007fbe0ff */
[----:B-1----:R-:W-:Y:S01]  /*10840*/  LEA.HI.X.SX32 R17, R15, R2, 0x1, P3 ;  /* 0x000000020f117211 */ /* 0x002fe200018f0eff */
[----:B------:R-:W-:Y:S01]  /*10850*/  STL [R1+0x7b0], R18 ;  /* 0x0007b01201007387 */ /* 0x000fe20000100800 */
[----:B------:R-:W-:Y:S01]  /*10860*/  IADD3 R15, P3, R8, R3, RZ ;  /* 0x00000003080f7210 */ /* 0x000fe20007f7e0ff */
[----:B------:R-:W-:Y:S02]  /*10870*/  IMAD R6, R6, UR6, RZ ;  /* 0x0000000606067c24 */ /* 0x000fe4000f8e02ff */
[----:B------:R0:W-:Y:S01]  /*10880*/  STL [R1+0x7ec], R16 ;  /* 0x0007ec1001007387 */ /* 0x0001e20000100800 */
[----:B------:R-:W-:-:S03]  /*10890*/  IMAD R5, R5, UR6, RZ ;  /* 0x0000000605057c24 */ /* 0x000fc6000f8e02ff */
[----:B------:R-:W-:Y:S04]  /*108a0*/  STL [R1+0x7b8], R17 ;  /* 0x0007b81101007387 */ /* 0x000fe80000100800 */
[----:B------:R1:W-:Y:S01]  /*108b0*/  STL [R1+0x7f4], R15 ;  /* 0x0007f40f01007387 */ /* 0x0003e20000100800 */
[-C--:B0-----:R-:W-:Y:S02]  /*108c0*/  LEA.HI.X.SX32 R16, R14, R2.reuse, 0x1, P2 ;  /* 0x000000020e107211 */ /* 0x081fe400010f0eff */
[----:B------:R-:W-:Y:S01]  /*108d0*/  IADD3 R14, P2, R7, R3, RZ ;  /* 0x00000003070e7210 */ /* 0x000fe20007f5e0ff */
[----:B------:R-:W-:Y:S02]  /*108e0*/  IMAD R4, R4, UR6, RZ ;  /* 0x0000000604047c24 */ /* 0x000fe4000f8e02ff */
[----:B------:R-:W-:Y:S01]  /*108f0*/  STL [R1+0x7c0], R16 ;  /* 0x0007c01001007387 */ /* 0x000fe20000100800 */
[----:B-1----:R-:W-:-:S02]  /*10900*/  LEA.HI.X.SX32 R15, R13, R2, 0x1, P1 ;  /* 0x000000020d0f7211 */ /* 0x002fc400008f0eff */
[----:B------:R-:W-:Y:S01]  /*10910*/  IADD3 R13, P1, R6, R3, RZ ;  /* 0x00000003060d7210 */ /* 0x000fe20007f3e0ff */
[----:B------:R0:W-:Y:S04]  /*10920*/  STL [R1+0x7fc], R14 ;  /* 0x0007fc0e01007387 */ /* 0x0001e80000100800 */
[----:B------:R-:W-:Y:S04]  /*10930*/  STL [R1+0x7c8], R15 ;  /* 0x0007c80f01007387 */ /* 0x000fe80000100800 */
[----:B------:R1:W-:Y:S01]  /*10940*/  STL [R1+0x804], R13 ;  /* 0x0008040d01007387 */ /* 0x0003e20000100800 */
[----:B0-----:R-:W-:-:S02]  /*10950*/  LEA.HI.X.SX32 R14, R12, R2, 0x1, P0 ;  /* 0x000000020c0e7211 */ /* 0x001fc400000f0eff */
[----:B------:R-:W-:-:S03]  /*10960*/  IADD3 R12, P0, R5, R3, RZ ;  /* 0x00000003050c7210 */ /* 0x000fc60007f1e0ff */
[----:B------:R-:W-:Y:S01]  /*10970*/  STL [R1+0x7d0], R14 ;  /* 0x0007d00e01007387 */ /* 0x000fe20000100800 */
[-C--:B-1----:R-:W-:Y:S02]  /*10980*/  LEA.HI.X.SX32 R13, R11, R2.reuse, 0x1, P4 ;  /* 0x000000020b0d7211 */ /* 0x082fe400020f0eff */
[----:B------:R-:W-:Y:S01]  /*10990*/  IADD3 R11, P4, R4, R3, RZ ;  /* 0x00000003040b7210 */ /* 0x000fe20007f9e0ff */
[----:B------:R0:W-:Y:S04]  /*109a0*/  STL [R1+0x80c], R12 ;  /* 0x00080c0c01007387 */ /* 0x0001e80000100800 */
[----:B------:R-:W-:Y:S04]  /*109b0*/  STL [R1+0x7d8], R13 ;  /* 0x0007d80d01007387 */ /* 0x000fe80000100800 */
[----:B------:R1:W-:Y:S01]  /*109c0*/  STL [R1+0x814], R11 ;  /* 0x0008140b01007387 */ /* 0x0003e20000100800 */
[----:B0-----:R-:W-:-:S05]  /*109d0*/  LEA.HI.X.SX32 R12, R10, R2, 0x1, P6 ;  /* 0x000000020a0c7211 */ /* 0x001fca00030f0eff */
[----:B------:R-:W-:Y:S01]  /*109e0*/  STL [R1+0x7e0], R12 ;  /* 0x0007e00c01007387 */ /* 0x000fe20000100800 */
[----:B-1----:R-:W-:Y:S01]  /*109f0*/  LEA.HI.X.SX32 R11, R9, R2, 0x1, P5 ;  /* 0x00000002090b7211 */ /* 0x002fe200028f0eff */
        /* <DEDUP_REMOVED lines=19> */
[----:B------:R-:W-:Y:S01]  /*10b30*/  IMAD R103, R103, UR6, RZ ;  /* 0x0000000667677c24 */ /* 0x000fe2000f8e02ff */
[----:B--2---:R-:W-:-:S05]  /*10b40*/  IADD3 R10, P6, R67, R3, RZ ;  /* 0x00000003430a7210 */ /* 0x004fca0007fde0ff */
[----:B------:R0:W-:Y:S01]  /*10b50*/  STL [R1+0x81c], R10 ;  /* 0x00081c0a01007387 */ /* 0x0001e20000100800 */
[----:B---3--:R-:W-:-:S03]  /*10b60*/  IADD3 R9, P5, R68, R3, RZ ;  /* 0x0000000344097210 */ /* 0x008fc60007fbe0ff */
[----:B------:R-:W-:Y:S01]  /*10b70*/  STL [R1+0x7e8], R11 ;  /* 0x0007e80b01007387 */ /* 0x000fe20000100800 */
[----:B0-----:R-:W-:-:S03]  /*10b80*/  LEA.HI.X.SX32 R10, R8, R2, 0x1, P3 ;  /* 0x00000002080a7211 */ /* 0x001fc600018f0eff */
[----:B------:R0:W-:Y:S01]  /*10b90*/  STL [R1+0x824], R9 ;  /* 0x0008240901007387 */ /* 0x0001e20000100800 */
[----:B----4-:R-:W-:-:S03]  /*10ba0*/  IADD3 R8, P3, R69, R3, RZ ;  /* 0x0000000345087210 */ /* 0x010fc60007f7e0ff */
[----:B------:R-:W-:Y:S01]  /*10bb0*/  STL [R1+0x7f0], R10 ;  /* 0x0007f00a01007387 */ /* 0x000fe20000100800 */
[-C--:B0-----:R-:W-:Y:S02]  /*10bc0*/  LEA.HI.X.SX32 R9, R7, R2.reuse, 0x1, P2 ;  /* 0x0000000207097211 */ /* 0x081fe400010f0eff */
        /* <DEDUP_REMOVED lines=12> */
[----:B0-----:R-:W-:-:S02]  /*10c90*/  LEA.HI.X.SX32 R6, R4, R2, 0x1, P4 ;  /* 0x0000000204067211 */ /* 0x001fc400020f0eff */
[----:B------:R-:W-:-:S03]  /*10ca0*/  IADD3 R4, P4, R75, R3, RZ ;  /* 0x000000034b047210 */ /* 0x000fc60007f9e0ff */
[----:B------:R0:W-:Y:S01]  /*10cb0*/  STL [R1+0x810], R6 ;  /* 0x0008100601007387 */ /* 0x0001e20000100800 */
[----:B-1----:R-:W-:-:S03]  /*10cc0*/  LEA.HI.X.SX32 R5, R67, R2, 0x1, P6 ;  /* 0x0000000243057211 */ /* 0x002fc600030f0eff */
[----:B------:R1:W-:Y:S04]  /*10cd0*/  STL [R1+0x84c], R4 ;  /* 0x00084c0401007387 */ /* 0x0003e80000100800 */
[----:B------:R2:W-:Y:S01]  /*10ce0*/  STL [R1+0x818], R5 ;  /* 0x0008180501007387 */ /* 0x0005e20000100800 */
[----:B0-----:R-:W-:Y:S02]  /*10cf0*/  IADD3 R6, P6, R77, R3, RZ ;  /* 0x000000034d067210 */ /* 0x001fe40007fde0ff */
[----:B-1----:R-:W-:-:S03]  /*10d00*/  LEA.HI.X.SX32 R4, R68, R2, 0x1, P5 ;  /* 0x0000000244047211 */ /* 0x002fc600028f0eff */
[----:B------:R0:W-:Y:S01]  /*10d10*/  STL [R1+0x854], R6 ;  /* 0x0008540601007387 */ /* 0x0001e20000100800 */
[----:B--2---:R-:W-:-:S03]  /*10d20*/  IADD3 R5, P5, R79, R3, RZ ;  /* 0x000000034f057210 */ /* 0x004fc60007fbe0ff */
[----:B------:R1:W-:Y:S04]  /*10d30*/  STL [R1+0x820], R4 ;  /* 0x0008200401007387 */ /* 0x0003e80000100800 */
[----:B------:R2:W-:Y:S01]  /*10d40*/  STL [R1+0x85c], R5 ;  /* 0x00085c0501007387 */ /* 0x0005e20000100800 */
[----:B0-----:R-:W-:Y:S02]  /*10d50*/  LEA.HI.X.SX32 R6, R69, R2, 0x1, P3 ;  /* 0x0000000245067211 */ /* 0x001fe400018f0eff */
[----:B-1----:R-:W-:-:S03]  /*10d60*/  IADD3 R4, P3, R84, R3, RZ ;  /* 0x0000000354047210 */ /* 0x002fc60007f7e0ff */
[----:B------:R0:W-:Y:S01]  /*10d70*/  STL [R1+0x828], R6 ;  /* 0x0008280601007387 */ /* 0x0001e20000100800 */
[----:B--2---:R-:W-:-:S03]  /*10d80*/  LEA.HI.X.SX32 R5, R70, R2, 0x1, P2 ;  /* 0x0000000246057211 */ /* 0x004fc600010f0eff */
        /* <DEDUP_REMOVED lines=66> */
[----:B------:R1:W-:Y:S01]  /*111b0*/  STL [R1+0x8b0], R4 ;  /* 0x0008b00401007387 */ /* 0x0003e20000100800 */
[----:B------:R-:W-:-:S03]  /*111c0*/  IMAD R104, R104, UR6, RZ ;  /* 0x0000000668687c24 */ /* 0x000fc6000f8e02ff */
[----:B------:R2:W-:Y:S01]  /*111d0*/  STL [R1+0x8ec], R5 ;  /* 0x0008ec0501007387 */ /* 0x0005e20000100800 */
[----:B0-----:R-:W-:Y:S02]  /*111e0*/  LEA.HI.X.SX32 R6, R95, R2, 0x1, P4 ;  /* 0x000000025f067211 */ /* 0x001fe400020f0eff */
[----:B-1----:R-:W-:-:S03]  /*111f0*/  IADD3 R4, P4, R102, R3, RZ ;  /* 0x0000000366047210 */ /* 0x002fc60007f9e0ff */
[----:B------:R0:W-:Y:S01]  /*11200*/  STL [R1+0x8b8], R6 ;  /* 0x0008b80601007387 */ /* 0x0001e20000100800 */
[----:B--2---:R-:W-:-:S03]  /*11210*/  LEA.HI.X.SX32 R5, R96, R2, 0x1, P6 ;  /* 0x0000000260057211 */ /* 0x004fc600030f0eff */
[----:B------:R1:W-:Y:S01]  /*11220*/  STL [R1+0x8f4], R4 ;  /* 0x0008f40401007387 */ /* 0x0003e20000100800 */
[----:B------:R-:W-:-:S03]  /*11230*/  IMAD R105, R105, UR6, RZ ;  /* 0x0000000669697c24 */ /* 0x000fc6000f8e02ff */
[----:B------:R2:W-:Y:S01]  /*11240*/  STL [R1+0x8c0], R5 ;  /* 0x0008c00501007387 */ /* 0x0005e20000100800 */
[----:B0-----:R-:W-:Y:S02]  /*11250*/  IADD3 R6, P6, R103, R3, RZ ;  /* 0x0000000367067210 */ /* 0x001fe40007fde0ff */
[----:B-1----:R-:W-:-:S03]  /*11260*/  LEA.HI.X.SX32 R4, R97, R2, 0x1, P5 ;  /* 0x0000000261047211 */ /* 0x002fc600028f0eff */
[----:B------:R0:W-:Y:S01]  /*11270*/  STL [R1+0x8fc], R6 ;  /* 0x0008fc0601007387 */ /* 0x0001e20000100800 */
[-C--:B--2---:R-:W-:Y:S01]  /*11280*/  IADD3 R5, P5, R104, R3.reuse, RZ ;  /* 0x0000000368057210 */ /* 0x084fe20007fbe0ff */
[----:B------:R-:W-:Y:S02]  /*11290*/  IMAD R106, R106, UR6, RZ ;  /* 0x000000066a6a7c24 */ /* 0x000fe4000f8e02ff */
[----:B------:R1:W-:Y:S01]  /*112a0*/  STL [R1+0x8c8], R4 ;  /* 0x0008c80401007387 */ /* 0x0003e20000100800 */
[----:B------:R-:W-:Y:S01]  /*112b0*/  IMAD R107, R107, UR6, RZ ;  /* 0x000000066b6b7c24 */ /* 0x000fe2000f8e02ff */
[----:B0-----:R-:W-:Y:S02]  /*112c0*/  LEA.HI.X.SX32 R6, R98, R2, 0x1, P3 ;  /* 0x0000000262067211 */ /* 0x001fe400018f0eff */
[----:B------:R0:W-:Y:S01]  /*112d0*/  STL [R1+0x904], R5 ;  /* 0x0009040501007387 */ /* 0x0001e20000100800 */
[----:B-1----:R-:W-:-:S03]  /*112e0*/  IADD3 R4, P3, R105, R3, RZ ;  /* 0x0000000369047210 */ /* 0x002fc60007f7e0ff */
[----:B------:R1:W-:Y:S01]  /*112f0*/  STL [R1+0x8d0], R6 ;  /* 0x0008d00601007387 */ /* 0x0003e20000100800 */
[----:B0-----:R-:W-:-:S03]  /*11300*/  LEA.HI.X.SX32 R5, R99, R2, 0x1, P2 ;  /* 0x0000000263057211 */ /* 0x001fc600010f0eff */
[----:B------:R0:W-:Y:S01]  /*11310*/  STL [R1+0x90c], R4 ;  /* 0x00090c0401007387 */ /* 0x0001e20000100800 */
[----:B------:R-:W-:Y:S01]  /*11320*/  IMAD R108, R108, UR6, RZ ;  /* 0x000000066c6c7c24 */ /* 0x000fe2000f8e02ff */
[----:B-1----:R-:W-:Y:S02]  /*11330*/  IADD3 R6, P2, R106, R3, RZ ;  /* 0x000000036a067210 */ /* 0x002fe40007f5e0ff */
[----:B------:R1:W-:Y:S01]  /*11340*/  STL [R1+0x8d8], R5 ;  /* 0x0008d80501007387 */ /* 0x0003e20000100800 */
[----:B0-----:R-:W-:-:S03]  /*11350*/  LEA.HI.X.SX32 R4, R100, R2, 0x1, P1 ;  /* 0x0000000264047211 */ /* 0x001fc600008f0eff */
[----:B------:R0:W-:Y:S01]  /*11360*/  STL [R1+0x914], R6 ;  /* 0x0009140601007387 */ /* 0x0001e20000100800 */
[----:B-1----:R-:W-:Y:S01]  /*11370*/  IADD3 R5, P1, R107, R3, RZ ;  /* 0x000000036b057210 */ /* 0x002fe20007f3e0ff */
[----:B------:R-:W-:Y:S02]  /*11380*/  IMAD R109, R109, UR6, RZ ;  /* 0x000000066d6d7c24 */ /* 0x000fe4000f8e02ff */
        /* <DEDUP_REMOVED lines=568> */
[----:B-1----:R-:W-:-:S03]  /*13710*/  IADD3 R5, P4, R222, R3, RZ ;  /* 0x00000003de057210 */ /* 0x002fc60007f9e0ff */
[----:B------:R1:W-:Y:S01]  /*13720*/  STL [R1+0xe88], R4 ;  /* 0x000e880401007387 */ /* 0x0003e20000100800 */
[----:B------:R-:W-:Y:S01]  /*13730*/  IMAD R224, R224, UR6, RZ ;  /* 0x00000006e0e07c24 */ /* 0x000fe2000f8e02ff */
[----:B0-----:R-:W-:Y:S02]  /*13740*/  LEA.HI.X.SX32 R6, R216, R2, 0x1, P6 ;  /* 0x00000002d8067211 */ /* 0x001fe400030f0eff */
[----:B------:R0:W-:Y:S01]  /*13750*/  STL [R1+0xec4], R5 ;  /* 0x000ec40501007387 */ /* 0x0001e20000100800 */
[----:B-1----:R-:W-:-:S03]  /*13760*/  IADD3 R4, P6, R223, R3, RZ ;  /* 0x00000003df047210 */ /* 0x002fc60007fde0ff */
[----:B------:R-:W-:Y:S01]  /*13770*/  STL [R1+0xe90], R6 ;  /* 0x000e900601007387 */ /* 0x000fe20000100800 */
[----:B0-----:R-:W-:-:S03]  /*13780*/  LEA.HI.X.SX32 R5, R217, R2, 0x1, P5 ;  /* 0x00000002d9057211 */ /* 0x001fc600028f0eff */
[----:B------:R-:W2:Y:S04]  /*13790*/  LDL.LU R65, [R1+0x24] ;  /* 0x0000240001417983 */ /* 0x000ea80000300800 */
[----:B------:R0:W-:Y:S04]  /*137a0*/  STL [R1+0xecc], R4 ;  /* 0x000ecc0401007387 */ /* 0x0001e80000100800 */
[----:B------:R1:W-:Y:S04]  /*137b0*/  STL [R1+0xe98], R5 ;  /* 0x000e980501007387 */ /* 0x0003e80000100800 */
[----:B------:R-:W3:Y:S01]  /*137c0*/  LDL.LU R66, [R1+0x28] ;  /* 0x0000280001427983 */ /* 0x000ee20000300800 */
[----:B0-----:R-:W-:Y:S01]  /*137d0*/  IADD3 R4, P5, R224, R3, RZ ;  /* 0x00000003e0047210 */ /* 0x001fe20007fbe0ff */
[----:B------:R-:W-:Y:S01]  /*137e0*/  IMAD R225, R225, UR6, RZ ;  /* 0x00000006e1e17c24 */ /* 0x000fe2000f8e02ff */
[----:B-1----:R-:W-:-:S03]  /*137f0*/  LEA.HI.X.SX32 R5, R218, R2, 0x1, P3 ;  /* 0x00000002da057211 */ /* 0x002fc600018f0eff */
[----:B------:R0:W-:Y:S01]  /*13800*/  STL [R1+0xed4], R4 ;  /* 0x000ed40401007387 */ /* 0x0001e20000100800 */
[----:B------:R-:W-:-:S03]  /*13810*/  IMAD R226, R226, UR6, RZ ;  /* 0x00000006e2e27c24 */ /* 0x000fc6000f8e02ff */
[----:B------:R-:W4:Y:S01]  /*13820*/  LDL.LU R67, [R1+0x2c] ;  /* 0x00002c0001437983 */ /* 0x000f220000300800 */
[----:B------:R-:W-:-:S03]  /*13830*/  LEA.HI.X.SX32 R6, R219, R2, 0x1, P2 ;  /* 0x00000002db067211 */ /* 0x000fc600010f0eff */
[----:B------:R1:W-:Y:S01]  /*13840*/  STL [R1+0xea0], R5 ;  /* 0x000ea00501007387 */ /* 0x0003e20000100800 */
[----:B0-----:R-:W-:-:S03]  /*13850*/  IADD3 R4, P3, R225, R3, RZ ;  /* 0x00000003e1047210 */ /* 0x001fc60007f7e0ff */
[----:B------:R-:W4:Y:S01]  /*13860*/  LDL.LU R68, [R1+0x30] ;  /* 0x0000300001447983 */ /* 0x000f220000300800 */
[----:B------:R-:W-:-:S03]  /*13870*/  IMAD R227, R227, UR6, RZ ;  /* 0x00000006e3e37c24 */ /* 0x000fc6000f8e02ff */
[----:B------:R0:W-:Y:S01]  /*13880*/  STL [R1+0xedc], R4 ;  /* 0x000edc0401007387 */ /* 0x0001e20000100800 */
[----:B-1----:R-:W-:-:S03]  /*13890*/  IADD3 R5, P2, R226, R3, RZ ;  /* 0x00000003e2057210 */ /* 0x002fc60007f5e0ff */
[----:B------:R-:W-:Y:S04]  /*138a0*/  STL [R1+0xea8], R6 ;  /* 0x000ea80601007387 */ /* 0x000fe80000100800 */
[----:B------:R-:W4:Y:S01]  /*138b0*/  LDL.LU R69, [R1+0x34] ;  /* 0x0000340001457983 */ /* 0x000f220000300800 */
[----:B0-----:R-:W-:-:S03]  /*138c0*/  LEA.HI.X.SX32 R4, R220, R2, 0x1, P1 ;  /* 0x00000002dc047211 */ /* 0x001fc600008f0eff */
[----:B------:R0:W-:Y:S01]  /*138d0*/  STL [R1+0xee4], R5 ;  /* 0x000ee40501007387 */ /* 0x0001e20000100800 */
[----:B------:R-:W-:-:S03]  /*138e0*/  IMAD R228, R228, UR6, RZ ;  /* 0x00000006e4e47c24 */ /* 0x000fc6000f8e02ff */
[----:B------:R1:W-:Y:S04]  /*138f0*/  STL [R1+0xeb0], R4 ;  /* 0x000eb00401007387 */ /* 0x0003e80000100800 */
[----:B------:R-:W4:Y:S01]  /*13900*/  LDL.LU R70, [R1+0x38] ;  /* 0x0000380001467983 */ /* 0x000f220000300800 */
[----:B0-----:R-:W-:Y:S02]  /*13910*/  IADD3 R5, P1, R227, R3, RZ ;  /* 0x00000003e3057210 */ /* 0x001fe40007f3e0ff */
[----:B-1----:R-:W-:-:S03]  /*13920*/  LEA.HI.X.SX32 R4, R221, R2, 0x1, P0 ;  /* 0x00000002dd047211 */ /* 0x002fc600000f0eff */
[----:B------:R0:W-:Y:S04]  /*13930*/  STL [R1+0xeec], R5 ;  /* 0x000eec0501007387 */ /* 0x0001e80000100800 */
[----:B------:R-:W4:Y:S04]  /*13940*/  LDL.LU R71, [R1+0x3c] ;  /* 0x00003c0001477983 */ /* 0x000f280000300800 */
[----:B------:R1:W-:Y:S01]  /*13950*/  STL [R1+0xeb8], R4 ;  /* 0x000eb80401007387 */ /* 0x0003e20000100800 */
[----:B0-----:R-:W-:-:S03]  /*13960*/  IADD3 R5, P0, R228, R3, RZ ;  /* 0x00000003e4057210 */ /* 0x001fc60007f1e0ff */
[----:B------:R-:W4:Y:S01]  /*13970*/  LDL.LU R73, [R1+0x40] ;  /* 0x0000400001497983 */ /* 0x000f220000300800 */
[----:B------:R-:W-:Y:S01]  /*13980*/  IMAD R229, R229, UR6, RZ ;  /* 0x00000006e5e57c24 */ /* 0x000fe2000f8e02ff */
[----:B-1----:R-:W-:Y:S02]  /*13990*/  LEA.HI.X.SX32 R4, R222, R2, 0x1, P4 ;  /* 0x00000002de047211 */ /* 0x002fe400020f0eff */
[----:B------:R0:W-:Y:S01]  /*139a0*/  STL [R1+0xef4], R5 ;  /* 0x000ef40501007387 */ /* 0x0001e20000100800 */
[----:B------:R-:W-:-:S03]  /*139b0*/  IMAD R230, R230, UR6, RZ ;  /* 0x00000006e6e67c24 */ /* 0x000fc6000f8e02ff */
[----:B------:R-:W4:Y:S04]  /*139c0*/  LDL.LU R75, [R1+0x44] ;  /* 0x00004400014b7983 */ /* 0x000f280000300800 */
[----:B------:R1:W-:Y:S04]  /*139d0*/  STL [R1+0xec0], R4 ;  /* 0x000ec00401007387 */ /* 0x0003e80000100800 */
[----:B------:R-:W4:Y:S01]  /*139e0*/  LDL.LU R77, [R1+0x48] ;  /* 0x00004800014d7983 */ /* 0x000f220000300800 */
[----:B0-----:R-:W-:Y:S01]  /*139f0*/  IADD3 R5, P4, R229, R3, RZ ;  /* 0x00000003e5057210 */ /* 0x001fe20007f9e0ff */
[----:B------:R-:W-:Y:S01]  /*13a00*/  IMAD R231, R231, UR6, RZ ;  /* 0x00000006e7e77c24 */ /* 0x000fe2000f8e02ff */
[----:B-1----:R-:W-:-:S02]  /*13a10*/  LEA.HI.X.SX32 R4, R223, R2, 0x1, P6 ;  /* 0x00000002df047211 */ /* 0x002fc400030f0eff */
[----:B------:R-:W-:Y:S01]  /*13a20*/  IADD3 R6, P6, R230, R3, RZ ;  /* 0x00000003e6067210 */ /* 0x000fe20007fde0ff */
[----:B------:R0:W-:Y:S04]  /*13a30*/  STL [R1+0xefc], R5 ;  /* 0x000efc0501007387 */ /* 0x0001e80000100800 */
[----:B------:R1:W-:Y:S04]  /*13a40*/  STL [R1+0xec8], R4 ;  /* 0x000ec80401007387 */ /* 0x0003e80000100800 */
[----:B------:R1:W-:Y:S01]  /*13a50*/  STL [R1+0xf04], R6 ;  /* 0x000f040601007387 */ /* 0x0003e20000100800 */
[----:B0-----:R-:W-:-:S02]  /*13a60*/  LEA.HI.X.SX32 R5, R224, R2, 0x1, P5 ;  /* 0x00000002e0057211 */ /* 0x001fc400028f0eff */
[----:B-1----:R-:W-:-:S03]  /*13a70*/  IADD3 R4, P5, R231, R3, RZ ;  /* 0x00000003e7047210 */ /* 0x002fc60007fbe0ff */
[----:B------:R0:W-:Y:S01]  /*13a80*/  STL [R1+0xed0], R5 ;  /* 0x000ed00501007387 */ /* 0x0001e20000100800 */
[----:B------:R-:W-:-:S03]  /*13a90*/  LEA.HI.X.SX32 R6, R225, R2, 0x1, P3 ;  /* 0x00000002e1067211 */ /* 0x000fc600018f0eff */
[----:B------:R1:W-:Y:S04]  /*13aa0*/  STL [R1+0xf0c], R4 ;  /* 0x000f0c0401007387 */ /* 0x0003e80000100800 */
[----:B------:R1:W-:Y:S04]  /*13ab0*/  STL [R1+0xed8], R6 ;  /* 0x000ed80601007387 */ /* 0x0003e80000100800 */
[----:B------:R-:W4:Y:S01]  /*13ac0*/  LDL.LU R79, [R1+0x50] ;  /* 0x00005000014f7983 */ /* 0x000f220000300800 */
[----:B------:R-:W-:Y:S02]  /*13ad0*/  IMAD R233, R233, UR6, RZ ;  /* 0x00000006e9e97c24 */ /* 0x000fe4000f8e02ff */
[----:B------:R-:W-:-:S03]  /*13ae0*/  IMAD R234, R234, UR6, RZ ;  /* 0x00000006eaea7c24 */ /* 0x000fc6000f8e02ff */
[-C--:B0-----:R-:W-:Y:S02]  /*13af0*/  IADD3 R5, P3, R233, R3.reuse, RZ ;  /* 0x00000003e9057210 */ /* 0x081fe40007f7e0ff */
[-C--:B-1----:R-:W-:Y:S02]  /*13b00*/  LEA.HI.X.SX32 R4, R226, R2.reuse, 0x1, P2 ;  /* 0x00000002e2047211 */ /* 0x082fe400010f0eff */
[----:B------:R-:W-:Y:S01]  /*13b10*/  IADD3 R6, P2, R234, R3, RZ ;  /* 0x00000003ea067210 */ /* 0x000fe20007f5e0ff */
[----:B------:R0:W-:Y:S04]  /*13b20*/  STL [R1+0xf14], R5 ;  /* 0x000f140501007387 */ /* 0x0001e80000100800 */
[----:B------:R-:W-:Y:S01]  /*13b30*/  STL [R1+0xee0], R4 ;  /* 0x000ee00401007387 */ /* 0x000fe20000100800 */
[----:B0-----:R-:W-:-:S03]  /*13b40*/  LEA.HI.X.SX32 R5, R227, R2, 0x1, P1 ;  /* 0x00000002e3057211 */ /* 0x001fc600008f0eff */
[----:B------:R0:W-:Y:S04]  /*13b50*/  STL [R1+0xf1c], R6 ;  /* 0x000f1c0601007387 */ /* 0x0001e80000100800 */
[----:B------:R3:W-:Y:S01]  /*13b60*/  STL [R1+0xee8], R5 ;  /* 0x000ee80501007387 */ /* 0x0007e20000100800 */
[----:B0-----:R-:W-:Y:S01]  /*13b70*/  LEA.HI.X.SX32 R6, R228, R2, 0x1, P0 ;  /* 0x00000002e4067211 */ /* 0x001fe200000f0eff */
        /* <DEDUP_REMOVED lines=8> */
[----:B------:R-:W-:Y:S01]  /*13c00*/  IMAD R83, R83, UR6, RZ ;  /* 0x0000000653537c24 */ /* 0x000fe2000f8e02ff */
[----:B--2---:R-:W-:-:S05]  /*13c10*/  IADD3 R4, P1, R65, R3, RZ ;  /* 0x0000000341047210 */ /* 0x004fca0007f3e0ff */
[----:B------:R0:W-:Y:S01]  /*13c20*/  STL [R1+0xf24], R4 ;  /* 0x000f240401007387 */ /* 0x0001e20000100800 */
[----:B---3--:R-:W-:-:S03]  /*13c30*/  IADD3 R5, P0, R66, R3, RZ ;  /* 0x0000000342057210 */ /* 0x008fc60007f1e0ff */
[----:B------:R4:W-:Y:S01]  /*13c40*/  STL [R1+0xef0], R6 ;  /* 0x000ef00601007387 */ /* 0x0009e20000100800 */
[----:B0-----:R-:W-:-:S03]  /*13c50*/  LEA.HI.X.SX32 R4, R229, R2, 0x1, P4 ;  /* 0x00000002e5047211 */ /* 0x001fc600020f0eff */
[----:B------:R0:W-:Y:S01]  /*13c60*/  STL [R1+0xf2c], R5 ;  /* 0x000f2c0501007387 */ /* 0x0001e20000100800 */
[----:B----4-:R-:W-:-:S03]  /*13c70*/  IADD3 R6, P4, R67, R3, RZ ;  /* 0x0000000343067210 */ /* 0x010fc60007f9e0ff */
[----:B------:R1:W-:Y:S01]  /*13c80*/  STL [R1+0xef8], R4 ;  /* 0x000ef80401007387 */ /* 0x0003e20000100800 */
[----:B0-----:R-:W-:-:S03]  /*13c90*/  LEA.HI.X.SX32 R5, R230, R2, 0x1, P6 ;  /* 0x00000002e6057211 */ /* 0x001fc600030f0eff */
[----:B------:R0:W-:Y:S04]  /*13ca0*/  STL [R1+0xf34], R6 ;  /* 0x000f340601007387 */ /* 0x0001e80000100800 */
[----:B------:R2:W-:Y:S01]  /*13cb0*/  STL [R1+0xf00], R5 ;  /* 0x000f000501007387 */ /* 0x0005e20000100800 */
[----:B-1----:R-:W-:Y:S02]  /*13cc0*/  IADD3 R4, P6, R68, R3, RZ ;  /* 0x0000000344047210 */ /* 0x002fe40007fde0ff */
[----:B0-----:R-:W-:-:S03]  /*13cd0*/  LEA.HI.X.SX32 R6, R231, R2, 0x1, P5 ;  /* 0x00000002e7067211 */ /* 0x001fc600028f0eff */
        /* <DEDUP_REMOVED lines=58> */
[-C--:B0-----:R-:W-:Y:S02]  /*14080*/  IADD3 R4, P5, R80, R3.reuse, RZ ;  /* 0x0000000350047210 */ /* 0x081fe40007fbe0ff */
[----:B-1----:R-:W-:Y:S02]  /*14090*/  LEA.HI.X.SX32 R6, R232, R2, 0x1, P3 ;  /* 0x00000002e8067211 */ /* 0x002fe400018f0eff */
[----:B------:R-:W3:Y:S01]  /*140a0*/  LDL.LU R232, [R1+0x1034] ;  /* 0x0010340001e87983 */ /* 0x000ee20000300800 */
[----:B--2---:R-:W-:-:S03]  /*140b0*/  IADD3 R5, P3, R81, R3, RZ ;  /* 0x0000000351057210 */ /* 0x004fc60007f7e0ff */
[----:B------:R0:W-:Y:S04]  /*140c0*/  STL [R1+0xf9c], R4 ;  /* 0x000f9c0401007387 */ /* 0x0001e80000100800 */
[----:B------:R-:W-:Y:S04]  /*140d0*/  STL [R1+0xf78], R6 ;  /* 0x000f780601007387 */ /* 0x000fe80000100800 */
[----:B------:R1:W-:Y:S01]  /*140e0*/  STL [R1+0xfa0], R5 ;  /* 0x000fa00501007387 */ /* 0x0003e20000100800 */
[-C--:B0-----:R-:W-:Y:S02]  /*140f0*/  LEA.HI.X.SX32 R4, R74, R2.reuse, 0x1, P2 ;  /* 0x000000024a047211 */ /* 0x081fe400010f0eff */
[----:B-1----:R-:W-:-:S02]  /*14100*/  LEA.HI.X.SX32 R5, R79, R2, 0x1, P1 ;  /* 0x000000024f057211 */ /* 0x002fc400008f0eff */
[----:B------:R-:W0:Y:S01]  /*14110*/  S2R R79, SR_TID.X ;  /* 0x00000000004f7919 */ /* 0x000e220000002100 */
[-C--:B------:R-:W-:Y:S01]  /*14120*/  IADD3 R6, P2, R82, R3.reuse, RZ ;  /* 0x0000000352067210 */ /* 0x080fe20007f5e0ff */
[----:B------:R1:W-:Y:S04]  /*14130*/  STL [R1+0xf80], R4 ;  /* 0x000f800401007387 */ /* 0x0003e80000100800 */
[----:B------:R-:W-:Y:S01]  /*14140*/  STL [R1+0xfa4], R6 ;  /* 0x000fa40601007387 */ /* 0x000fe20000100800 */
[----:B-1----:R-:W-:Y:S02]  /*14150*/  IADD3 R4, P1, R83, R3, RZ ;  /* 0x0000000353047210 */ /* 0x002fe40007f3e0ff */
[-C--:B------:R-:W-:Y:S01]  /*14160*/  LEA.HI.X.SX32 R3, R76, R2.reuse, 0x1, P0 ;  /* 0x000000024c037211 */ /* 0x080fe200000f0eff */
[----:B------:R-:W-:Y:S04]  /*14170*/  STL [R1+0xf88], R5 ;  /* 0x000f880501007387 */ /* 0x000fe80000100800 */
[----:B------:R1:W-:Y:S04]  /*14180*/  STL [R1+0xbac], R4 ;  /* 0x000bac0401007387 */ /* 0x0003e80000100800 */
[----:B------:R2:W-:Y:S01]  /*14190*/  STL [R1+0xb94], R3 ;  /* 0x000b940301007387 */ /* 0x0005e20000100800 */
[----:B-1----:R-:W-:-:S03]  /*141a0*/  LEA.HI.X.SX32 R4, R0, R2, 0x1, P4 ;  /* 0x0000000200047211 */ /* 0x002fc600020f0eff */
[----:B------:R1:W5:Y:S01]  /*141b0*/  LDL.LU R0, [R1+0x1030] ;  /* 0x0010300001007983 */ /* 0x0003620000300800 */
[-C--:B--2---:R-:W-:Y:S02]  /*141c0*/  LEA.HI.X.SX32 R3, R78, R2.reuse, 0x1, P6 ;  /* 0x000000024e037211 */ /* 0x084fe400030f0eff */
[-C--:B------:R-:W-:Y:S01]  /*141d0*/  LEA.HI.X.SX32 R5, R80, R2.reuse, 0x1, P5 ;  /* 0x0000000250057211 */ /* 0x080fe200028f0eff */
[----:B------:R2:W-:Y:S04]  /*141e0*/  STL [R1+0xb98], R4 ;  /* 0x000b980401007387 */ /* 0x0005e80000100800 */
[----:B------:R4:W-:Y:S01]  /*141f0*/  STL [R1+0xb9c], R3 ;  /* 0x000b9c0301007387 */ /* 0x0009e20000100800 */
[----:B--2---:R-:W-:-:S03]  /*14200*/  LEA.HI.X.SX32 R4, R81, R2, 0x1, P3 ;  /* 0x0000000251047211 */ /* 0x004fc600018f0eff */
[----:B------:R-:W-:Y:S01]  /*14210*/  STL [R1+0xba0], R5 ;  /* 0x000ba00501007387 */ /* 0x000fe20000100800 */
[-C--:B----4-:R-:W-:Y:S02]  /*14220*/  LEA.HI.X.SX32 R3, R82, R2.reuse, 0x1, P2 ;  /* 0x0000000252037211 */ /* 0x090fe400010f0eff */
[----:B------:R-:W-:Y:S01]  /*14230*/  LEA.HI.X.SX32 R2, R83, R2, 0x1, P1 ;  /* 0x0000000253027211 */ /* 0x000fe200008f0eff */
[----:B------:R-:W-:Y:S04]  /*14240*/  STL [R1+0xba4], R4 ;  /* 0x000ba40401007387 */ /* 0x000fe80000100800 */
[----:B------:R2:W-:Y:S04]  /*14250*/  STL [R1+0xba8], R3 ;  /* 0x000ba80301007387 */ /* 0x0005e80000100800 */
[----:B------:R0:W-:Y:S01]  /*14260*/  STL [R1+0x998], R2 ;  /* 0x0009980201007387 */ /* 0x0001e20000100800 */
[----:B--2---:R-:W2:Y:S01]  /*14270*/  LDC R3, c[0x0][0x238] ;  /* 0x00008e00ff037b82 */ /* 0x004ea20000000800 */
[----:B0-----:R-:W-:-:S05]  /*14280*/  IMAD.SHL.U32 R2, R79, 0x8, RZ ;  /* 0x000000084f027824 */ /* 0x001fca00078e00ff */
[----:B------:R0:W-:Y:S04]  /*14290*/  STL [R1+0x1028], R2 ;  /* 0x0010280201007387 */ /* 0x0001e80000100800 */
[----:B------:R-:W-:Y:S04]  /*142a0*/  STL [R1+0x400], RZ ;  /* 0x000400ff01007387 */ /* 0x000fe80000100800 */
        /* <DEDUP_REMOVED lines=255> */
[----:B------:R-:W-:Y:S04]  /*152a0*/  STL [R1], RZ ;  /* 0x000000ff01007387 */ /* 0x000fe80000100800 */
        /* <DEDUP_REMOVED lines=101> */
[----:B------:R-:W-:Y:S01]  /*15900*/  STL [R1+0x198], RZ ;  /* 0x000198ff01007387 */ /* 0x000fe20000100800 */
[----:B---3--:R-:W-:-:S03]  /*15910*/  IADD3 R9, P0, R232, UR8, RZ ;  /* 0x00000008e8097c10 */ /* 0x008fc6000ff1e0ff */
[----:B------:R-:W-:Y:S04]  /*15920*/  STL [R1+0x19c], RZ ;  /* 0x00019cff01007387 */ /* 0x000fe80000100800 */
[----:B------:R-:W-:Y:S04]  /*15930*/  STL [R1+0x1a0], RZ ;  /* 0x0001a0ff01007387 */ /* 0x000fe80000100800 */
[----:B------:R-:W-:Y:S04]  /*15940*/  STL [R1+0x1a4], RZ ;  /* 0x0001a4ff01007387 */ /* 0x000fe80000100800 */
[----:B------:R-:W-:Y:S01]  /*15950*/  STL [R1+0x1a8], RZ ;  /* 0x0001a8ff01007387 */ /* 0x000fe20000100800 */
[----:B------:R-:W-:-:S03]  /*15960*/  LEA.HI.X.SX32 R8, R232, UR9, 0x1, P0 ;  /* 0x00000009e8087c11 */ /* 0x000fc600080f0eff */
[----:B------:R-:W-:Y:S04]  /*15970*/  STL [R1+0x1ac], RZ ;  /* 0x0001acff01007387 */ /* 0x000fe80000100800 */
[----:B------:R-:W-:Y:S04]  /*15980*/  STL [R1+0x1b0], RZ ;  /* 0x0001b0ff01007387 */ /* 0x000fe80000100800 */
[----:B------:R-:W-:Y:S04]  /*15990*/  STL [R1+0x1b4], RZ ;  /* 0x0001b4ff01007387 */ /* 0x000fe80000100800 */
[----:B------:R-:W-:Y:S01]  /*159a0*/  STL [R1+0x1b8], RZ ;  /* 0x0001b8ff01007387 */ /* 0x000fe20000100800 */
[----:B------:R-:W3:Y:S03]  /*159b0*/  S2R R232, SR_TID.X ;  /* 0x0000000000e87919 */ /* 0x000ee60000002100 */
        /* <DEDUP_REMOVED lines=17> */
[----:B---3--:R-:W-:Y:S01]  /*15ad0*/  LOP3.LUT R232, R232, 0x7f, RZ, 0xc0, !PT ;  /* 0x0000007fe8e87812 */ /* 0x008fe200078ec0ff */
[----:B------:R-:W-:Y:S01]  /*15ae0*/  UIADD3 UR7, UR4, 0x8000, URZ ;  /* 0x0000800004077890 */ /* 0x000fe2000fffe03f */
[----:B------:R-:W-:Y:S01]  /*15af0*/  IMAD.MOV.U32 R234, RZ, RZ, RZ ;  /* 0x000000ffffea7224 */ /* 0x000fe200078e00ff */
[----:B------:R-:W-:-:S02]  /*15b00*/  CS2R R24, SRZ ;  /* 0x0000000000187805 */ /* 0x000fc4000001ff00 */
[C---:B------:R-:W-:Y:S02]  /*15b10*/  LOP3.LUT R155, R232.reuse, 0x10, RZ, 0x3c, !PT ;  /* 0x00000010e89b7812 */ /* 0x040fe400078e3cff */
[----:B------:R-:W-:Y:S02]  /*15b20*/  CS2R R26, SRZ ;  /* 0x00000000001a7805 */ /* 0x000fe4000001ff00 */
[C---:B------:R-:W-:Y:S02]  /*15b30*/  LOP3.LUT R154, R232.reuse, 0x20, RZ, 0x3c, !PT ;  /* 0x00000020e89a7812 */ /* 0x040fe400078e3cff */
[----:B------:R-:W-:Y:S02]  /*15b40*/  CS2R R28, SRZ ;  /* 0x00000000001c7805 */ /* 0x000fe4000001ff00 */
[----:B------:R-:W-:Y:S02]  /*15b50*/  LOP3.LUT R153, R232, 0x30, RZ, 0x3c, !PT ;  /* 0x00000030e8997812 */ /* 0x000fe400078e3cff */
[----:B------:R-:W-:-:S02]  /*15b60*/  CS2R R30, SRZ ;  /* 0x00000000001e7805 */ /* 0x000fc4000001ff00 */
[----:B------:R-:W-:Y:S02]  /*15b70*/  CS2R R32, SRZ ;  /* 0x0000000000207805 */ /* 0x000fe4000001ff00 */
[----:B------:R-:W-:Y:S02]  /*15b80*/  CS2R R34, SRZ ;  /* 0x0000000000227805 */ /* 0x000fe4000001ff00 */
[----:B------:R-:W-:Y:S02]  /*15b90*/  CS2R R36, SRZ ;  /* 0x0000000000247805 */ /* 0x000fe4000001ff00 */
[----:B------:R-:W-:Y:S02]  /*15ba0*/  CS2R R38, SRZ ;  /* 0x0000000000267805 */ /* 0x000fe4000001ff00 */
[----:B------:R-:W-:Y:S02]  /*15bb0*/  CS2R R40, SRZ ;  /* 0x0000000000287805 */ /* 0x000fe4000001ff00 */
        /* <DEDUP_REMOVED lines=22> */
[----:B------:R-:W-:Y:S01]  /*15d20*/  CS2R R86, SRZ ;  /* 0x0000000000567805 */ /* 0x000fe2000001ff00 */
[----:B------:R-:W-:Y:S01]  /*15d30*/  IMAD.MOV.U32 R88, RZ, RZ, RZ ;  /* 0x000000ffff587224 */ /* 0x000fe200078e00ff */
[----:B------:R-:W-:Y:S01]  /*15d40*/  USHF.R.U32.HI UR22, URZ, 0x4, UR4 ;  /* 0x000000043f167899 */ /* 0x000fe20008011604 */
[----:B------:R-:W-:Y:S01]  /*15d50*/  UMOV UR5, URZ ;  /* 0x0000003f00057c82 */ /* 0x000fe20008000000 */
[----:B------:R-:W-:Y:S01]  /*15d60*/  UMOV UR6, URZ ;  /* 0x0000003f00067c82 */ /* 0x000fe20008000000 */
[----:B------:R-:W-:-:S02]  /*15d70*/  USHF.L.U32 UR34, UR34, 0x6, URZ ;  /* 0x0000000622227899 */ /* 0x000fc4000800063f */
[----:B------:R-:W-:Y:S01]  /*15d80*/  USHF.R.U32.HI UR7, URZ, 0x4, UR7 ;  /* 0x000000043f077899 */ /* 0x000fe20008011607 */
[----:B------:R-:W3:Y:S01]  /*15d90*/  LDL.LU R133, [R1+0x99c] ;  /* 0x00099c0001857983 */ /* 0x000ee20000300800 */
[----:B0-----:R-:W-:Y:S01]  /*15da0*/  LOP3.LUT R2, R2, 0x30, RZ, 0xc0, !PT ;  /* 0x0000003002027812 */ /* 0x001fe200078ec0ff */
[C---:B--2---:R-:W-:Y:S01]  /*15db0*/  IMAD R4, R3.reuse, 0x3f, RZ ;  /* 0x0000003f03047824 */ /* 0x044fe200078e02ff */
[----:B------:R-:W-:Y:S01]  /*15dc0*/  USGXT.U32 UR22, UR22, 0xe ;  /* 0x0000000e1616789a */ /* 0x000fe20008000000 */
[C---:B------:R-:W-:Y:S02]  /*15dd0*/  IMAD R5, R3.reuse, 0x3e, RZ ;  /* 0x0000003e03057824 */ /* 0x040fe400078e02ff */
[----:B------:R-:W-:Y:S02]  /*15de0*/  IMAD R2, R232, 0x40, R2 ;  /* 0x00000040e8027824 */ /* 0x000fe400078e0202 */
[----:B------:R-:W-:Y:S01]  /*15df0*/  IMAD R6, R3, 0x3d, RZ ;  /* 0x0000003d03067824 */ /* 0x000fe200078e02ff */
[----:B------:R-:W-:Y:S01]  /*15e00*/  IADD3 R134, P1, R5, R9, RZ ;  /* 0x0000000905867210 */ /* 0x000fe20007f3e0ff */
[----:B------:R-:W-:-:S02]  /*15e10*/  IMAD R7, R3, 0x3c, RZ ;  /* 0x0000003c03077824 */ /* 0x000fc400078e02ff */
[C---:B------:R-:W-:Y:S02]  /*15e20*/  IMAD R10, R3.reuse, 0x3b, RZ ;  /* 0x0000003b030a7824 */ /* 0x040fe400078e02ff */
[C---:B------:R-:W-:Y:S02]  /*15e30*/  IMAD R11, R3.reuse, 0x3a, RZ ;  /* 0x0000003a030b7824 */ /* 0x040fe400078e02ff */
[C---:B------:R-:W-:Y:S01]  /*15e40*/  IMAD R12, R3.reuse, 0x39, RZ ;  /* 0x00000039030c7824 */ /* 0x040fe200078e02ff */
[----:B------:R-:W-:Y:S01]  /*15e50*/  IADD3 R135, P4, R10, R9, RZ ;  /* 0x000000090a877210 */ /* 0x000fe20007f9e0ff */
[C---:B------:R-:W-:Y:S02]  /*15e60*/  IMAD R13, R3.reuse, 0x38, RZ ;  /* 0x00000038030d7824 */ /* 0x040fe400078e02ff */
[----:B------:R-:W-:Y:S01]  /*15e70*/  IMAD R14, R3, 0x37, RZ ;  /* 0x00000037030e7824 */ /* 0x000fe200078e02ff */
[----:B------:R-:W-:Y:S01]  /*15e80*/  LEA.HI.X.SX32 R5, R5, R8, 0x1, P1 ;  /* 0x0000000805057211 */ /* 0x000fe200008f0eff */
[----:B------:R-:W-:-:S02]  /*15e90*/  IMAD R15, R3, 0x36, RZ ;  /* 0x00000036030f7824 */ /* 0x000fc400078e02ff */
[C---:B------:R-:W-:Y:S02]  /*15ea0*/  IMAD R16, R3.reuse, 0x35, RZ ;  /* 0x0000003503107824 */ /* 0x040fe400078e02ff */
[C---:B------:R-:W-:Y:S02]  /*15eb0*/  IMAD R17, R3.reuse, 0x34, RZ ;  /* 0x0000003403117824 */ /* 0x040fe400078e02ff */
[C---:B------:R-:W-:Y:S02]  /*15ec0*/  IMAD R18, R3.reuse, 0x33, RZ ;  /* 0x0000003303127824 */ /* 0x040fe400078e02ff */
[C---:B------:R-:W-:Y:S02]  /*15ed0*/  IMAD R19, R3.reuse, 0x32, RZ ;  /* 0x0000003203137824 */ /* 0x040fe400078e02ff */
[C---:B------:R-:W-:Y:S02]  /*15ee0*/  IMAD R20, R3.reuse, 0x31, RZ ;  /* 0x0000003103147824 */ /* 0x040fe400078e02ff */
        /* <DEDUP_REMOVED lines=16> */
[C---:B------:R-:W-:Y:S02]  /*15ff0*/  IMAD.SHL.U32 R102, R3.reuse, 0x20, RZ ;  /* 0x0000002003667824 */ /* 0x040fe400078e00ff */
        /* <DEDUP_REMOVED lines=15> */
[C---:B------:R-:W-:Y:S02]  /*160f0*/  IMAD.SHL.U32 R118, R3.reuse, 0x10, RZ ;  /* 0x0000001003767824 */ /* 0x040fe400078e00ff */
[C---:B------:R-:W-:Y:S02]  /*16100*/  IMAD R119, R3.reuse, 0xf, RZ ;  /* 0x0000000f03777824 */ /* 0x040fe400078e02ff */
[C---:B------:R-:W-:Y:S02]  /*16110*/  IMAD R120, R3.reuse, 0xe, RZ ;  /* 0x0000000e03787824 */ /* 0x040fe400078e02ff */
[C---:B------:R-:W-:Y:S02]  /*16120*/  IMAD R121, R3.reuse, 0xd, RZ ;  /* 0x0000000d03797824 */ /* 0x040fe400078e02ff */
[----:B------:R-:W-:Y:S01]  /*16130*/  IMAD R122, R3, 0xc, RZ ;  /* 0x0000000c037a7824 */ /* 0x000fe200078e02ff */
[----:B---3--:R-:W-:-:S05]  /*16140*/  SHF.R.S32.HI R133, RZ, 0x6, R133 ;  /* 0x00000006ff857819 */ /* 0x008fca0000011485 */
[----:B------:R0:W-:Y:S04]  /*16150*/  STL [R1+0xfb4], R133 ;  /* 0x000fb48501007387 */ /* 0x0001e80000100800 */
[----:B------:R-:W-:Y:S01]  /*16160*/  STL [R1+0xfb0], R2 ;  /* 0x000fb00201007387 */ /* 0x000fe20000100800 */
[----:B0-----:R-:W-:-:S05]  /*16170*/  IADD3 R133, P0, R4, R9, RZ ;  /* 0x0000000904857210 */ /* 0x001fca0007f1e0ff */
[----:B------:R0:W-:Y:S04]  /*16180*/  STL [R1+0x9a0], R133 ;  /* 0x0009a08501007387 */ /* 0x0001e80000100800 */
[----:B------:R2:W-:Y:S01]  /*16190*/  STL [R1+0x9a8], R134 ;  /* 0x0009a88601007387 */ /* 0x0005e20000100800 */
[-C--:B0-----:R-:W-:Y:S02]  /*161a0*/  IADD3 R133, P2, R6, R9.reuse, RZ ;  /* 0x0000000906857210 */ /* 0x081fe40007f5e0ff */
[----:B--2---:R-:W-:-:S03]  /*161b0*/  IADD3 R134, P3, R7, R9, RZ ;  /* 0x0000000907867210 */ /* 0x004fc60007f7e0ff */
[----:B------:R0:W-:Y:S01]  /*161c0*/  STL [R1+0x9b0], R133 ;  /* 0x0009b08501007387 */ /* 0x0001e20000100800 */
[----:B------:R-:W-:-:S03]  /*161d0*/  LEA.HI.X.SX32 R4, R4, R8, 0x1, P0 ;  /* 0x0000000804047211 */ /* 0x000fc600000f0eff */
[----:B------:R2:W-:Y:S01]  /*161e0*/  STL [R1+0x9b8], R134 ;  /* 0x0009b88601007387 */ /* 0x0005e20000100800 */
[----:B0-----:R-:W-:-:S03]  /*161f0*/  IADD3 R133, P5, R11, R9, RZ ;  /* 0x000000090b857210 */ /* 0x001fc60007fbe0ff */
[----:B------:R-:W-:Y:S01]  /*16200*/  STL [R1+0x9c0], R135 ;  /* 0x0009c08701007387 */ /* 0x000fe20000100800 */
[----:B--2---:R-:W-:-:S03]  /*16210*/  IADD3 R134, P6, R12, R9, RZ ;  /* 0x000000090c867210 */ /* 0x004fc60007fde0ff */
[----:B------:R0:W-:Y:S04]  /*16220*/  STL [R1+0x9c8], R133 ;  /* 0x0009c88501007387 */ /* 0x0001e80000100800 */
[----:B------:R-:W-:Y:S04]  /*16230*/  STL [R1+0x9d0], R134 ;  /* 0x0009d08601007387 */ /* 0x000fe80000100800 */
[----:B------:R2:W-:Y:S01]  /*16240*/  STL [R1+0x99c], R4 ;  /* 0x00099c0401007387 */ /* 0x0005e20000100800 */
[----:B0-----:R-:W-:Y:S02]  /*16250*/  IADD3 R133, P0, R13, R9, RZ ;  /* 0x000000090d857210 */ /* 0x001fe40007f1e0ff */
[----:B------:R-:W-:-:S03]  /*16260*/  LEA.HI.X.SX32 R6, R6, R8, 0x1, P2 ;  /* 0x0000000806067211 */ /* 0x000fc600010f0eff */
[----:B------:R-:W-:Y:S01]  /*16270*/  STL [R1+0x9d8], R133 ;  /* 0x0009d88501007387 */ /* 0x000fe20000100800 */
[----:B--2---:R-:W-:-:S03]  /*16280*/  IADD3 R4, P1, R14, R9, RZ ;  /* 0x000000090e047210 */ /* 0x004fc60007f3e0ff */
[----:B------:R0:W-:Y:S04]  /*16290*/  STL [R1+0x9a4], R5 ;  /* 0x0009a40501007387 */ /* 0x0001e80000100800 */
[----:B------:R2:W-:Y:S01]  /*162a0*/  STL [R1+0x9e0], R4 ;  /* 0x0009e00401007387 */ /* 0x0005e20000100800 */
[----:B0-----:R-:W-:-:S03]  /*162b0*/  IADD3 R5, P2, R15, R9, RZ ;  /* 0x000000090f057210 */ /* 0x001fc60007f5e0ff */
[----:B------:R0:W-:Y:S01]  /*162c0*/  STL [R1+0x9ac], R6 ;  /* 0x0009ac0601007387 */ /* 0x0001e20000100800 */
[----:B--2---:R-:W-:-:S03]  /*162d0*/  LEA.HI.X.SX32 R4, R7, R8, 0x1, P3 ;  /* 0x0000000807047211 */ /* 0x004fc600018f0eff */
[----:B------:R2:W-:Y:S04]  /*162e0*/  STL [R1+0x9e8], R5 ;  /* 0x0009e80501007387 */ /* 0x0005e80000100800 */
[----:B------:R3:W-:Y:S01]  /*162f0*/  STL [R1+0x9b4], R4 ;  /* 0x0009b40401007387 */ /* 0x0007e20000100800 */
[----:B0-----:R-:W-:Y:S02]  /*16300*/  IADD3 R6, P3, R16, R9, RZ ;  /* 0x0000000910067210 */ /* 0x001fe40007f7e0ff */
[----:B--2---:R-:W-:-:S03]  /*16310*/  LEA.HI.X.SX32 R5, R10, R8, 0x1, P4 ;  /* 0x000000080a057211 */ /* 0x004fc600020f0eff */
[----:B------:R0:W-:Y:S01]  /*16320*/  STL [R1+0x9f0], R6 ;  /* 0x0009f00601007387 */ /* 0x0001e20000100800 */
[----:B---3--:R-:W-:-:S03]  /*16330*/  IADD3 R4, P4, R17, R9, RZ ;  /* 0x0000000911047210 */ /* 0x008fc60007f9e0ff */
[----:B------:R2:W-:Y:S04]  /*16340*/  STL [R1+0x9bc], R5 ;  /* 0x0009bc0501007387 */ /* 0x0005e80000100800 */
[----:B------:R3:W-:Y:S01]  /*16350*/  STL [R1+0x9f8], R4 ;  /* 0x0009f80401007387 */ /* 0x0007e20000100800 */
[----:B0-----:R-:W-:Y:S02]  /*16360*/  LEA.HI.X.SX32 R6, R11, R8, 0x1, P5 ;  /* 0x000000080b067211 */ /* 0x001fe400028f0eff */
[----:B--2---:R-:W-:-:S03]  /*16370*/  IADD3 R5, P5, R18, R9, RZ ;  /* 0x0000000912057210 */ /* 0x004fc60007fbe0ff */
[----:B------:R0:W-:Y:S01]  /*16380*/  STL [R1+0x9c4], R6 ;  /* 0x0009c40601007387 */ /* 0x0001e20000100800 */
[----:B---3--:R-:W-:-:S03]  /*16390*/  LEA.HI.X.SX32 R4, R12, R8, 0x1, P6 ;  /* 0x000000080c047211 */ /* 0x008fc600030f0eff */
        /* <DEDUP_REMOVED lines=150> */
[----:B------:R2:W-:Y:S01]  /*16d00*/  STL [R1+0xaf4], R5 ;  /* 0x000af40501007387 */ /* 0x0005e20000100800 */
[----:B------:R-:W-:-:S03]  /*16d10*/  IMAD R123, R3, 0xb, RZ ;  /* 0x0000000b037b7824 */ /* 0x000fc600078e02ff */
[----:B------:R3:W-:Y:S01]  /*16d20*/  STL [R1+0xb30], R4 ;  /* 0x000b300401007387 */ /* 0x0007e20000100800 */
[----:B0-----:R-:W-:Y:S01]  /*16d30*/  LEA.HI.X.SX32 R6, R115, R8, 0x1, P2 ;  /* 0x0000000873067211 */ /* 0x001fe200010f0eff */
[----:B------:R-:W-:Y:S01]  /*16d40*/  IMAD R124, R3, 0xa, RZ ;  /* 0x0000000a037c7824 */ /* 0x000fe200078e02ff */
[----:B--2---:R-:W-:-:S03]  /*16d50*/  IADD3 R5, P2, R122, R9, RZ ;  /* 0x000000097a057210 */ /* 0x004fc60007f5e0ff */
[----:B------:R0:W-:Y:S01]  /*16d60*/  STL [R1+0xafc], R6 ;  /* 0x000afc0601007387 */ /* 0x0001e20000100800 */
[----:B---3--:R-:W-:-:S03]  /*16d70*/  LEA.HI.X.SX32 R4, R116, R8, 0x1, P3 ;  /* 0x0000000874047211 */ /* 0x008fc600018f0eff */
[----:B------:R2:W-:Y:S01]  /*16d80*/  STL [R1+0xb38], R5 ;  /* 0x000b380501007387 */ /* 0x0005e20000100800 */
[----:B------:R-:W-:-:S03]  /*16d90*/  IMAD R125, R3, 0x9, RZ ;  /* 0x00000009037d7824 */ /* 0x000fc600078e02ff */
[----:B------:R3:W-:Y:S01]  /*16da0*/  STL [R1+0xb04], R4 ;  /* 0x000b040401007387 */ /* 0x0007e20000100800 */
[----:B0-----:R-:W-:Y:S02]  /*16db0*/  IADD3 R6, P3, R123, R9, RZ ;  /* 0x000000097b067210 */ /* 0x001fe40007f7e0ff */
[----:B--2---:R-:W-:-:S03]  /*16dc0*/  LEA.HI.X.SX32 R5, R117, R8, 0x1, P4 ;  /* 0x0000000875057211 */ /* 0x004fc600020f0eff */
[----:B------:R0:W-:Y:S01]  /*16dd0*/  STL [R1+0xb40], R6 ;  /* 0x000b400601007387 */ /* 0x0001e20000100800 */
[----:B---3--:R-:W-:-:S03]  /*16de0*/  IADD3 R4, P4, R124, R9, RZ ;  /* 0x000000097c047210 */ /* 0x008fc60007f9e0ff */
[----:B------:R2:W-:Y:S01]  /*16df0*/  STL [R1+0xb0c], R5 ;  /* 0x000b0c0501007387 */ /* 0x0005e20000100800 */
[----:B------:R-:W-:-:S03]  /*16e00*/  IMAD.SHL.U32 R126, R3, 0x8, RZ ;  /* 0x00000008037e7824 */ /* 0x000fc600078e00ff */
        /* <DEDUP_REMOVED lines=17> */
[----:B------:R-:W-:Y:S01]  /*16f20*/  IMAD.SHL.U32 R130, R3, 0x4, RZ ;  /* 0x0000000403827824 */ /* 0x000fe200078e00ff */
        /* <DEDUP_REMOVED lines=25> */
[-C--:B0-----:R-:W-:Y:S02]  /*170c0*/  LEA.HI.X.SX32 R6, R127, R8.reuse, 0x1, P0 ;  /* 0x000000087f067211 */ /* 0x081fe400000f0eff */
[----:B--2---:R-:W-:-:S03]  /*170d0*/  LEA.HI.X.SX32 R5, R128, R8, 0x1, P1 ;  /* 0x0000000880057211 */ /* 0x004fc600008f0eff */
[----:B------:R0:W-:Y:S01]  /*170e0*/  STL [R1+0xb5c], R6 ;  /* 0x000b5c0601007387 */ /* 0x0001e20000100800 */
[----:B---3--:R-:W-:-:S03]  /*170f0*/  LEA.HI.X.SX32 R4, R129, R8, 0x1, P2 ;  /* 0x0000000881047211 */ /* 0x008fc600010f0eff */
[----:B------:R2:W-:Y:S01]  /*17100*/  STL [R1+0xb64], R5 ;  /* 0x000b640501007387 */ /* 0x0005e20000100800 */
[C---:B------:R-:W-:Y:S01]  /*17110*/  IMAD.SHL.U32 R233, R3.reuse, 0x40, RZ ;  /* 0x0000004003e97824 */ /* 0x040fe200078e00ff */
[-C--:B------:R-:W-:Y:S02]  /*17120*/  LEA.HI.X.SX32 R3, R3, R8.reuse, 0x1, P6 ;  /* 0x0000000803037211 */ /* 0x080fe400030f0eff */
[----:B------:R3:W-:Y:S01]  /*17130*/  STL [R1+0xb6c], R4 ;  /* 0x000b6c0401007387 */ /* 0x0007e20000100800 */
[-C--:B0-----:R-:W-:Y:S02]  /*17140*/  LEA.HI.X.SX32 R6, R130, R8.reuse, 0x1, P3 ;  /* 0x0000000882067211 */ /* 0x081fe400018f0eff */
[----:B--2---:R-:W-:-:S03]  /*17150*/  LEA.HI.X.SX32 R5, R131, R8, 0x1, P4 ;  /* 0x0000000883057211 */ /* 0x004fc600020f0eff */
[----:B------:R-:W-:Y:S01]  /*17160*/  STL [R1+0xb74], R6 ;  /* 0x000b740601007387 */ /* 0x000fe20000100800 */
[----:B---3--:R-:W-:-:S03]  /*17170*/  LEA.HI.X.SX32 R4, R132, R8, 0x1, P5 ;  /* 0x0000000884047211 */ /* 0x008fc600028f0eff */
[----:B------:R-:W-:Y:S04]  /*17180*/  STL [R1+0xb7c], R5 ;  /* 0x000b7c0501007387 */ /* 0x000fe80000100800 */
[----:B------:R0:W-:Y:S04]  /*17190*/  STL [R1+0xb84], R4 ;  /* 0x000b840401007387 */ /* 0x0001e80000100800 */
[----:B------:R2:W-:Y:S01]  /*171a0*/  STL [R1+0xb8c], R3 ;  /* 0x000b8c0301007387 */ /* 0x0005e20000100800 */
[C---:B0-----:R-:W-:Y:S02]  /*171b0*/  LOP3.LUT R4, R2.reuse, 0x10, RZ, 0x3c, !PT ;  /* 0x0000001002047812 */ /* 0x041fe400078e3cff */
[----:B--2---:R-:W-:-:S02]  /*171c0*/  LOP3.LUT R3, R2, 0x20, RZ, 0x3c, !PT ;  /* 0x0000002002037812 */ /* 0x004fc400078e3cff */
[----:B------:R-:W-:Y:S01]  /*171d0*/  LOP3.LUT R2, R2, 0x30, RZ, 0x3c, !PT ;  /* 0x0000003002027812 */ /* 0x000fe200078e3cff */
[----:B------:R1:W-:Y:S04]  /*171e0*/  STL [R1+0xfc0], R4 ;  /* 0x000fc00401007387 */ /* 0x0003e80000100800 */
[----:B------:R1:W-:Y:S04]  /*171f0*/  STL [R1+0xfbc], R3 ;  /* 0x000fbc0301007387 */ /* 0x0003e80000100800 */
[----:B------:R1:W-:Y:S01]  /*17200*/  STL [R1+0xfb8], R2 ;  /* 0x000fb80201007387 */ /* 0x0003e20000100800 */
[----:B------:R-:W-:-:S02]  /*17210*/  USGXT.U32 UR20, UR7, 0xe ;  /* 0x0000000e0714789a */ /* 0x000fc40008000000 */
[----:B------:R-:W-:Y:S02]  /*17220*/  UIADD3 UR14, UP1, UR22, 0x2, URZ ;  /* 0x00000002160e7890 */ /* 0x000fe4000ff3e03f */
[----:B------:R-:W-:Y:S01]  /*17230*/  UIADD3 UR12, UP0, UR20, 0x2, URZ ;  /* 0x00000002140c7890 */ /* 0x000fe2000ff1e03f */
[----:B------:R-:W-:Y:S01]  /*17240*/  IMAD.MOV.U32 R89, RZ, RZ, RZ ;  /* 0x000000ffff597224 */ /* 0x000fe200078e00ff */
[----:B------:R-:W-:Y:S01]  /*17250*/  UIADD3.X UR15, UR6, -0x7fffffe0, URZ, UP1, !UPT ;  /* 0x80000020060f7890 */ /* 0x000fe20008ffe43f */
[----:B------:R-:W-:Y:S01]  /*17260*/  CS2R R90, SRZ ;  /* 0x00000000005a7805 */ /* 0x000fe2000001ff00 */
[----:B------:R-:W-:Y:S01]  /*17270*/  UIADD3.X UR13, UR5, -0x7fffffe0, URZ, UP0, !UPT ;  /* 0x80000020050d7890 */ /* 0x000fe200087fe43f */
        /* <DEDUP_REMOVED lines=30> */
[----:B------:R-:W-:Y:S01]  /*17460*/  SHF.R.S32.HI R152, RZ, 0x1f, R233 ;  /* 0x0000001fff987819 */ /* 0x000fe200000114e9 */
[----:B------:R-:W-:Y:S02]  /*17470*/  USHF.R.S32.HI UR5, URZ, 0x1f, UR34 ;  /* 0x0000001f3f057899 */ /* 0x000fe40008011422 */
[----:B------:R-:W-:Y:S02]  /*17480*/  UIADD3.64 UR18, UR14, 0x3fe, URZ ;  /* 0x000003fe0e127897 */ /* 0x000fe4000fffe03f */
[----:B------:R-:W-:-:S02]  /*17490*/  UIADD3.64 UR10, UR14, 0x400, URZ ;  /* 0x000004000e0a7897 */ /* 0x000fc4000fffe03f */
[----:B------:R-:W-:Y:S02]  /*174a0*/  UIADD3.64 UR24, UR12, 0xfe, URZ ;  /* 0x000000fe0c187897 */ /* 0x000fe4000fffe03f */
[----:B------:R-:W-:Y:S01]  /*174b0*/  UIADD3.64 UR28, UR12, 0x100, URZ ;  /* 0x000001000c1c7897 */ /* 0x000fe2000fffe03f */
[----:B------:R-:W-:Y:S01]  /*174c0*/  UMOV UR23, 0x80000020 ;  /* 0x8000002000177882 */ /* 0x000fe20000000000 */
[----:B-1----:R-:W-:-:S10]  /*174d0*/  UMOV UR21, 0x80000020 ;  /* 0x8000002000157882 */ /* 0x002fd40000000000 */
.L_x_2:
[----:B------:R-:W2:Y:S01]  /*174e0*/  LDL R152, [R1+0xb90] ;  /* 0x000b900001987983 */ /* 0x000ea20000100800 */
[----:B------:R-:W0:Y:S03]  /*174f0*/  LDC R2, c[0x0][0x230] ;  /* 0x00008c00ff027b82 */ /* 0x000e260000000800 */
[----:B------:R-:W3:Y:S04]  /*17500*/  LDL R233, [R1+0xb80] ;  /* 0x000b800001e97983 */ /* 0x000ee80000100800 */
[----:B------:R-:W4:Y:S04]  /*17510*/  LDL R154, [R1+0xb74] ;  /* 0x000b7400019a7983 */ /* 0x000f280000100800 */
[----:B------:R-:W4:Y:S04]  /*17520*/  LDL R153, [R1+0xb6c] ;  /* 0x000b6c0001997983 */ /* 0x000f280000100800 */
[----:B------:R1:W-:Y:S04]  /*17530*/  STL [R1+0x13b0], R37 ;  /* 0x0013b02501007387 */ /* 0x0003e80000100800 */
[----:B-1----:R-:W4:Y:S04]  /*17540*/  LDL R37, [R1+0xb7c] ;  /* 0x000b7c0001257983 */ /* 0x002f280000100800 */
[----:B------:R1:W-:Y:S04]  /*17550*/  STL [R1+0x13ac], R34 ;  /* 0x0013ac2201007387 */ /* 0x0003e80000100800 */
[----:B-1----:R-:W3:Y:S04]  /*17560*/  LDL R34, [R1+0xb88] ;  /* 0x000b880001227983 */ /* 0x002ee80000100800 */
[----:B------:R1:W-:Y:S04]  /*17570*/  STL [R1+0x13a8], R35 ;  /* 0x0013a82301007387 */ /* 0x0003e80000100800 */
[----:B-1----:R-:W4:Y:S04]  /*17580*/  LDL R35, [R1+0xb84] ;  /* 0x000b840001237983 */ /* 0x002f280000100800 */
[----:B------:R1:W-:Y:S04]  /*17590*/  STL [R1+0x13a4], R32 ;  /* 0x0013a42001007387 */ /* 0x0003e80000100800 */
[----:B-1----:R-:W3:Y:S01]  /*175a0*/  LDL R32, [R1+0xb8c] ;  /* 0x000b8c0001207983 */ /* 0x002ee20000100800 */
[----:B0-----:R-:W-:Y:S01]  /*175b0*/  IMAD R2, R234, -0x40, R2 ;  /* 0xffffffc0ea027824 */ /* 0x001fe200078e0202 */
[----:B------:R-:W-:-:S02]  /*175c0*/  PRMT R201, RZ, 0x7610, R201 ;  /* 0x00007610ffc97816 */ /* 0x000fc400000000c9 */
[----:B------:R-:W-:Y:S02]  /*175d0*/  STL [R1+0x13a0], R33 ;  /* 0x0013a02101007387 */ /* 0x000fe40000100800 */
[C---:B------:R-:W-:Y:S02]  /*175e0*/  ISETP.GT.AND P0, PT, R2.reuse, RZ, PT ;  /* 0x000000ff0200720c */ /* 0x040fe40003f04270 */
[----:B------:R-:W-:Y:S01]  /*175f0*/  STL [R1+0x139c], R30 ;  /* 0x00139c1e01007387 */ /* 0x000fe20000100800 */
[----:B------:R-:W-:-:S03]  /*17600*/  ISETP.GT.AND P1, PT, R2, 0x1, PT ;  /* 0x000000010200780c */ /* 0x000fc60003f24270 */
[----:B------:R-:W-:Y:S04]  /*17610*/  STL [R1+0x1398], R31 ;  /* 0x0013981f01007387 */ /* 0x000fe80000100800 */
[----:B------:R-:W-:Y:S03]  /*17620*/  STL [R1+0x1394], R28 ;  /* 0x0013941c01007387 */ /* 0x000fe60000100800 */
[----:B------:R-:W-:Y:S01]  /*17630*/  @P0 IMAD.MOV.U32 R4, RZ, RZ, R9 ;  /* 0x000000ffff040224 */ /* 0x000fe200078e0009 */
[----:B------:R-:W-:Y:S01]  /*17640*/  STL [R1+0x1390], R29 ;  /* 0x0013901d01007387 */ /* 0x000fe20000100800 */
[----:B------:R-:W-:-:S03]  /*17650*/  @P0 IMAD.MOV.U32 R5, RZ, RZ, R8 ;  /* 0x000000ffff050224 */ /* 0x000fc600078e0008 */
[----:B------:R-:W-:Y:S04]  /*17660*/  STL [R1+0x138c], R26 ;  /* 0x00138c1a01007387 */ /* 0x000fe80000100800 */
        /* <DEDUP_REMOVED lines=36> */
[----:B-----5:R-:W-:Y:S04]  /*178b0*/  STL [R1+0x1030], R0 ;  /* 0x0010300001007387 */ /* 0x020fe80000100800 */
[----:B------:R-:W-:Y:S04]  /*178c0*/  STL [R1+0x1334], R234 ;  /* 0x001334ea01007387 */ /* 0x000fe80000100800 */
[----:B------:R0:W-:Y:S04]  /*178d0*/  STL [R1+0x1330], R8 ;  /* 0x0013300801007387 */ /* 0x0001e80000100800 */
[----:B------:R2:W4:Y:S04]  /*178e0*/  @P0 LDG.E.U8 R201, desc[UR32][R4.64] ;  /* 0x0000002004c90981 */ /* 0x000528000c1e1100 */
[----:B0-----:R-:W4:Y:S04]  /*178f0*/  LDL.LU R8, [R1+0xb78] ;  /* 0x000b780001087983 */ /* 0x001f280000300800 */
[----:B------:R-:W4:Y:S04]  /*17900*/  LDL R33, [R1+0xb64] ;  /* 0x000b640001217983 */ /* 0x000f280000100800 */
[----:B------:R-:W4:Y:S04]  /*17910*/  LDL R26, [R1+0xb5c] ;  /* 0x000b5c00011a7983 */ /* 0x000f280000100800 */
[----:B------:R-:W4:Y:S01]  /*17920*/  LDL R24, [R1+0xb60] ;  /* 0x000b600001187983 */ /* 0x000f220000100800 */
[----:B--2---:R-:W-:-:S02]  /*17930*/  @P1 IMAD.MOV.U32 R4, RZ, RZ, R152 ;  /* 0x000000ffff041224 */ /* 0x004fc400078e0098 */
[----:B---3--:R-:W-:Y:S02]  /*17940*/  @P1 IMAD.MOV.U32 R5, RZ, RZ, R32 ;  /* 0x000000ffff051224 */ /* 0x008fe400078e0020 */
[----:B------:R-:W2:Y:S04]  /*17950*/  LDL R32, [R1+0xb68] ;  /* 0x000b680001207983 */ /* 0x000ea80000100800 */
[----:B------:R-:W3:Y:S01]  /*17960*/  LDL.LU R152, [R1+0xb70] ;  /* 0x000b700001987983 */ /* 0x000ee20000300800 */
[----:B------:R-:W-:Y:S02]  /*17970*/  ISETP.GT.AND P0, PT, R2, 0x2, PT ;  /* 0x000000020200780c */ /* 0x000fe40003f04270 */
[----:B------:R-:W-:Y:S01]  /*17980*/  PRMT R3, RZ, 0x7610, R3 ;  /* 0x00007610ff037816 */ /* 0x000fe20000000003 */
[----:B------:R-:W2:Y:S04]  /*17990*/  LDL R31, [R1+0xb58] ;  /* 0x000b5800011f7983 */ /* 0x000ea80000100800 */
[----:B------:R-:W2:Y:S04]  /*179a0*/  LDL R25, [R1+0xb4c] ;  /* 0x000b4c0001197983 */ /* 0x000ea80000100800 */
[----:B------:R0:W2:Y:S04]  /*179b0*/  @P1 LDG.E.U8 R3, desc[UR32][R4.64] ;  /* 0x0000002004031981 */ /* 0x0000a8000c1e1100 */
[----:B------:R-:W2:Y:S04]  /*179c0*/  LDL R0, [R1+0xb50] ;  /* 0x000b500001007983 */ /* 0x000ea80000100800 */
[----:B------:R-:W2:Y:S01]  /*179d0*/  LDL R30, [R1+0xb44] ;  /* 0x000b4400011e7983 */ /* 0x000ea20000100800 */
[----:B0-----:R-:W-:-:S03]  /*179e0*/  @P0 IMAD.MOV.U32 R4, RZ, RZ, R34 ;  /* 0x000000ffff040224 */ /* 0x001fc600078e0022 */
[----:B------:R-:W2:Y:S04]  /*179f0*/  LDL R34, [R1+0xb54] ;  /* 0x000b540001227983 */ /* 0x000ea80000100800 */
[----:B------:R-:W2:Y:S01]  /*17a00*/  LDL R29, [R1+0xb48] ;  /* 0x000b4800011d7983 */ /* 0x000ea20000100800 */
[C---:B------:R-:W-:Y:S01]  /*17a10*/  ISETP.GT.AND P1, PT, R2.reuse, 0x3, PT ;  /* 0x000000030200780c */ /* 0x040fe20003f24270 */
[----:B----4-:R-:W-:Y:S01]  /*17a20*/  @P0 IMAD.MOV.U32 R5, RZ, RZ, R35 ;  /* 0x000000ffff050224 */ /* 0x010fe200078e0023 */
[----:B------:R-:W-:Y:S01]  /*17a30*/  PRMT R200, RZ, 0x7610, R200 ;  /* 0x00007610ffc87816 */ /* 0x000fe200000000c8 */
[----:B------:R-:W4:Y:S01]  /*17a40*/  LDL R28, [R1+0xb3c] ;  /* 0x000b3c00011c7983 */ /* 0x000f220000100800 */
[----:B------:R-:W-:Y:S02]  /*17a50*/  PRMT R199, RZ, 0x7610, R199 ;  /* 0x00007610ffc77816 */ /* 0x000fe400000000c7 */
[----:B------:R-:W-:Y:S01]  /*17a60*/  PRMT R198, RZ, 0x7610, R198 ;  /* 0x00007610ffc67816 */ /* 0x000fe200000000c6 */
[----:B------:R-:W4:Y:S04]  /*17a70*/  LDL R27, [R1+0xb40] ;  /* 0x000b4000011b7983 */ /* 0x000f280000100800 */
[----:B------:R0:W4:Y:S01]  /*17a80*/  @P0 LDG.E.U8 R200, desc[UR32][R4.64] ;  /* 0x0000002004c80981 */ /* 0x000122000c1e1100 */
[----:B------:R-:W-:Y:S01]  /*17a90*/  ISETP.GT.AND P0, PT, R2, 0x4, PT ;  /* 0x000000040200780c */ /* 0x000fe20003f04270 */
[----:B0-----:R-:W-:-:S02]  /*17aa0*/  @P1 IMAD.MOV.U32 R4, RZ, RZ, R233 ;  /* 0x000000ffff041224 */ /* 0x001fc400078e00e9 */
[----:B------:R-:W-:-:S05]  /*17ab0*/  @P1 IMAD.MOV.U32 R5, RZ, RZ, R37 ;  /* 0x000000ffff051224 */ /* 0x000fca00078e0025 */
[----:B------:R0:W4:Y:S01]  /*17ac0*/  @P1 LDG.E.U8 R199, desc[UR32][R4.64] ;  /* 0x0000002004c71981 */ /* 0x000122000c1e1100 */
[----:B------:R-:W-:Y:S02]  /*17ad0*/  ISETP.GT.AND P1, PT, R2, 0x5, PT ;  /* 0x000000050200780c */ /* 0x000fe40003f24270 */
[----:B------:R-:W-:Y:S02]  /*17ae0*/  PRMT R197, RZ, 0x7610, R197 ;  /* 0x00007610ffc57816 */ /* 0x000fe400000000c5 */
[----:B0-----:R-:W-:Y:S01]  /*17af0*/  @P0 IMAD.MOV.U32 R5, RZ, RZ, R154 ;  /* 0x000000ffff050224 */ /* 0x001fe200078e009a */
[----:B------:R-:W-:Y:S01]  /*17b00*/  PRMT R196, RZ, 0x7610, R196 ;  /* 0x00007610ffc47816 */ /* 0x000fe200000000c4 */
[----:B------:R-:W-:-:S05]  /*17b10*/  @P0 IMAD.MOV.U32 R4, RZ, RZ, R8 ;  /* 0x000000ffff040224 */ /* 0x000fca00078e0008 */
[----:B------:R0:W4:Y:S01]  /*17b20*/  @P0 LDG.E.U8 R198, desc[UR32][R4.64] ;  /* 0x0000002004c60981 */ /* 0x000122000c1e1100 */
[----:B------:R-:W-:Y:S01]  /*17b30*/  ISETP.GT.AND P0, PT, R2, 0x6, PT ;  /* 0x000000060200780c */ /* 0x000fe20003f04270 */
[----:B0-----:R-:W-:Y:S02]  /*17b40*/  @P1 IMAD.MOV.U32 R5, RZ, RZ, R153 ;  /* 0x000000ffff051224 */ /* 0x001fe400078e0099 */
[----:B---3--:R-:W-:-:S05]  /*17b50*/  @P1 IMAD.MOV.U32 R4, RZ, RZ, R152 ;  /* 0x000000ffff041224 */ /* 0x008fca00078e0098 */
[----:B------:R2:W3:Y:S01]  /*17b60*/  @P1 LDG.E.U8 R197, desc[UR32][R4.64] ;  /* 0x0000002004c51981 */ /* 0x0004e2000c1e1100 */
[----:B------:R-:W-:-:S04]  /*17b70*/  ISETP.GT.AND P1, PT, R2, 0x7, PT ;  /* 0x000000070200780c */ /* 0x000fc80003f24270 */
[----:B--2---:R-:W-:Y:S02]  /*17b80*/  @P0 IMAD.MOV.U32 R4, RZ, RZ, R32 ;  /* 0x000000ffff040224 */ /* 0x004fe400078e0020 */
[----:B------:R-:W-:Y:S01]  /*17b90*/  @P0 IMAD.MOV.U32 R5, RZ, RZ, R33 ;  /* 0x000000ffff050224 */ /* 0x000fe200078e0021 */
[----:B------:R-:W2:Y:S04]  /*17ba0*/  LDL R32, [R1+0xb38] ;  /* 0x000b380001207983 */ /* 0x000ea80000100800 */
[----:B------:R-:W3:Y:S04]  /*17bb0*/  LDL R33, [R1+0xb34] ;  /* 0x000b340001217983 */ /* 0x000ee80000100800 */
[----:B------:R0:W3:Y:S02]  /*17bc0*/  @P0 LDG.E.U8 R196, desc[UR32][R4.64] ;  /* 0x0000002004c40981 */ /* 0x0000e4000c1e1100 */
[----:B0-----:R-:W-:-:S02]  /*17bd0*/  @P1 IMAD.MOV.U32 R4, RZ, RZ, R24 ;  /* 0x000000ffff041224 */ /* 0x001fc400078e0018 */
[----:B------:R-:W3:Y:S01]  /*17be0*/  LDL R24, [R1+0xb30] ;  /* 0x000b300001187983 */ /* 0x000ee20000100800 */
[----:B------:R-:W-:Y:S01]  /*17bf0*/  ISETP.GT.AND P0, PT, R2, 0x8, PT ;  /* 0x000000080200780c */ /* 0x000fe20003f04270 */
[----:B------:R-:W-:Y:S01]  /*17c00*/  @P1 IMAD.MOV.U32 R5, RZ, RZ, R26 ;  /* 0x000000ffff051224 */ /* 0x000fe200078e001a */
[----:B------:R-:W-:Y:S01]  /*17c10*/  PRMT R195, RZ, 0x7610, R195 ;  /* 0x00007610ffc37816 */ /* 0x000fe200000000c3 */
[----:B------:R-:W3:Y:S01]  /*17c20*/  LDL R26, [R1+0xb2c] ;  /* 0x000b2c00011a7983 */ /* 0x000ee20000100800 */
[----:B------:R-:W-:-:S04]  /*17c30*/  PRMT R194, RZ, 0x7610, R194 ;  /* 0x00007610ffc27816 */ /* 0x000fc800000000c2 */
[----:B------:R0:W3:Y:S01]  /*17c40*/  @P1 LDG.E.U8 R195, desc[UR32][R4.64] ;  /* 0x0000002004c31981 */ /* 0x0000e2000c1e1100 */
[----:B------:R-:W-:-:S04]  /*17c50*/  ISETP.GT.AND P1, PT, R2, 0x9, PT ;  /* 0x000000090200780c */ /* 0x000fc80003f24270 */
[----:B0-----:R-:W-:Y:S02]  /*17c60*/  @P0 IMAD.MOV.U32 R4, RZ, RZ, R31 ;  /* 0x000000ffff040224 */ /* 0x001fe400078e001f */
[----:B------:R-:W-:Y:S01]  /*17c70*/  @P0 IMAD.MOV.U32 R5, RZ, RZ, R34 ;  /* 0x000000ffff050224 */ /* 0x000fe200078e0022 */
[----:B------:R-:W3:Y:S04]  /*17c80*/  LDL R31, [R1+0xb28] ;  /* 0x000b2800011f7983 */ /* 0x000ee80000100800 */
[----:B------:R-:W3:Y:S04]  /*17c90*/  LDL R34, [R1+0xb24] ;  /* 0x000b240001227983 */ /* 0x000ee80000100800 */
[----:B------:R0:W3:Y:S01]  /*17ca0*/  @P0 LDG.E.U8 R194, desc[UR32][R4.64] ;  /* 0x0000002004c20981 */ /* 0x0000e2000c1e1100 */
[----:B------:R-:W-:-:S02]  /*17cb0*/  ISETP.GT.AND P0, PT, R2, 0xa, PT ;  /* 0x0000000a0200780c */ /* 0x000fc40003f04270 */
[----:B------:R-:W-:Y:S01]  /*17cc0*/  PRMT R193, RZ, 0x7610, R193 ;  /* 0x00007610ffc17816 */ /* 0x000fe200000000c1 */
[----:B0-----:R-:W-:Y:S02]  /*17cd0*/  @P1 IMAD.MOV.U32 R4, RZ, RZ, R0 ;  /* 0x000000ffff041224 */ /* 0x001fe400078e0000 */
[----:B------:R-:W-:Y:S01]  /*17ce0*/  @P1 IMAD.MOV.U32 R5, RZ, RZ, R25 ;  /* 0x000000ffff051224 */ /* 0x000fe200078e0019 */
[----:B------:R-:W3:Y:S04]  /*17cf0*/  LDL R0, [R1+0xb20] ;  /* 0x000b200001007983 */ /* 0x000ee80000100800 */
[----:B------:R-:W3:Y:S04]  /*17d00*/  LDL R25, [R1+0xb1c] ;  /* 0x000b1c0001197983 */ /* 0x000ee80000100800 */
[----:B------:R0:W3:Y:S02]  /*17d10*/  @P1 LDG.E.U8 R193, desc[UR32][R4.64] ;  /* 0x0000002004c11981 */ /* 0x0000e4000c1e1100 */
[----:B0-----:R-:W-:-:S02]  /*17d20*/  @P0 IMAD.MOV.U32 R4, RZ, RZ, R29 ;  /* 0x000000ffff040224 */ /* 0x001fc400078e001d */
[----:B------:R-:W-:Y:S01]  /*17d30*/  @P0 IMAD.MOV.U32 R5, RZ, RZ, R30 ;  /* 0x000000ffff050224 */ /* 0x000fe200078e001e */
[----:B------:R-:W3:Y:S04]  /*17d40*/  LDL R29, [R1+0xb18] ;  /* 0x000b1800011d7983 */ /* 0x000ee80000100800 */
[----:B------:R-:W3:Y:S01]  /*17d50*/  LDL R30, [R1+0xb14] ;  /* 0x000b1400011e7983 */ /* 0x000ee20000100800 */
[----:B------:R-:W-:Y:S02]  /*17d60*/  ISETP.GT.AND P1, PT, R2, 0xb, PT ;  /* 0x0000000b0200780c */ /* 0x000fe40003f24270 */
[----:B------:R-:W-:Y:S02]  /*17d70*/  PRMT R192, RZ, 0x7610, R192 ;  /* 0x00007610ffc07816 */ /* 0x000fe400000000c0 */
[----:B------:R-:W-:-:S04]  /*17d80*/  PRMT R191, RZ, 0x7610, R191 ;  /* 0x00007610ffbf7816 */ /* 0x000fc800000000bf */
[----:B------:R4:W3:Y:S01]  /*17d90*/  @P0 LDG.E.U8 R192, desc[UR32][R4.64] ;  /* 0x0000002004c00981 */ /* 0x0008e2000c1e1100 */
[----:B------:R-:W-:-:S04]  /*17da0*/  ISETP.GT.AND P0, PT, R2, 0xc, PT ;  /* 0x0000000c0200780c */ /* 0x000fc80003f04270 */
[----:B----4-:R-:W-:Y:S02]  /*17db0*/  @P1 IMAD.MOV.U32 R4, RZ, RZ, R27 ;  /* 0x000000ffff041224 */ /* 0x010fe400078e001b */
[----:B------:R-:W-:Y:S01]  /*17dc0*/  @P1 IMAD.MOV.U32 R5, RZ, RZ, R28 ;  /* 0x000000ffff051224 */ /* 0x000fe200078e001c */
[----:B------:R-:W4:Y:S04]  /*17dd0*/  LDL R27, [R1+0xb10] ;  /* 0x000b1000011b7983 */ /* 0x000f280000100800 */
[----:B------:R-:W4:Y:S04]  /*17de0*/  LDL R28, [R1+0xb0c] ;  /* 0x000b0c00011c7983 */ /* 0x000f280000100800 */
[----:B------:R2:W4:Y:S01]  /*17df0*/  @P1 LDG.E.U8 R191, desc[UR32][R4.64] ;  /* 0x0000002004bf1981 */ /* 0x000522000c1e1100 */
[----:B------:R-:W-:-:S02]  /*17e00*/  ISETP.GT.AND P1, PT, R2, 0xd, PT ;  /* 0x0000000d0200780c */ /* 0x000fc40003f24270 */
[----:B------:R-:W-:Y:S01]  /*17e10*/  PRMT R190, RZ, 0x7610, R190 ;  /* 0x00007610ffbe7816 */ /* 0x000fe200000000be */
[----:B--2---:R-:W-:Y:S02]  /*17e20*/  @P0 IMAD.MOV.U32 R4, RZ, RZ, R32 ;  /* 0x000000ffff040224 */ /* 0x004fe400078e0020 */
[----:B------:R-:W2:Y:S01]  /*17e30*/  LDL R32, [R1+0xb08] ;  /* 0x000b080001207983 */ /* 0x000ea20000100800 */
[----:B---3--:R-:W-:-:S03]  /*17e40*/  @P0 IMAD.MOV.U32 R5, RZ, RZ, R33 ;  /* 0x000000ffff050224 */ /* 0x008fc600078e0021 */
[----:B------:R-:W3:Y:S04]  /*17e50*/  LDL R33, [R1+0xb04] ;  /* 0x000b040001217983 */ /* 0x000ee80000100800 */
[----:B------:R0:W3:Y:S02]  /*17e60*/  @P0 LDG.E.U8 R190, desc[UR32][R4.64] ;  /* 0x0000002004be0981 */ /* 0x0000e4000c1e1100 */
[----:B0-----:R-:W-:Y:S02]  /*17e70*/  @P1 IMAD.MOV.U32 R4, RZ, RZ, R24 ;  /* 0x000000ffff041224 */ /* 0x001fe400078e0018 */
        /* <DEDUP_REMOVED lines=9> */
[----:B------:R-:W3:Y:S01]  /*17f10*/  LDL R31, [R1+0xaf8] ;  /* 0x000af800011f7983 */ /* 0x000ee20000100800 */
[----:B------:R-:W-:-:S03]  /*17f20*/  @P0 IMAD.MOV.U32 R5, RZ, RZ, R34 ;  /* 0x000000ffff050224 */ /* 0x000fc600078e0022 */
[----:B------:R-:W3:Y:S04]  /*17f30*/  LDL R34, [R1+0xaf4] ;  /* 0x000af40001227983 */ /* 0x000ee80000100800 */
[----:B------:R0:W3:Y:S01]  /*17f40*/  @P0 LDG.E.U8 R7, desc[UR32][R4.64] ;  /* 0x0000002004070981 */ /* 0x0000e2000c1e1100 */
[----:B------:R-:W-:Y:S02]  /*17f50*/  ISETP.GT.AND P0, PT, R2, 0x10, PT ;  /* 0x000000100200780c */ /* 0x000fe40003f04270 */
[----:B------:R-:W-:Y:S01]  /*17f60*/  PRMT R6, RZ, 0x7610, R6 ;  /* 0x00007610ff067816 */ /* 0x000fe20000000006 */
[----:B0-----:R-:W-:Y:S02]  /*17f70*/  @P1 IMAD.MOV.U32 R4, RZ, RZ, R0 ;  /* 0x000000ffff041224 */ /* 0x001fe400078e0000 */
[----:B------:R-:W3:Y:S01]  /*17f80*/  LDL R0, [R1+0xaf0] ;  /* 0x000af00001007983 */ /* 0x000ee20000100800 */
[----:B------:R-:W-:-:S03]  /*17f90*/  @P1 IMAD.MOV.U32 R5, RZ, RZ, R25 ;  /* 0x000000ffff051224 */ /* 0x000fc600078e0019 */
[----:B------:R-:W3:Y:S04]  /*17fa0*/  LDL R25, [R1+0xaec] ;  /* 0x000aec0001197983 */ /* 0x000ee80000100800 */
[----:B------:R0:W3:Y:S02]  /*17fb0*/  @P1 LDG.E.U8 R6, desc[UR32][R4.64] ;  /* 0x0000002004061981 */ /* 0x0000e4000c1e1100 */
[----:B0-----:R-:W-:Y:S02]  /*17fc0*/  @P0 IMAD.MOV.U32 R4, RZ, RZ, R29 ;  /* 0x000000ffff040224 */ /* 0x001fe400078e001d */
[----:B------:R-:W3:Y:S01]  /*17fd0*/  LDL R29, [R1+0xae8] ;  /* 0x000ae800011d7983 */ /* 0x000ee20000100800 */
[----:B------:R-:W-:-:S03]  /*17fe0*/  @P0 IMAD.MOV.U32 R5, RZ, RZ, R30 ;  /* 0x000000ffff050224 */ /* 0x000fc600078e001e */
[----:B------:R-:W3:Y:S01]  /*17ff0*/  LDL R30, [R1+0xae4] ;  /* 0x000ae400011e7983 */ /* 0x000ee20000100800 */
[----:B------:R-:W-:Y:S02]  /*18000*/  ISETP.GT.AND P1, PT, R2, 0x11, PT ;  /* 0x000000110200780c */ /* 0x000fe40003f24270 */
[----:B------:R-:W-:Y:S02]  /*18010*/  PRMT R188, RZ, 0x7610, R188 ;  /* 0x00007610ffbc7816 */ /* 0x000fe400000000bc */
[----:B------:R-:W-:-:S04]  /*18020*/  PRMT R187, RZ, 0x7610, R187 ;  /* 0x00007610ffbb7816 */ /* 0x000fc800000000bb */
[----:B------:R4:W3:Y:S01]  /*18030*/  @P0 LDG.E.U8 R188, desc[UR32][R4.64] ;  /* 0x0000002004bc0981 */ /* 0x0008e2000c1e1100 */
[----:B------:R-:W-:-:S04]  /*18040*/  ISETP.GT.AND P0, PT, R2, 0x12, PT ;  /* 0x000000120200780c */ /* 0x000fc80003f04270 */
[----:B----4-:R-:W-:Y:S02]  /*18050*/  @P1 IMAD.MOV.U32 R4, RZ, RZ, R27 ;  /* 0x000000ffff041224 */ /* 0x010fe400078e001b */
[----:B------:R-:W4:Y:S01]  /*18060*/  LDL R27, [R1+0xae0] ;  /* 0x000ae000011b7983 */ /* 0x000f220000100800 */
[----:B------:R-:W-:-:S03]  /*18070*/  @P1 IMAD.MOV.U32 R5, RZ, RZ, R28 ;  /* 0x000000ffff051224 */ /* 0x000fc600078e001c */
[----:B------:R-:W4:Y:S04]  /*18080*/  LDL R28, [R1+0xadc] ;  /* 0x000adc00011c7983 */ /* 0x000f280000100800 */
[----:B------:R2:W4:Y:S01]  /*18090*/  @P1 LDG.E.U8 R187, desc[UR32][R4.64] ;  /* 0x0000002004bb1981 */ /* 0x000522000c1e1100 */
[----:B------:R-:W-:Y:S02]  /*180a0*/  ISETP.GT.AND P1, PT, R2, 0x13, PT ;  /* 0x000000130200780c */ /* 0x000fe40003f24270 */
        /* <DEDUP_REMOVED lines=183> */
[----:B0-----:R-:W-:Y:S01]  /*18c20*/  @P0 IMAD.MOV.U32 R4, RZ, RZ, R31 ;  /* 0x000000ffff040224 */ /* 0x001fe200078e001f */
[----:B------:R-:W-:Y:S01]  /*18c30*/  PRMT R159, RZ, 0x7610, R159 ;  /* 0x00007610ff9f7816 */ /* 0x000fe2000000009f */
[----:B------:R-:W3:Y:S01]  /*18c40*/  LDL R31, [R1+0xa08] ;  /* 0x000a0800011f7983 */ /* 0x000ee20000100800 */
[----:B------:R-:W-:-:S05]  /*18c50*/  @P0 IMAD.MOV.U32 R5, RZ, RZ, R34 ;  /* 0x000000ffff050224 */ /* 0x000fca00078e0022 */
[----:B------:R0:W3:Y:S01]  /*18c60*/  @P0 LDG.E.U8 R160, desc[UR32][R4.64] ;  /* 0x0000002004a00981 */ /* 0x0000e2000c1e1100 */
[----:B------:R-:W-:Y:S01]  /*18c70*/  ISETP.GT.AND P0, PT, R2, 0x2e, PT ;  /* 0x0000002e0200780c */ /* 0x000fe20003f04270 */
        /* <DEDUP_REMOVED lines=8> */
[----:B------:R-:W3:Y:S04]  /*18d00*/  LDL R30, [R1+0x9f4] ;  /* 0x0009f400011e7983 */ /* 0x000ee80000100800 */
[----:B------:R-:W3:Y:S01]  /*18d10*/  LDL.LU R35, [R1+0xa04] ;  /* 0x000a040001237983 */ /* 0x000ee20000300800 */
[C---:B------:R-:W-:Y:S02]  /*18d20*/  ISETP.GT.AND P1, PT, R2.reuse, 0x2f, PT ;  /* 0x0000002f0200780c */ /* 0x040fe40003f24270 */
[----:B------:R-:W-:Y:S01]  /*18d30*/  PRMT R158, RZ, 0x7610, R158 ;  /* 0x00007610ff9e7816 */ /* 0x000fe2000000009e */
[----:B------:R-:W3:Y:S01]  /*18d40*/  LDL R127, [R1+0x9dc] ;  /* 0x0009dc00017f7983 */ /* 0x000ee20000100800 */
[----:B------:R-:W-:Y:S02]  /*18d50*/  PRMT R156, RZ, 0x7610, R156 ;  /* 0x00007610ff9c7816 */ /* 0x000fe4000000009c */
[----:B------:R-:W-:Y:S01]  /*18d60*/  PRMT R157, RZ, 0x7610, R157 ;  /* 0x00007610ff9d7816 */ /* 0x000fe2000000009d */
[----:B------:R-:W3:Y:S04]  /*18d70*/  LDL R126, [R1+0x9e0] ;  /* 0x0009e000017e7983 */ /* 0x000ee80000100800 */
[----:B------:R4:W3:Y:S01]  /*18d80*/  @P0 LDG.E.U8 R158, desc[UR32][R4.64] ;  /* 0x00000020049e0981 */ /* 0x0008e2000c1e1100 */
[----:B------:R-:W-:-:S02]  /*18d90*/  ISETP.GT.AND P0, PT, R2, 0x30, PT ;  /* 0x000000300200780c */ /* 0x000fc40003f04270 */
[----:B------:R-:W-:Y:S01]  /*18da0*/  PRMT R23, RZ, 0x7610, R23 ;  /* 0x00007610ff177816 */ /* 0x000fe20000000017 */
[----:B------:R-:W3:Y:S01]  /*18db0*/  LDL R125, [R1+0x9cc] ;  /* 0x0009cc00017d7983 */ /* 0x000ee20000100800 */
[----:B------:R-:W-:-:S03]  /*18dc0*/  PRMT R22, RZ, 0x7610, R22 ;  /* 0x00007610ff167816 */ /* 0x000fc60000000016 */
[----:B------:R-:W3:Y:S01]  /*18dd0*/  LDL R37, [R1+0x9d0] ;  /* 0x0009d00001257983 */ /* 0x000ee20000100800 */
[----:B----4-:R-:W-:Y:S02]  /*18de0*/  @P1 IMAD.MOV.U32 R4, RZ, RZ, R27 ;  /* 0x000000ffff041224 */ /* 0x010fe400078e001b */
[----:B------:R-:W-:Y:S01]  /*18df0*/  @P1 IMAD.MOV.U32 R5, RZ, RZ, R28 ;  /* 0x000000ffff051224 */ /* 0x000fe200078e001c */
[----:B------:R-:W4:Y:S04]  /*18e00*/  LDL R27, [R1+0x9f0] ;  /* 0x0009f000011b7983 */ /* 0x000f280000100800 */
[----:B------:R2:W4:Y:S01]  /*18e10*/  @P1 LDG.E.U8 R156, desc[UR32][R4.64] ;  /* 0x00000020049c1981 */ /* 0x000522000c1e1100 */
[----:B------:R-:W-:-:S03]  /*18e20*/  ISETP.GT.AND P1, PT, R2, 0x31, PT ;  /* 0x000000310200780c */ /* 0x000fc60003f24270 */
[----:B------:R-:W4:Y:S04]  /*18e30*/  LDL R28, [R1+0x9ec] ;  /* 0x0009ec00011c7983 */ /* 0x000f280000100800 */
[----:B------:R-:W4:Y:S01]  /*18e40*/  LDL R34, [R1+0x9c4] ;  /* 0x0009c40001227983 */ /* 0x000f220000100800 */
[----:B--2---:R-:W-:Y:S01]  /*18e50*/  @P0 IMAD.MOV.U32 R4, RZ, RZ, R32 ;  /* 0x000000ffff040224 */ /* 0x004fe200078e0020 */
[----:B------:R-:W-:Y:S02]  /*18e60*/  PRMT R21, RZ, 0x7610, R21 ;  /* 0x00007610ff157816 */ /* 0x000fe40000000015 */
[----:B------:R-:W2:Y:S01]  /*18e70*/  LDL R32, [R1+0x9bc] ;  /* 0x0009bc0001207983 */ /* 0x000ea20000100800 */
[----:B---3--:R-:W-:-:S03]  /*18e80*/  @P0 IMAD.MOV.U32 R5, RZ, RZ, R33 ;  /* 0x000000ffff050224 */ /* 0x008fc600078e0021 */
[----:B------:R-:W3:Y:S04]  /*18e90*/  LDL R33, [R1+0x9c8] ;  /* 0x0009c80001217983 */ /* 0x000ee80000100800 */
[----:B------:R0:W2:Y:S02]  /*18ea0*/  @P0 LDG.E.U8 R157, desc[UR32][R4.64] ;  /* 0x00000020049d0981 */ /* 0x0000a4000c1e1100 */
[----:B0-----:R-:W-:Y:S02]  /*18eb0*/  @P1 IMAD.MOV.U32 R4, RZ, RZ, R24 ;  /* 0x000000ffff041224 */ /* 0x001fe400078e0018 */
[----:B------:R-:W3:Y:S01]  /*18ec0*/  LDL R24, [R1+0x9e8] ;  /* 0x0009e80001187983 */ /* 0x000ee20000100800 */
[----:B------:R-:W-:Y:S01]  /*18ed0*/  ISETP.GT.AND P0, PT, R2, 0x32, PT ;  /* 0x000000320200780c */ /* 0x000fe20003f04270 */
[----:B------:R-:W-:-:S02]  /*18ee0*/  @P1 IMAD.MOV.U32 R5, RZ, RZ, R26 ;  /* 0x000000ffff051224 */ /* 0x000fc400078e001a */
[----:B------:R-:W2:Y:S04]  /*18ef0*/  LDL R26, [R1+0x9e4] ;  /* 0x0009e400011a7983 */ /* 0x000ea80000100800 */
[----:B------:R0:W2:Y:S01]  /*18f00*/  @P1 LDG.E.U8 R23, desc[UR32][R4.64] ;  /* 0x0000002004171981 */ /* 0x0000a2000c1e1100 */
[----:B------:R-:W-:-:S05]  /*18f10*/  ISETP.GT.AND P1, PT, R2, 0x33, PT ;  /* 0x000000330200780c */ /* 0x000fca0003f24270 */
[----:B0-----:R-:W-:Y:S02]  /*18f20*/  @P0 IMAD.MOV.U32 R4, RZ, RZ, R31 ;  /* 0x000000ffff040224 */ /* 0x001fe400078e001f */
[----:B------:R-:W2:Y:S01]  /*18f30*/  LDL R31, [R1+0x9c0] ;  /* 0x0009c000011f7983 */ /* 0x000ea20000100800 */
[----:B------:R-:W-:Y:S01]  /*18f40*/  PRMT R20, RZ, 0x7610, R20 ;  /* 0x00007610ff147816 */ /* 0x000fe20000000014 */
[----:B------:R-:W-:-:S05]  /*18f50*/  @P0 IMAD.MOV.U32 R5, RZ, RZ, R35 ;  /* 0x000000ffff050224 */ /* 0x000fca00078e0023 */
[----:B------:R0:W2:Y:S02]  /*18f60*/  @P0 LDG.E.U8 R22, desc[UR32][R4.64] ;  /* 0x0000002004160981 */ /* 0x0000a4000c1e1100 */
[----:B0-----:R-:W-:Y:S02]  /*18f70*/  @P1 IMAD.MOV.U32 R4, RZ, RZ, R0 ;  /* 0x000000ffff041224 */ /* 0x001fe400078e0000 */
[----:B------:R-:W-:Y:S01]  /*18f80*/  @P1 IMAD.MOV.U32 R5, RZ, RZ, R25 ;  /* 0x000000ffff051224 */ /* 0x000fe200078e0019 */
[----:B------:R-:W2:Y:S04]  /*18f90*/  LDL R0, [R1+0x9d8] ;  /* 0x0009d80001007983 */ /* 0x000ea80000100800 */
[----:B------:R-:W2:Y:S01]  /*18fa0*/  LDL R25, [R1+0x9d4] ;  /* 0x0009d40001197983 */ /* 0x000ea20000100800 */
[----:B------:R-:W-:-:S03]  /*18fb0*/  ISETP.GT.AND P0, PT, R2, 0x34, PT ;  /* 0x000000340200780c */ /* 0x000fc60003f04270 */
[----:B------:R0:W2:Y:S01]  /*18fc0*/  @P1 LDG.E.U8 R21, desc[UR32][R4.64] ;  /* 0x0000002004151981 */ /* 0x0000a2000c1e1100 */
[----:B------:R-:W-:-:S09]  /*18fd0*/  ISETP.GT.AND P1, PT, R2, 0x35, PT ;  /* 0x000000350200780c */ /* 0x000fd20003f24270 */
[----:B0-----:R-:W-:Y:S02]  /*18fe0*/  @P0 IMAD.MOV.U32 R4, RZ, RZ, R29 ;  /* 0x000000ffff040224 */ /* 0x001fe400078e001d */
[----:B------:R-:W-:Y:S01]  /*18ff0*/  @P0 IMAD.MOV.U32 R5, RZ, RZ, R30 ;  /* 0x000000ffff050224 */ /* 0x000fe200078e001e */
[----:B------:R-:W2:Y:S04]  /*19000*/  LDL R29, [R1+0x9b8] ;  /* 0x0009b800011d7983 */ /* 0x000ea80000100800 */
[----:B------:R-:W2:Y:S04]  /*19010*/  LDL R30, [R1+0x9b4] ;  /* 0x0009b400011e7983 */ /* 0x000ea80000100800 */
[----:B------:R4:W2:Y:S01]  /*19020*/  @P0 LDG.E.U8 R20, desc[UR32][R4.64] ;  /* 0x0000002004140981 */ /* 0x0008a2000c1e1100 */
[----:B------:R-:W-:-:S02]  /*19030*/  ISETP.GT.AND P0, PT, R2, 0x36, PT ;  /* 0x000000360200780c */ /* 0x000fc40003f04270 */
[----:B------:R-:W-:Y:S01]  /*19040*/  PRMT R19, RZ, 0x7610, R19 ;  /* 0x00007610ff137816 */ /* 0x000fe20000000013 */
[----:B----4-:R-:W-:Y:S02]  /*19050*/  @P1 IMAD.MOV.U32 R4, RZ, RZ, R27 ;  /* 0x000000ffff041224 */ /* 0x010fe400078e001b */
[----:B------:R-:W-:Y:S01]  /*19060*/  @P1 IMAD.MOV.U32 R5, RZ, RZ, R28 ;  /* 0x000000ffff051224 */ /* 0x000fe200078e001c */
[----:B------:R-:W4:Y:S04]  /*19070*/  LDL R27, [R1+0x9b0] ;  /* 0x0009b000011b7983 */ /* 0x000f280000100800 */
[----:B------:R-:W4:Y:S04]  /*19080*/  LDL R28, [R1+0x9ac] ;  /* 0x0009ac00011c7983 */ /* 0x000f280000100800 */
[----:B------:R3:W4:Y:S02]  /*19090*/  @P1 LDG.E.U8 R19, desc[UR32][R4.64] ;  /* 0x0000002004131981 */ /* 0x000724000c1e1100 */
[----:B---3--:R-:W-:-:S02]  /*190a0*/  @P0 IMAD.MOV.U32 R4, RZ, RZ, R24 ;  /* 0x000000ffff040224 */ /* 0x008fc400078e0018 */
[----:B------:R-:W3:Y:S01]  /*190b0*/  LDL R24, [R1+0x9a8] ;  /* 0x0009a80001187983 */ /* 0x000ee20000100800 */
[----:B------:R-:W-:Y:S01]  /*190c0*/  PRMT R18, RZ, 0x7610, R18 ;  /* 0x00007610ff127816 */ /* 0x000fe20000000012 */
[----:B--2---:R-:W-:Y:S01]  /*190d0*/  @P0 IMAD.MOV.U32 R5, RZ, RZ, R26 ;  /* 0x000000ffff050224 */ /* 0x004fe200078e001a */
[C---:B------:R-:W-:Y:S01]  /*190e0*/  ISETP.GT.AND P1, PT, R2.reuse, 0x37, PT ;  /* 0x000000370200780c */ /* 0x040fe20003f24270 */
[----:B------:R-:W2:Y:S04]  /*190f0*/  LDL R26, [R1+0x9a4] ;  /* 0x0009a400011a7983 */ /* 0x000ea80000100800 */
[----:B------:R0:W2:Y:S01]  /*19100*/  @P0 LDG.E.U8 R18, desc[UR32][R4.64] ;  /* 0x0000002004120981 */ /* 0x0000a2000c1e1100 */
[----:B------:R-:W-:Y:S02]  /*19110*/  ISETP.GT.AND P0, PT, R2, 0x38, PT ;  /* 0x000000380200780c */ /* 0x000fe40003f04270 */
[----:B------:R-:W-:-:S02]  /*19120*/  PRMT R17, RZ, 0x7610, R17 ;  /* 0x00007610ff117816 */ /* 0x000fc40000000011 */
[----:B------:R-:W-:-:S03]  /*19130*/  PRMT R16, RZ, 0x7610, R16 ;  /* 0x00007610ff107816 */ /* 0x000fc60000000010 */
[----:B0-----:R-:W-:Y:S02]  /*19140*/  @P1 IMAD.MOV.U32 R4, RZ, RZ, R126 ;  /* 0x000000ffff041224 */ /* 0x001fe400078e007e */
[----:B------:R-:W-:Y:S01]  /*19150*/  @P1 IMAD.MOV.U32 R5, RZ, RZ, R127 ;  /* 0x000000ffff051224 */ /* 0x000fe200078e007f */
[----:B------:R-:W-:Y:S02]  /*19160*/  PRMT R15, RZ, 0x7610, R15 ;  /* 0x00007610ff0f7816 */ /* 0x000fe4000000000f */
[----:B------:R-:W-:Y:S02]  /*19170*/  PRMT R14, RZ, 0x7610, R14 ;  /* 0x00007610ff0e7816 */ /* 0x000fe4000000000e */
[----:B------:R-:W-:Y:S01]  /*19180*/  PRMT R13, RZ, 0x7610, R13 ;  /* 0x00007610ff0d7816 */ /* 0x000fe2000000000d */
[----:B------:R0:W2:Y:S01]  /*19190*/  @P1 LDG.E.U8 R17, desc[UR32][R4.64] ;  /* 0x0000002004111981 */ /* 0x0000a2000c1e1100 */
[----:B------:R-:W-:Y:S02]  /*191a0*/  ISETP.GT.AND P1, PT, R2, 0x39, PT ;  /* 0x000000390200780c */ /* 0x000fe40003f24270 */
[----:B------:R-:W-:-:S02]  /*191b0*/  PRMT R12, RZ, 0x7610, R12 ;  /* 0x00007610ff0c7816 */ /* 0x000fc4000000000c */
[----:B------:R-:W-:Y:S02]  /*191c0*/  PRMT R11, RZ, 0x7610, R11 ;  /* 0x00007610ff0b7816 */ /* 0x000fe4000000000b */
[----:B------:R-:W-:Y:S02]  /*191d0*/  PRMT R10, RZ, 0x7610, R10 ;  /* 0x00007610ff0a7816 */ /* 0x000fe4000000000a */
[----:B------:R-:W-:Y:S02]  /*191e0*/  LOP3.LUT R201, R201, 0xffff, RZ, 0xc0, !PT ;  /* 0x0000ffffc9c97812 */ /* 0x000fe400078ec0ff */
[----:B------:R-:W-:Y:S02]  /*191f0*/  LOP3.LUT R3, R3, 0xffff, RZ, 0xc0, !PT ;  /* 0x0000ffff03037812 */ /* 0x000fe400078ec0ff */
[----:B------:R-:W-:Y:S02]  /*19200*/  LOP3.LUT R200, R200, 0xffff, RZ, 0xc0, !PT ;  /* 0x0000ffffc8c87812 */ /* 0x000fe400078ec0ff */
[----:B------:R-:W-:-:S02]  /*19210*/  LOP3.LUT R199, R199, 0xffff, RZ, 0xc0, !PT ;  /* 0x0000ffffc7c77812 */ /* 0x000fc400078ec0ff */
[----:B------:R-:W-:Y:S01]  /*19220*/  LOP3.LUT R198, R198, 0xffff, RZ, 0xc0, !PT ;  /* 0x0000ffffc6c67812 */ /* 0x000fe200078ec0ff */
[----:B------:R-:W1:Y:S01]  /*19230*/  S2R R153, SR_TID.X ;  /* 0x0000000000997919 */ /* 0x000e620000002100 */
[----:B------:R-:W-:Y:S02]  /*19240*/  LOP3.LUT R197, R197, 0xffff, RZ, 0xc0, !PT ;  /* 0x0000ffffc5c57812 */ /* 0x000fe400078ec0ff */
[----:B------:R-:W-:Y:S01]  /*19250*/  LOP3.LUT R196, R196, 0xffff, RZ, 0xc0, !PT ;  /* 0x0000ffffc4c47812 */ /* 0x000fe200078ec0ff */
[----:B------:R-:W2:Y:S01]  /*19260*/  LDL R127, [R1+0xfa8] ;  /* 0x000fa800017f7983 */ /* 0x000ea20000100800 */
[----:B0-----:R-:W-:-:S03]  /*19270*/  @P0 IMAD.MOV.U32 R4, RZ, RZ, R0 ;  /* 0x000000ffff040224 */ /* 0x001fc600078e0000 */
[----:B------:R-:W2:Y:S01]  /*19280*/  LDL R0, [R1+0x9a0] ;  /* 0x0009a00001007983 */ /* 0x000ea20000100800 */
[----:B------:R-:W-:-:S03]  /*19290*/  @P0 IMAD.MOV.U32 R5, RZ, RZ, R25 ;  /* 0x000000ffff050224 */ /* 0x000fc600078e0019 */
[----:B------:R-:W2:Y:S04]  /*192a0*/  LDL R25, [R1+0x99c] ;  /* 0x00099c0001197983 */ /* 0x000ea80000100800 */
[----:B------:R0:W2:Y:S01]  /*192b0*/  @P0 LDG.E.U8 R16, desc[UR32][R4.64] ;  /* 0x0000002004100981 */ /* 0x0000a2000c1e1100 */
[C---:B------:R-:W-:Y:S01]  /*192c0*/  ISETP.GT.AND P0, PT, R2.reuse, 0x3a, PT ;  /* 0x0000003a0200780c */ /* 0x040fe20003f04270 */
[----:B0-----:R-:W-:Y:S02]  /*192d0*/  @P1 IMAD.MOV.U32 R4, RZ, RZ, R37 ;  /* 0x000000ffff041224 */ /* 0x001fe400078e0025 */
[----:B------:R-:W-:Y:S01]  /*192e0*/  @P1 IMAD.MOV.U32 R5, RZ, RZ, R125 ;  /* 0x000000ffff051224 */ /* 0x000fe200078e007d */
[----:B------:R-:W-:Y:S01]  /*192f0*/  PRMT R201, R201, 0x3340, R3 ;  /* 0x00003340c9c97816 */ /* 0x000fe20000000003 */
[----:B------:R-:W2:Y:S04]  /*19300*/  LDL R125, [R1+0xfac] ;  /* 0x000fac00017d7983 */ /* 0x000ea80000100800 */
[----:B------:R0:W2:Y:S01]  /*19310*/  @P1 LDG.E.U8 R15, desc[UR32][R4.64] ;  /* 0x00000020040f1981 */ /* 0x0000a2000c1e1100 */
[----:B------:R-:W-:-:S02]  /*19320*/  ISETP.GT.AND P1, PT, R2, 0x3b, PT ;  /* 0x0000003b0200780c */ /* 0x000fc40003f24270 */
[----:B------:R-:W-:Y:S01]  /*19330*/  LOP3.LUT R195, R195, 0xffff, RZ, 0xc0, !PT ;  /* 0x0000ffffc3c37812 */ /* 0x000fe200078ec0ff */
[----:B------:R-:W2:Y:S01]  /*19340*/  LDL R37, [R1+0xba0] ;  /* 0x000ba00001257983 */ /* 0x000ea20000100800 */
[----:B0-----:R-:W-:Y:S02]  /*19350*/  @P0 IMAD.MOV.U32 R4, RZ, RZ, R33 ;  /* 0x000000ffff040224 */ /* 0x001fe400078e0021 */
[----:B------:R-:W-:Y:S01]  /*19360*/  @P0 IMAD.MOV.U32 R5, RZ, RZ, R34 ;  /* 0x000000ffff050224 */ /* 0x000fe200078e0022 */
[----:B------:R-:W-:Y:S01]  /*19370*/  PRMT R3, RZ, 0x7610, R3 ;  /* 0x00007610ff037816 */ /* 0x000fe20000000003 */
[----:B------:R-:W2:Y:S04]  /*19380*/  LDL R34, [R1+0xf9c] ;  /* 0x000f9c0001227983 */ /* 0x000ea80000100800 */
[----:B------:R0:W2:Y:S01]  /*19390*/  @P0 LDG.E.U8 R14, desc[UR32][R4.64] ;  /* 0x00000020040e0981 */ /* 0x0000a2000c1e1100 */
[----:B------:R-:W-:-:S02]  /*193a0*/  ISETP.GT.AND P0, PT, R2, 0x3c, PT ;  /* 0x0000003c0200780c */ /* 0x000fc40003f04270 */
[----:B------:R-:W-:Y:S01]  /*193b0*/  LOP3.LUT R194, R194, 0xffff, RZ, 0xc0, !PT ;  /* 0x0000ffffc2c27812 */ /* 0x000fe200078ec0ff */
[----:B------:R-:W2:Y:S01]  /*193c0*/  LDL R33, [R1+0xf48] ;  /* 0x000f480001217983 */ /* 0x000ea20000100800 */
[----:B0-----:R-:W-:Y:S02]  /*193d0*/  @P1 IMAD.MOV.U32 R4, RZ, RZ, R31 ;  /* 0x000000ffff041224 */ /* 0x001fe400078e001f */
[----:B------:R-:W-:Y:S01]  /*193e0*/  @P1 IMAD.MOV.U32 R5, RZ, RZ, R32 ;  /* 0x000000ffff051224 */ /* 0x000fe200078e0020 */
[----:B------:R-:W-:Y:S01]  /*193f0*/  LOP3.LUT R193, R193, 0xffff, RZ, 0xc0, !PT ;  /* 0x0000ffffc1c17812 */ /* 0x000fe200078ec0ff */
        /* <DEDUP_REMOVED lines=13> */
[----:B----4-:R-:W-:Y:S02]  /*194d0*/  @P1 IMAD.MOV.U32 R4, RZ, RZ, R27 ;  /* 0x000000ffff041224 */ /* 0x010fe400078e001b */
[----:B------:R-:W-:Y:S01]  /*194e0*/  @P1 IMAD.MOV.U32 R5, RZ, RZ, R28 ;  /* 0x000000ffff051224 */ /* 0x000fe200078e001c */
[----:B------:R-:W-:Y:S01]  /*194f0*/  LOP3.LUT R189, R189, 0xffff, RZ, 0xc0, !PT ;  /* 0x0000ffffbdbd7812 */ /* 0x000fe200078ec0ff */
[----:B------:R-:W4:Y:S04]  /*19500*/  LDL R28, [R1+0xf8c] ;  /* 0x000f8c00011c7983 */ /* 0x000f280000100800 */
[----:B------:R3:W4:Y:S01]  /*19510*/  @P1 LDG.E.U8 R11, desc[UR32][R4.64] ;  /* 0x00000020040b1981 */ /* 0x000722000c1e1100 */
[----:B------:R-:W-:-:S02]  /*19520*/  LOP3.LUT R7, R7, 0xffff, RZ, 0xc0, !PT ;  /* 0x0000ffff07077812 */ /* 0x000fc400078ec0ff */
[----:B------:R-:W-:Y:S01]  /*19530*/  LOP3.LUT R6, R6, 0xffff, RZ, 0xc0, !PT ;  /* 0x0000ffff06067812 */ /* 0x000fe200078ec0ff */
[----:B------:R-:W4:Y:S01]  /*19540*/  LDL R27, [R1+0xf68] ;  /* 0x000f6800011b7983 */ /* 0x000f220000100800 */
[----:B---3--:R-:W-:-:S03]  /*19550*/  @P0 IMAD.MOV.U32 R4, RZ, RZ, R24 ;  /* 0x000000ffff040224 */ /* 0x008fc600078e0018 */
[----:B------:R-:W3:Y:S01]  /*19560*/  LDL R24, [R1+0xfb0] ;  /* 0x000fb00001187983 */ /* 0x000ee20000100800 */
[----:B--2---:R-:W-:Y:S01]  /*19570*/  @P0 IMAD.MOV.U32 R5, RZ, RZ, R26 ;  /* 0x000000ffff050224 */ /* 0x004fe200078e001a */
[----:B------:R-:W-:Y:S02]  /*19580*/  PRMT R197, R198, 0x3340, R197 ;  /* 0x00003340c6c57816 */ /* 0x000fe400000000c5 */
[----:B------:R-:W2:Y:S04]  /*19590*/  LDL R26, [R1+0xf6c] ;  /* 0x000f6c00011a7983 */ /* 0x000ea80000100800 */
[----:B------:R0:W2:Y:S01]  /*195a0*/  @P0 LDG.E.U8 R10, desc[UR32][R4.64] ;  /* 0x00000020040a0981 */ /* 0x0000a2000c1e1100 */
[----:B------:R-:W-:Y:S02]  /*195b0*/  ISETP.GT.AND P0, PT, R2, 0x3f, PT ;  /* 0x0000003f0200780c */ /* 0x000fe40003f04270 */
[----:B------:R-:W-:-:S02]  /*195c0*/  PRMT R193, R194, 0x3340, R193 ;  /* 0x00003340c2c17816 */ /* 0x000fc400000000c1 */
[----:B------:R-:W-:Y:S02]  /*195d0*/  PRMT R191, R192, 0x3340, R191 ;  /* 0x00003340c0bf7816 */ /* 0x000fe400000000bf */
[----:B------:R-:W-:Y:S02]  /*195e0*/  PRMT R189, R190, 0x3340, R189 ;  /* 0x00003340bebd7816 */ /* 0x000fe400000000bd */
[----:B------:R-:W-:Y:S02]  /*195f0*/  PRMT R7, R7, 0x3340, R6 ;  /* 0x0000334007077816 */ /* 0x000fe40000000006 */
[----:B------:R-:W-:Y:S02]  /*19600*/  PRMT R6, R193, 0x5410, R191 ;  /* 0x00005410c1067816 */ /* 0x000fe400000000bf */
[----:B------:R-:W-:Y:S01]  /*19610*/  PRMT R7, R189, 0x5410, R7 ;  /* 0x00005410bd077816 */ /* 0x000fe20000000007 */
[----:B0-----:R-:W-:Y:S02]  /*19620*/  @P0 IMAD.MOV.U32 R4, RZ, RZ, R0 ;  /* 0x000000ffff040224 */ /* 0x001fe400078e0000 */
[----:B------:R-:W4:Y:S01]  /*19630*/  LDL R0, [R1+0xfc0] ;  /* 0x000fc00001007983 */ /* 0x000f220000100800 */
[----:B------:R-:W-:Y:S01]  /*19640*/  @P0 IMAD.MOV.U32 R5, RZ, RZ, R25 ;  /* 0x000000ffff050224 */ /* 0x000fe200078e0019 */
[----:B------:R-:W-:-:S02]  /*19650*/  LOP3.LUT R188, R188, 0xffff, RZ, 0xc0, !PT ;  /* 0x0000ffffbcbc7812 */ /* 0x000fc400078ec0ff */
[----:B------:R-:W2:Y:S04]  /*19660*/  LDL R25, [R1+0xf4c] ;  /* 0x000f4c0001197983 */ /* 0x000ea80000100800 */
[----:B------:R0:W2:Y:S02]  /*19670*/  @P0 LDG.E.U8 R3, desc[UR32][R4.64] ;  /* 0x0000002004030981 */ /* 0x0000a4000c1e1100 */
[----:B0-----:R-:W-:Y:S02]  /*19680*/  PRMT R4, R200, 0x3340, R199 ;  /* 0x00003340c8047816 */ /* 0x001fe400000000c7 */
[----:B------:R-:W-:Y:S02]  /*19690*/  PRMT R5, R196, 0x3340, R195 ;  /* 0x00003340c4057816 */ /* 0x000fe400000000c3 */
[----:B------:R-:W-:-:S02]  /*196a0*/  PRMT R4, R201, 0x5410, R4 ;  /* 0x00005410c9047816 */ /* 0x000fc40000000004 */
[----:B------:R-:W-:Y:S01]  /*196b0*/  PRMT R5, R197, 0x5410, R5 ;  /* 0x00005410c5057816 */ /* 0x000fe20000000005 */
[----:B------:R-:W-:Y:S06]  /*196c0*/  BAR.SYNC.DEFER_BLOCKING 0x0 ;  /* 0x0000000000007b1d */ /* 0x000fec0000010000 */
[----:B---3--:R0:W-:Y:S04]  /*196d0*/  STS.128 [R24+UR4+0x8000], R4 ;  /* 0x0080000418007988 */ /* 0x0081e80008000c04 */
[----:B0-----:R-:W3:Y:S01]  /*196e0*/  LDL R24, [R1+0xfbc] ;  /* 0x000fbc0001187983 */ /* 0x001ee20000100800 */
[----:B------:R-:W-:-:S02]  /*196f0*/  LOP3.LUT R187, R187, 0xffff, RZ, 0xc0, !PT ;  /* 0x0000ffffbbbb7812 */ /* 0x000fc400078ec0ff */
[----:B------:R-:W-:Y:S02]  /*19700*/  LOP3.LUT R186, R186, 0xffff, RZ, 0xc0, !PT ;  /* 0x0000ffffbaba7812 */ /* 0x000fe400078ec0ff */
[----:B------:R-:W-:Y:S02]  /*19710*/  LOP3.LUT R185, R185, 0xffff, RZ, 0xc0, !PT ;  /* 0x0000ffffb9b97812 */ /* 0x000fe400078ec0ff */
[----:B------:R-:W-:Y:S02]  /*19720*/  LOP3.LUT R184, R184, 0xffff, RZ, 0xc0, !PT ;  /* 0x0000ffffb8b87812 */ /* 0x000fe400078ec0ff */
[----:B------:R-:W-:Y:S02]  /*19730*/  LOP3.LUT R183, R183, 0xffff, RZ, 0xc0, !PT ;  /* 0x0000ffffb7b77812 */ /* 0x000fe400078ec0ff */
[----:B------:R-:W-:Y:S02]  /*19740*/  LOP3.LUT R182, R182, 0xffff, RZ, 0xc0, !PT ;  /* 0x0000ffffb6b67812 */ /* 0x000fe400078ec0ff */
        /* <DEDUP_REMOVED lines=9> */
[----:B------:R-:W-:Y:S02]  /*197e0*/  PRMT R187, R188, 0x3340, R187 ;  /* 0x00003340bcbb7816 */ /* 0x000fe400000000bb */
[----:B------:R-:W-:Y:S02]  /*197f0*/  PRMT R4, R186, 0x3340, R185 ;  /* 0x00003340ba047816 */ /* 0x000fe400000000b9 */
[----:B------:R-:W-:Y:S02]  /*19800*/  PRMT R183, R184, 0x3340, R183 ;  /* 0x00003340b8b77816 */ /* 0x000fe400000000b7 */
[----:B------:R-:W-:-:S02]  /*19810*/  PRMT R5, R182, 0x3340, R181 ;  /* 0x00003340b6057816 */ /* 0x000fc400000000b5 */
[----:B------:R-:W-:Y:S02]  /*19820*/  PRMT R179, R180, 0x3340, R179 ;  /* 0x00003340b4b37816 */ /* 0x000fe400000000b3 */
[----:B------:R-:W-:Y:S02]  /*19830*/  PRMT R6, R178, 0x3340, R177 ;  /* 0x00003340b2067816 */ /* 0x000fe400000000b1 */
[----:B------:R-:W-:Y:S02]  /*19840*/  PRMT R175, R176, 0x3340, R175 ;  /* 0x00003340b0af7816 */ /* 0x000fe400000000af */
[----:B------:R-:W-:Y:S02]  /*19850*/  PRMT R7, R174, 0x3340, R172 ;  /* 0x00003340ae077816 */ /* 0x000fe400000000ac */
[----:B------:R-:W-:Y:S02]  /*19860*/  PRMT R4, R187, 0x5410, R4 ;  /* 0x00005410bb047816 */ /* 0x000fe40000000004 */
[----:B------:R-:W-:-:S02]  /*19870*/  PRMT R5, R183, 0x5410, R5 ;  /* 0x00005410b7057816 */ /* 0x000fc40000000005 */
[----:B------:R-:W-:Y:S02]  /*19880*/  PRMT R6, R179, 0x5410, R6 ;  /* 0x00005410b3067816 */ /* 0x000fe40000000006 */
[----:B------:R-:W-:-:S05]  /*19890*/  PRMT R7, R175, 0x5410, R7 ;  /* 0x00005410af077816 */ /* 0x000fca0000000007 */
[----:B----4-:R1:W-:Y:S02]  /*198a0*/  STS.128 [R0+UR4+0x8000], R4 ;  /* 0x0080000400007988 */ /* 0x0103e40008000c04 */
[----:B-1----:R-:W-:-:S04]  /*198b0*/  LOP3.LUT R0, R153, 0x3f, RZ, 0xc0, !PT ;  /* 0x0000003f99007812 */ /* 0x002fc800078ec0ff */
[----:B------:R-:W-:Y:S02]  /*198c0*/  ISETP.GE.AND P0, PT, R0, R2, PT ;  /* 0x000000020000720c */ /* 0x000fe40003f06270 */
[----:B------:R-:W4:Y:S01]  /*198d0*/  LDL R0, [R1+0xfb8] ;  /* 0x000fb80001007983 */ /* 0x000f220000100800 */
        /* <DEDUP_REMOVED lines=27> */
[----:B------:R-:W-:-:S05]  /*19a90*/  PRMT R7, R159, 0x5410, R7 ;  /* 0x000054109f077816 */ /* 0x000fca0000000007 */
[----:B---3--:R0:W-:Y:S04]  /*19aa0*/  STS.128 [R24+UR4+0x8000], R4 ;  /* 0x0080000418007988 */ /* 0x0081e80008000c04 */
[----:B0-----:R-:W3:Y:S01]  /*19ab0*/  LDL R24, [R1+0xf2c] ;  /* 0x000f2c0001187983 */ /* 0x001ee20000100800 */
[----:B------:R-:W-:Y:S02]  /*19ac0*/  LOP3.LUT R20, R20, 0xffff, RZ, 0xc0, !PT ;  /* 0x0000ffff14147812 */ /* 0x000fe400078ec0ff */
[----:B------:R-:W-:Y:S02]  /*19ad0*/  LOP3.LUT R19, R19, 0xffff, RZ, 0xc0, !PT ;  /* 0x0000ffff13137812 */ /* 0x000fe400078ec0ff */
[----:B------:R-:W-:Y:S02]  /*19ae0*/  LOP3.LUT R18, R18, 0xffff, RZ, 0xc0, !PT ;  /* 0x0000ffff12127812 */ /* 0x000fe400078ec0ff */
[----:B------:R-:W-:-:S02]  /*19af0*/  LOP3.LUT R17, R17, 0xffff, RZ, 0xc0, !PT ;  /* 0x0000ffff11117812 */ /* 0x000fc400078ec0ff */
[----:B------:R-:W-:Y:S02]  /*19b00*/  LOP3.LUT R12, R12, 0xffff, RZ, 0xc0, !PT ;  /* 0x0000ffff0c0c7812 */ /* 0x000fe400078ec0ff */
[----:B------:R-:W-:Y:S02]  /*19b10*/  LOP3.LUT R11, R11, 0xffff, RZ, 0xc0, !PT ;  /* 0x0000ffff0b0b7812 */ /* 0x000fe400078ec0ff */
[----:B--2---:R-:W-:Y:S02]  /*19b20*/  LOP3.LUT R10, R10, 0xffff, RZ, 0xc0, !PT ;  /* 0x0000ffff0a0a7812 */ /* 0x004fe400078ec0ff */
        /* <DEDUP_REMOVED lines=8> */
[----:B------:R-:W-:Y:S01]  /*19bb0*/  LOP3.LUT R13, R13, 0xffff, RZ, 0xc0, !PT ;  /* 0x0000ffff0d0d7812 */ /* 0x000fe200078ec0ff */
[----:B------:R-:W-:Y:S01]  /*19bc0*/  @!P0 IMAD.MOV.U32 R2, RZ, RZ, R125 ;  /* 0x000000ffff028224 */ /* 0x000fe200078e007d */
[----:B------:R-:W-:Y:S01]  /*19bd0*/  PRMT R19, R20, 0x3340, R19 ;  /* 0x0000334014137816 */ /* 0x000fe20000000013 */
[----:B------:R-:W2:Y:S01]  /*19be0*/  LDL.LU R126, [R1+0xd88] ;  /* 0x000d8800017e7983 */ /* 0x000ea20000300800 */
[----:B------:R-:W-:-:S02]  /*19bf0*/  PRMT R5, R18, 0x3340, R17 ;  /* 0x0000334012057816 */ /* 0x000fc40000000011 */
[----:B------:R-:W-:Y:S01]  /*19c00*/  PRMT R7, R12, 0x3340, R11 ;  /* 0x000033400c077816 */ /* 0x000fe2000000000b */
[----:B------:R-:W2:Y:S01]  /*19c10*/  LDL.LU R131, [R1+0xd4c] ;  /* 0x000d4c0001837983 */ /* 0x000ea20000300800 */
[----:B------:R-:W-:Y:S02]  /*19c20*/  PRMT R3, R10, 0x3340, R3 ;  /* 0x000033400a037816 */ /* 0x000fe40000000003 */
[----:B------:R-:W-:Y:S01]  /*19c30*/  PRMT R5, R19, 0x5410, R5 ;  /* 0x0000541013057816 */ /* 0x000fe20000000005 */
[----:B------:R-:W2:Y:S01]  /*19c40*/  LDL.LU R134, [R1+0xd68] ;  /* 0x000d680001867983 */ /* 0x000ea20000300800 */
[----:B------:R-:W-:Y:S01]  /*19c50*/  PRMT R7, R7, 0x5410, R3 ;  /* 0x0000541007077816 */ /* 0x000fe20000000003 */
[----:B------:R-:W-:Y:S01]  /*19c60*/  @!P0 IMAD.MOV.U32 R3, RZ, RZ, R127 ;  /* 0x000000ffff038224 */ /* 0x000fe200078e007f */
[----:B------:R-:W-:Y:S01]  /*19c70*/  PRMT R19, RZ, 0x7610, R19 ;  /* 0x00007610ff137816 */ /* 0x000fe20000000013 */
[----:B------:R-:W2:Y:S01]  /*19c80*/  LDL.LU R139, [R1+0xd2c] ;  /* 0x000d2c00018b7983 */ /* 0x000ea20000300800 */
[----:B------:R-:W-:-:S02]  /*19c90*/  PRMT R23, R157, 0x3340, R23 ;  /* 0x000033409d177816 */ /* 0x000fc40000000017 */
[----:B------:R-:W-:Y:S01]  /*19ca0*/  PRMT R4, R22, 0x3340, R21 ;  /* 0x0000334016047816 */ /* 0x000fe20000000015 */
[----:B------:R-:W2:Y:S01]  /*19cb0*/  LDL.LU R142, [R1+0xd48] ;  /* 0x000d4800018e7983 */ /* 0x000ea20000300800 */
[----:B------:R-:W-:Y:S02]  /*19cc0*/  PRMT R15, R16, 0x3340, R15 ;  /* 0x00003340100f7816 */ /* 0x000fe4000000000f */
[----:B------:R-:W-:Y:S01]  /*19cd0*/  PRMT R6, R14, 0x3340, R13 ;  /* 0x000033400e067816 */ /* 0x000fe2000000000d */
[----:B------:R0:W2:Y:S01]  /*19ce0*/  @!P0 LDG.E.U8 R19, desc[UR32][R2.64] ;  /* 0x0000002002138981 */ /* 0x0000a2000c1e1100 */
[----:B------:R-:W-:Y:S02]  /*19cf0*/  PRMT R18, RZ, 0x7610, R18 ;  /* 0x00007610ff127816 */ /* 0x000fe40000000012 */
[----:B------:R-:W-:Y:S01]  /*19d00*/  PRMT R4, R23, 0x5410, R4 ;  /* 0x0000541017047816 */ /* 0x000fe20000000004 */
[----:B------:R-:W2:Y:S01]  /*19d10*/  LDL.LU R147, [R1+0xd0c] ;  /* 0x000d0c0001937983 */ /* 0x000ea20000300800 */
[----:B------:R-:W-:-:S02]  /*19d20*/  PRMT R6, R15, 0x5410, R6 ;  /* 0x000054100f067816 */ /* 0x000fc40000000006 */
[----:B------:R-:W-:Y:S01]  /*19d30*/  PRMT R17, RZ, 0x7610, R17 ;  /* 0x00007610ff117816 */ /* 0x000fe20000000011 */
[----:B------:R-:W2:Y:S01]  /*19d40*/  LDL.LU R150, [R1+0xd28] ;  /* 0x000d280001967983 */ /* 0x000ea20000300800 */
[----:B0-----:R-:W-:Y:S02]  /*19d50*/  @!P0 IMAD.MOV.U32 R2, RZ, RZ, R34 ;  /* 0x000000ffff028224 */ /* 0x001fe400078e0022 */
[----:B------:R-:W-:-:S05]  /*19d60*/  @!P0 IMAD.MOV.U32 R3, RZ, RZ, R37 ;  /* 0x000000ffff038224 */ /* 0x000fca00078e0025 */
[----:B------:R0:W2:Y:S01]  /*19d70*/  @!P0 LDG.E.U8 R18, desc[UR32][R2.64] ;  /* 0x0000002002128981 */ /* 0x0000a2000c1e1100 */
[----:B------:R-:W-:-:S03]  /*19d80*/  PRMT R16, RZ, 0x7610, R16 ;  /* 0x00007610ff107816 */ /* 0x000fc60000000010 */
[----:B----4-:R1:W-:Y:S01]  /*19d90*/  STS.128 [R0+UR4+0x8000], R4 ;  /* 0x0080000400007988 */ /* 0x0103e20008000c04 */
[----:B0-----:R-:W-:Y:S02]  /*19da0*/  @!P0 IMAD.MOV.U32 R2, RZ, RZ, R28 ;  /* 0x000000ffff028224 */ /* 0x001fe400078e001c */
[----:B------:R-:W-:-:S05]  /*19db0*/  @!P0 IMAD.MOV.U32 R3, RZ, RZ, R29 ;  /* 0x000000ffff038224 */ /* 0x000fca00078e001d */
[----:B------:R0:W4:Y:S04]  /*19dc0*/  @!P0 LDG.E.U8 R17, desc[UR32][R2.64] ;  /* 0x0000002002118981 */ /* 0x000128000c1e1100 */
[----:B-1----:R-:W4:Y:S04]  /*19dd0*/  LDL.LU R0, [R1+0x6c8] ;  /* 0x0006c80001007983 */ /* 0x002f280000300800 */
[----:B------:R-:W2:Y:S04]  /*19de0*/  LDL R29, [R1+0xee8] ;  /* 0x000ee800011d7983 */ /* 0x000ea80000100800 */
[----:B------:R-:W4:Y:S01]  /*19df0*/  LDL R28, [R1+0xeec] ;  /* 0x000eec00011c7983 */ /* 0x000f220000100800 */
[----:B0-----:R-:W-:-:S02]  /*19e00*/  @!P0 IMAD.MOV.U32 R2, RZ, RZ, R26 ;  /* 0x000000ffff028224 */ /* 0x001fc400078e001a */
[----:B------:R-:W-:Y:S01]  /*19e10*/  @!P0 IMAD.MOV.U32 R3, RZ, RZ, R27 ;  /* 0x000000ffff038224 */ /* 0x000fe200078e001b */
[----:B------:R-:W4:Y:S04]  /*19e20*/  LDL R26, [R1+0xecc] ;  /* 0x000ecc00011a7983 */ /* 0x000f280000100800 */
[----:B------:R-:W4:Y:S04]  /*19e30*/  LDL R27, [R1+0xec8] ;  /* 0x000ec800011b7983 */ /* 0x000f280000100800 */
[----:B------:R0:W4:Y:S04]  /*19e40*/  @!P0 LDG.E.U8 R16, desc[UR32][R2.64] ;  /* 0x0000002002108981 */ /* 0x000128000c1e1100 */
[----:B------:R-:W4:Y:S01]  /*19e50*/  LDL R132, [R1+0xea8] ;  /* 0x000ea80001847983 */ /* 0x000f220000100800 */
[----:B------:R-:W-:-:S03]  /*19e60*/  PRMT R15, RZ, 0x7610, R15 ;  /* 0x00007610ff0f7816 */ /* 0x000fc6000000000f */
[----:B------:R-:W4:Y:S01]  /*19e70*/  LDL R130, [R1+0xe88] ;  /* 0x000e880001827983 */ /* 0x000f220000100800 */
[----:B0-----:R-:W-:-:S03]  /*19e80*/  @!P0 IMAD.MOV.U32 R2, RZ, RZ, R25 ;  /* 0x000000ffff028224 */ /* 0x001fc600078e0019 */
[----:B------:R-:W4:Y:S01]  /*19e90*/  LDL R25, [R1+0xeac] ;  /* 0x000eac0001197983 */ /* 0x000f220000100800 */
[----:B------:R-:W-:-:S03]  /*19ea0*/  @!P0 IMAD.MOV.U32 R3, RZ, RZ, R33 ;  /* 0x000000ffff038224 */ /* 0x000fc600078e0021 */
[----:B------:R-:W4:Y:S04]  /*19eb0*/  LDL R129, [R1+0xe8c] ;  /* 0x000e8c0001817983 */ /* 0x000f280000100800 */
[----:B------:R3:W4:Y:S04]  /*19ec0*/  @!P0 LDG.E.U8 R15, desc[UR32][R2.64] ;  /* 0x00000020020f8981 */ /* 0x000728000c1e1100 */
[----:B------:R-:W4:Y:S04]  /*19ed0*/  LDL R128, [R1+0xe68] ;  /* 0x000e680001807983 */ /* 0x000f280000100800 */
[----:B------:R-:W4:Y:S04]  /*19ee0*/  LDL R127, [R1+0xe48] ;  /* 0x000e4800017f7983 */ /* 0x000f280000100800 */
[----:B------:R-:W4:Y:S04]  /*19ef0*/  LDL R125, [R1+0xe4c] ;  /* 0x000e4c00017d7983 */ /* 0x000f280000100800 */
[----:B------:R-:W4:Y:S04]  /*19f00*/  LDL R37, [R1+0xe28] ;  /* 0x000e280001257983 */ /* 0x000f280000100800 */
[----:B------:R-:W4:Y:S01]  /*19f10*/  LDL R34, [R1+0xe2c] ;  /* 0x000e2c0001227983 */ /* 0x000f220000100800 */
[----:B------:R-:W-:-:S03]  /*19f20*/  PRMT R14, RZ, 0x7610, R14 ;  /* 0x00007610ff0e7816 */ /* 0x000fc6000000000e */
[----:B------:R-:W4:Y:S01]  /*19f30*/  LDL R33, [R1+0xe08] ;  /* 0x000e080001217983 */ /* 0x000f220000100800 */
[----:B---3--:R-:W-:-:S03]  /*19f40*/  @!P0 IMAD.MOV.U32 R2, RZ, RZ, R24 ;  /* 0x000000ffff028224 */ /* 0x008fc600078e0018 */
[----:B------:R-:W3:Y:S01]  /*19f50*/  LDL R24, [R1+0xe6c] ;  /* 0x000e6c0001187983 */ /* 0x000ee20000100800 */
[----:B------:R-:W-:-:S03]  /*19f60*/  @!P0 IMAD.MOV.U32 R3, RZ, RZ, R32 ;  /* 0x000000ffff038224 */ /* 0x000fc600078e0020 */
[----:B------:R-:W3:Y:S04]  /*19f70*/  LDL R32, [R1+0xe0c] ;  /* 0x000e0c0001207983 */ /* 0x000ee80000100800 */
[----:B------:R0:W3:Y:S01]  /*19f80*/  @!P0 LDG.E.U8 R14, desc[UR32][R2.64] ;  /* 0x00000020020e8981 */ /* 0x0000e2000c1e1100 */
[----:B------:R-:W-:Y:S01]  /*19f90*/  PRMT R13, RZ, 0x7610, R13 ;  /* 0x00007610ff0d7816 */ /* 0x000fe2000000000d */
[----:B0-----:R-:W-:Y:S02]  /*19fa0*/  @!P0 IMAD.MOV.U32 R3, RZ, RZ, R31 ;  /* 0x000000ffff038224 */ /* 0x001fe400078e001f */
[----:B------:R-:W3:Y:S01]  /*19fb0*/  LDL R31, [R1+0xde8] ;  /* 0x000de800011f7983 */ /* 0x000ee20000100800 */
[----:B------:R-:W-:Y:S01]  /*19fc0*/  @!P0 IMAD.MOV.U32 R2, RZ, RZ, R30 ;  /* 0x000000ffff028224 */ /* 0x000fe200078e001e */
[----:B------:R-:W-:-:S02]  /*19fd0*/  PRMT R12, RZ, 0x7610, R12 ;  /* 0x00007610ff0c7816 */ /* 0x000fc4000000000c */
[----:B------:R-:W3:Y:S04]  /*19fe0*/  LDL R30, [R1+0xdec] ;  /* 0x000dec00011e7983 */ /* 0x000ee80000100800 */
[----:B------:R2:W3:Y:S01]  /*19ff0*/  @!P0 LDG.E.U8 R13, desc[UR32][R2.64] ;  /* 0x00000020020d8981 */ /* 0x0004e2000c1e1100 */
[----:B------:R-:W-:Y:S02]  /*1a000*/  PRMT R11, RZ, 0x7610, R11 ;  /* 0x00007610ff0b7816 */ /* 0x000fe4000000000b */
[----:B------:R-:W-:Y:S02]  /*1a010*/  PRMT R10, RZ, 0x7610, R10 ;  /* 0x00007610ff0a7816 */ /* 0x000fe4000000000a */
[----:B------:R-:W-:Y:S01]  /*1a020*/  PRMT R7, RZ, 0x7610, R7 ;  /* 0x00007610ff077816 */ /* 0x000fe20000000007 */
[----:B--2---:R-:W-:-:S02]  /*1a030*/  @!P0 IMAD.MOV.U32 R3, RZ, RZ, R29 ;  /* 0x000000ffff038224 */ /* 0x004fc400078e001d */
[----:B------:R-:W2:Y:S01]  /*1a040*/  LDL R29, [R1+0xdc8] ;  /* 0x000dc800011d7983 */ /* 0x000ea20000100800 */
[----:B----4-:R-:W-:-:S03]  /*1a050*/  @!P0 IMAD.MOV.U32 R2, RZ, RZ, R28 ;  /* 0x000000ffff028224 */ /* 0x010fc600078e001c */
[----:B------:R-:W4:Y:S04]  /*1a060*/  LDL R28, [R1+0xdcc] ;  /* 0x000dcc00011c7983 */ /* 0x000f280000100800 */
[----:B------:R0:W4:Y:S02]  /*1a070*/  @!P0 LDG.E.U8 R12, desc[UR32][R2.64] ;  /* 0x00000020020c8981 */ /* 0x000124000c1e1100 */
[----:B0-----:R-:W-:Y:S02]  /*1a080*/  @!P0 IMAD.MOV.U32 R2, RZ, RZ, R26 ;  /* 0x000000ffff028224 */ /* 0x001fe400078e001a */
[----:B------:R-:W-:Y:S01]  /*1a090*/  @!P0 IMAD.MOV.U32 R3, RZ, RZ, R27 ;  /* 0x000000ffff038224 */ /* 0x000fe200078e001b */
[----:B------:R-:W4:Y:S04]  /*1a0a0*/  LDL R26, [R1+0xdac] ;  /* 0x000dac00011a7983 */ /* 0x000f280000100800 */
[----:B------:R0:W4:Y:S04]  /*1a0b0*/  @!P0 LDG.E.U8 R11, desc[UR32][R2.64] ;  /* 0x00000020020b8981 */ /* 0x000128000c1e1100 */
[----:B------:R-:W4:Y:S01]  /*1a0c0*/  LDL R27, [R1+0xda8] ;  /* 0x000da800011b7983 */ /* 0x000f220000100800 */
[----:B0-----:R-:W-:-:S02]  /*1a0d0*/  @!P0 IMAD.MOV.U32 R2, RZ, RZ, R25 ;  /* 0x000000ffff028224 */ /* 0x001fc400078e0019 */
[----:B------:R-:W-:Y:S01]  /*1a0e0*/  @!P0 IMAD.MOV.U32 R3, RZ, RZ, R132 ;  /* 0x000000ffff038224 */ /* 0x000fe200078e0084 */
[----:B------:R-:W4:Y:S04]  /*1a0f0*/  LDL R25, [R1+0xd8c] ;  /* 0x000d8c0001197983 */ /* 0x000f280000100800 */
[----:B------:R0:W4:Y:S02]  /*1a100*/  @!P0 LDG.E.U8 R10, desc[UR32][R2.64] ;  /* 0x00000020020a8981 */ /* 0x000124000c1e1100 */
[----:B0-----:R-:W-:Y:S02]  /*1a110*/  @!P0 IMAD.MOV.U32 R2, RZ, RZ, R129 ;  /* 0x000000ffff028224 */ /* 0x001fe400078e0081 */
[----:B------:R-:W-:Y:S01]  /*1a120*/  @!P0 IMAD.MOV.U32 R3, RZ, RZ, R130 ;  /* 0x000000ffff038224 */ /* 0x000fe200078e0082 */
[----:B------:R-:W-:Y:S01]  /*1a130*/  PRMT R6, RZ, 0x7610, R6 ;  /* 0x00007610ff067816 */ /* 0x000fe20000000006 */
[----:B------:R-:W4:Y:S04]  /*1a140*/  LDL R129, [R1+0x930] ;  /* 0x0009300001817983 */ /* 0x000f280000100800 */
[----:B------:R3:W4:Y:S02]  /*1a150*/  @!P0 LDG.E.U8 R7, desc[UR32][R2.64] ;  /* 0x0000002002078981 */ /* 0x000724000c1e1100 */
[----:B---3--:R-:W-:-:S02]  /*1a160*/  @!P0 IMAD.MOV.U32 R2, RZ, RZ, R24 ;  /* 0x000000ffff028224 */ /* 0x008fc400078e0018 */
[----:B------:R-:W3:Y:S01]  /*1a170*/  LDL R24, [R1+0xd6c] ;  /* 0x000d6c0001187983 */ /* 0x000ee20000100800 */
[----:B------:R-:W-:Y:S01]  /*1a180*/  @!P0 IMAD.MOV.U32 R3, RZ, RZ, R128 ;  /* 0x000000ffff038224 */ /* 0x000fe200078e0080 */
[----:B------:R-:W-:Y:S02]  /*1a190*/  PRMT R5, RZ, 0x7610, R5 ;  /* 0x00007610ff057816 */ /* 0x000fe40000000005 */
[----:B------:R-:W-:Y:S01]  /*1a1a0*/  PRMT R4, RZ, 0x7610, R4 ;  /* 0x00007610ff047816 */ /* 0x000fe20000000004 */
[----:B------:R-:W3:Y:S04]  /*1a1b0*/  LDL R128, [R1+0x934] ;  /* 0x0009340001807983 */ /* 0x000ee80000100800 */
[----:B------:R0:W3:Y:S02]  /*1a1c0*/  @!P0 LDG.E.U8 R6, desc[UR32][R2.64] ;  /* 0x0000002002068981 */ /* 0x0000e4000c1e1100 */
[----:B0-----:R-:W-:-:S02]  /*1a1d0*/  @!P0 IMAD.MOV.U32 R2, RZ, RZ, R125 ;  /* 0x000000ffff028224 */ /* 0x001fc400078e007d */
[----:B------:R-:W-:Y:S01]  /*1a1e0*/  @!P0 IMAD.MOV.U32 R3, RZ, RZ, R127 ;  /* 0x000000ffff038224 */ /* 0x000fe200078e007f */
[----:B------:R-:W-:Y:S01]  /*1a1f0*/  PRMT R20, RZ, 0x7610, R20 ;  /* 0x00007610ff147816 */ /* 0x000fe20000000014 */
[----:B------:R-:W3:Y:S04]  /*1a200*/  LDL R127, [R1+0xc88] ;  /* 0x000c8800017f7983 */ /* 0x000ee80000100800 */
[----:B------:R0:W3:Y:S01]  /*1a210*/  @!P0 LDG.E.U8 R5, desc[UR32][R2.64] ;  /* 0x0000002002058981 */ /* 0x0000e2000c1e1100 */
[----:B------:R-:W-:Y:S02]  /*1a220*/  PRMT R21, RZ, 0x7610, R21 ;  /* 0x00007610ff157816 */ /* 0x000fe40000000015 */
[----:B------:R-:W-:Y:S01]  /*1a230*/  PRMT R23, RZ, 0x7610, R23 ;  /* 0x00007610ff177816 */ /* 0x000fe20000000017 */
[----:B------:R-:W3:Y:S01]  /*1a240*/  LDL R125, [R1+0xc8c] ;  /* 0x000c8c00017d7983 */ /* 0x000ee20000100800 */
[----:B0-----:R-:W-:-:S02]  /*1a250*/  @!P0 IMAD.MOV.U32 R2, RZ, RZ, R34 ;  /* 0x000000ffff028224 */ /* 0x001fc400078e0022 */
[----:B------:R-:W-:Y:S01]  /*1a260*/  @!P0 IMAD.MOV.U32 R3, RZ, RZ, R37 ;  /* 0x000000ffff038224 */ /* 0x000fe200078e0025 */
[----:B------:R-:W3:Y:S04]  /*1a270*/  LDL R34, [R1+0xcec] ;  /* 0x000cec0001227983 */ /* 0x000ee80000100800 */
[----:B------:R0:W3:Y:S04]  /*1a280*/  @!P0 LDG.E.U8 R4, desc[UR32][R2.64] ;  /* 0x0000002002048981 */ /* 0x0000e8000c1e1100 */
[----:B------:R-:W3:Y:S01]  /*1a290*/  LDL R37, [R1+0xce8] ;  /* 0x000ce80001257983 */ /* 0x000ee20000100800 */
        /* <DEDUP_REMOVED lines=8> */
[----:B0-----:R-:W-:-:S03]  /*1a320*/  @!P0 IMAD.MOV.U32 R3, RZ, RZ, R31 ;  /* 0x000000ffff038224 */ /* 0x001fc600078e001f */
[----:B------:R-:W3:Y:S01]  /*1a330*/  LDL R31, [R1+0xd08] ;  /* 0x000d0800011f7983 */ /* 0x000ee20000100800 */
[----:B------:R-:W-:-:S03]  /*1a340*/  @!P0 IMAD.MOV.U32 R2, RZ, RZ, R30 ;  /* 0x000000ffff028224 */ /* 0x000fc600078e001e */
[----:B------:R-:W3:Y:S04]  /*1a350*/  LDL R30, [R1+0xccc] ;  /* 0x000ccc00011e7983 */ /* 0x000ee80000100800 */
[----:B------:R2:W3:Y:S02]  /*1a360*/  @!P0 LDG.E.U8 R21, desc[UR32][R2.64] ;  /* 0x0000002002158981 */ /* 0x0004e4000c1e1100 */
[----:B--2---:R-:W-:Y:S02]  /*1a370*/  @!P0 IMAD.MOV.U32 R3, RZ, RZ, R29 ;  /* 0x000000ffff038224 */ /* 0x004fe400078e001d */
[----:B------:R-:W2:Y:S01]  /*1a380*/  LDL R29, [R1+0xca8] ;  /* 0x000ca800011d7983 */ /* 0x000ea20000100800 */
[----:B----4-:R-:W-:-:S03]  /*1a390*/  @!P0 IMAD.MOV.U32 R2, RZ, RZ, R28 ;  /* 0x000000ffff028224 */ /* 0x010fc600078e001c */
[----:B------:R-:W4:Y:S04]  /*1a3a0*/  LDL R28, [R1+0xcac] ;  /* 0x000cac00011c7983 */ /* 0x000f280000100800 */
[----:B------:R0:W2:Y:S02]  /*1a3b0*/  @!P0 LDG.E.U8 R23, desc[UR32][R2.64] ;  /* 0x0000002002178981 */ /* 0x0000a4000c1e1100 */
[----:B0-----:R-:W-:Y:S01]  /*1a3c0*/  @!P0 IMAD.MOV.U32 R2, RZ, RZ, R26 ;  /* 0x000000ffff028224 */ /* 0x001fe200078e001a */
[----:B------:R-:W-:Y:S01]  /*1a3d0*/  PRMT R159, RZ, 0x7610, R159 ;  /* 0x00007610ff9f7816 */ /* 0x000fe2000000009f */
[----:B------:R-:W2:Y:S01]  /*1a3e0*/  LDL R26, [R1+0xc48] ;  /* 0x000c4800011a7983 */ /* 0x000ea20000100800 */
[----:B------:R-:W-:-:S03]  /*1a3f0*/  @!P0 IMAD.MOV.U32 R3, RZ, RZ, R27 ;  /* 0x000000ffff038224 */ /* 0x000fc600078e001b */
[----:B------:R-:W2:Y:S04]  /*1a400*/  LDL R27, [R1+0xc68] ;  /* 0x000c6800011b7983 */ /* 0x000ea80000100800 */
[----:B------:R0:W2:Y:S02]  /*1a410*/  @!P0 LDG.E.U8 R156, desc[UR32][R2.64] ;  /* 0x00000020029c8981 */ /* 0x0000a4000c1e1100 */
[----:B0-----:R-:W-:Y:S02]  /*1a420*/  @!P0 IMAD.MOV.U32 R2, RZ, RZ, R25 ;  /* 0x000000ffff028224 */ /* 0x001fe400078e0019 */
[----:B------:R-:W-:Y:S01]  /*1a430*/  @!P0 IMAD.MOV.U32 R3, RZ, RZ, R126 ;  /* 0x000000ffff038224 */ /* 0x000fe200078e007e */
[----:B------:R-:W2:Y:S04]  /*1a440*/  LDL R25, [R1+0xc4c] ;  /* 0x000c4c0001197983 */ /* 0x000ea80000100800 */
[----:B------:R3:W2:Y:S02]  /*1a450*/  @!P0 LDG.E.U8 R157, desc[UR32][R2.64] ;  /* 0x00000020029d8981 */ /* 0x0006a4000c1e1100 */
[----:B---3--:R-:W-:-:S02]  /*1a460*/  @!P0 IMAD.MOV.U32 R2, RZ, RZ, R24 ;  /* 0x000000ffff028224 */ /* 0x008fc400078e0018 */
[----:B------:R-:W3:Y:S01]  /*1a470*/  LDL R24, [R1+0xc6c] ;  /* 0x000c6c0001187983 */ /* 0x000ee20000100800 */
[----:B------:R-:W-:-:S05]  /*1a480*/  @!P0 IMAD.MOV.U32 R3, RZ, RZ, R134 ;  /* 0x000000ffff038224 */ /* 0x000fca00078e0086 */
[----:B------:R0:W3:Y:S01]  /*1a490*/  @!P0 LDG.E.U8 R158, desc[UR32][R2.64] ;  /* 0x00000020029e8981 */ /* 0x0000e2000c1e1100 */
[----:B------:R-:W-:Y:S01]  /*1a4a0*/  PRMT R160, RZ, 0x7610, R160 ;  /* 0x00007610ffa07816 */ /* 0x000fe200000000a0 */
[----:B0-----:R-:W-:Y:S02]  /*1a4b0*/  @!P0 IMAD.MOV.U32 R2, RZ, RZ, R131 ;  /* 0x000000ffff028224 */ /* 0x001fe400078e0083 */
[----:B------:R-:W-:-:S05]  /*1a4c0*/  @!P0 IMAD.MOV.U32 R3, RZ, RZ, R142 ;  /* 0x000000ffff038224 */ /* 0x000fca00078e008e */
[----:B------:R0:W3:Y:S02]  /*1a4d0*/  @!P0 LDG.E.U8 R159, desc[UR32][R2.64] ;  /* 0x00000020029f8981 */ /* 0x0000e4000c1e1100 */
[----:B0-----:R-:W-:Y:S02]  /*1a4e0*/  @!P0 IMAD.MOV.U32 R2, RZ, RZ, R139 ;  /* 0x000000ffff028224 */ /* 0x001fe400078e008b */
[----:B------:R-:W-:-:S05]  /*1a4f0*/  @!P0 IMAD.MOV.U32 R3, RZ, RZ, R150 ;  /* 0x000000ffff038224 */ /* 0x000fca00078e0096 */
[----:B------:R0:W3:Y:S01]  /*1a500*/  @!P0 LDG.E.U8 R160, desc[UR32][R2.64] ;  /* 0x0000002002a08981 */ /* 0x0000e2000c1e1100 */
[----:B------:R-:W-:Y:S02]  /*1a510*/  PRMT R162, RZ, 0x7610, R162 ;  /* 0x00007610ffa27816 */ /* 0x000fe400000000a2 */
[----:B------:R-:W-:Y:S01]  /*1a520*/  PRMT R163, RZ, 0x7610, R163 ;  /* 0x00007610ffa37816 */ /* 0x000fe200000000a3 */
[----:B0-----:R-:W-:Y:S01]  /*1a530*/  @!P0 IMAD.MOV.U32 R2, RZ, RZ, R147 ;  /* 0x000000ffff028224 */ /* 0x001fe200078e0093 */
[----:B------:R-:W-:Y:S01]  /*1a540*/  PRMT R164, RZ, 0x7610, R164 ;  /* 0x00007610ffa47816 */ /* 0x000fe200000000a4 */
[----:B------:R-:W-:Y:S02]  /*1a550*/  @!P0 IMAD.MOV.U32 R3, RZ, RZ, R31 ;  /* 0x000000ffff038224 */ /* 0x000fe400078e001f */
[----:B------:R-:W3:Y:S04]  /*1a560*/  LDL R31, [R1+0xc2c] ;  /* 0x000c2c00011f7983 */ /* 0x000ee80000100800 */
[----:B------:R0:W3:Y:S02]  /*1a570*/  @!P0 LDG.E.U8 R162, desc[UR32][R2.64] ;  /* 0x0000002002a28981 */ /* 0x0000e4000c1e1100 */
[----:B0-----:R-:W-:-:S02]  /*1a580*/  @!P0 IMAD.MOV.U32 R2, RZ, RZ, R34 ;  /* 0x000000ffff028224 */ /* 0x001fc400078e0022 */
[----:B------:R-:W-:Y:S01]  /*1a590*/  @!P0 IMAD.MOV.U32 R3, RZ, RZ, R37 ;  /* 0x000000ffff038224 */ /* 0x000fe200078e0025 */
[----:B------:R-:W3:Y:S04]  /*1a5a0*/  LDL R34, [R1+0xc0c] ;  /* 0x000c0c0001227983 */ /* 0x000ee80000100800 */
[----:B------:R-:W3:Y:S04]  /*1a5b0*/  LDL R37, [R1+0xc08] ;  /* 0x000c080001257983 */ /* 0x000ee80000100800 */
[----:B------:R0:W3:Y:S01]  /*1a5c0*/  @!P0 LDG.E.U8 R163, desc[UR32][R2.64] ;  /* 0x0000002002a38981 */ /* 0x0000e2000c1e1100 */
[----:B------:R-:W-:Y:S01]  /*1a5d0*/  PRMT R165, RZ, 0x7610, R165 ;  /* 0x00007610ffa57816 */ /* 0x000fe200000000a5 */
[----:B0-----:R-:W-:-:S02]  /*1a5e0*/  @!P0 IMAD.MOV.U32 R2, RZ, RZ, R30 ;  /* 0x000000ffff028224 */ /* 0x001fc400078e001e */
[----:B------:R-:W-:Y:S01]  /*1a5f0*/  @!P0 IMAD.MOV.U32 R3, RZ, RZ, R33 ;  /* 0x000000ffff038224 */ /* 0x000fe200078e0021 */
[----:B------:R-:W3:Y:S04]  /*1a600*/  LDL R30, [R1+0xbec] ;  /* 0x000bec00011e7983 */ /* 0x000ee80000100800 */
[----:B------:R4:W3:Y:S04]  /*1a610*/  @!P0 LDG.E.U8 R164, desc[UR32][R2.64] ;  /* 0x0000002002a48981 */ /* 0x0008e8000c1e1100 */
[----:B------:R-:W3:Y:S01]  /*1a620*/  LDL R33, [R1+0xbe8] ;  /* 0x000be80001217983 */ /* 0x000ee20000100800 */
[----:B------:R-:W-:Y:S01]  /*1a630*/  PRMT R166, RZ, 0x7610, R166 ;  /* 0x00007610ffa67816 */ /* 0x000fe200000000a6 */
[----:B----4-:R-:W-:-:S02]  /*1a640*/  @!P0 IMAD.MOV.U32 R2, RZ, RZ, R28 ;  /* 0x000000ffff028224 */ /* 0x010fc400078e001c */
[----:B--2---:R-:W-:Y:S01]  /*1a650*/  @!P0 IMAD.MOV.U32 R3, RZ, RZ, R29 ;  /* 0x000000ffff038224 */ /* 0x004fe200078e001d */
[----:B------:R-:W2:Y:S04]  /*1a660*/  LDL R28, [R1+0xbcc] ;  /* 0x000bcc00011c7983 */ /* 0x000ea80000100800 */
[----:B------:R0:W4:Y:S04]  /*1a670*/  @!P0 LDG.E.U8 R165, desc[UR32][R2.64] ;  /* 0x0000002002a58981 */ /* 0x000128000c1e1100 */
[----:B------:R-:W4:Y:S01]  /*1a680*/  LDL R29, [R1+0xbc8] ;  /* 0x000bc800011d7983 */ /* 0x000f220000100800 */
[----:B------:R-:W-:Y:S01]  /*1a690*/  PRMT R167, RZ, 0x7610, R167 ;  /* 0x00007610ffa77816 */ /* 0x000fe200000000a7 */
[----:B0-----:R-:W-:-:S02]  /*1a6a0*/  @!P0 IMAD.MOV.U32 R2, RZ, RZ, R125 ;  /* 0x000000ffff028224 */ /* 0x001fc400078e007d */
[----:B------:R-:W-:Y:S01]  /*1a6b0*/  @!P0 IMAD.MOV.U32 R3, RZ, RZ, R127 ;  /* 0x000000ffff038224 */ /* 0x000fe200078e007f */
[----:B------:R-:W-:Y:S01]  /*1a6c0*/  PRMT R169, RZ, 0x7610, R169 ;  /* 0x00007610ffa97816 */ /* 0x000fe200000000a9 */
[----:B------:R-:W4:Y:S04]  /*1a6d0*/  LDL R127, [R1+0x910] ;  /* 0x00091000017f7983 */ /* 0x000f280000100800 */
[----:B------:R0:W4:Y:S01]  /*1a6e0*/  @!P0 LDG.E.U8 R166, desc[UR32][R2.64] ;  /* 0x0000002002a68981 */ /* 0x000122000c1e1100 */
[----:B------:R-:W-:Y:S02]  /*1a6f0*/  PRMT R170, RZ, 0x7610, R170 ;  /* 0x00007610ffaa7816 */ /* 0x000fe400000000aa */
[----:B------:R-:W-:Y:S01]  /*1a700*/  PRMT R171, RZ, 0x7610, R171 ;  /* 0x00007610ffab7816 */ /* 0x000fe200000000ab */
[----:B------:R-:W4:Y:S01]  /*1a710*/  LDL R125, [R1+0x914] ;  /* 0x00091400017d7983 */ /* 0x000f220000100800 */
[----:B0-----:R-:W-:-:S03]  /*1a720*/  @!P0 IMAD.MOV.U32 R3, RZ, RZ, R27 ;  /* 0x000000ffff038224 */ /* 0x001fc600078e001b */
[----:B------:R-:W4:Y:S01]  /*1a730*/  LDL R27, [R1+0x990] ;  /* 0x00099000011b7983 */ /* 0x000f220000100800 */
[----:B---3--:R-:W-:-:S03]  /*1a740*/  @!P0 IMAD.MOV.U32 R2, RZ, RZ, R24 ;  /* 0x000000ffff028224 */ /* 0x008fc600078e0018 */
[----:B------:R-:W3:Y:S04]  /*1a750*/  LDL R24, [R1+0x994] ;  /* 0x0009940001187983 */ /* 0x000ee80000100800 */
[----:B------:R0:W3:Y:S02]  /*1a760*/  @!P0 LDG.E.U8 R167, desc[UR32][R2.64] ;  /* 0x0000002002a78981 */ /* 0x0000e4000c1e1100 */
[----:B0-----:R-:W-:Y:S02]  /*1a770*/  @!P0 IMAD.MOV.U32 R2, RZ, RZ, R25 ;  /* 0x000000ffff028224 */ /* 0x001fe400078e0019 */
[----:B------:R-:W3:Y:S01]  /*1a780*/  LDL R25, [R1+0x974] ;  /* 0x0009740001197983 */ /* 0x000ee20000100800 */
[----:B------:R-:W-:-:S03]  /*1a790*/  @!P0 IMAD.MOV.U32 R3, RZ, RZ, R26 ;  /* 0x000000ffff038224 */ /* 0x000fc600078e001a */
[----:B------:R-:W3:Y:S04]  /*1a7a0*/  LDL R26, [R1+0x970] ;  /* 0x00097000011a7983 */ /* 0x000ee80000100800 */
[----:B------:R0:W3:Y:S02]  /*1a7b0*/  @!P0 LDG.E.U8 R169, desc[UR32][R2.64] ;  /* 0x0000002002a98981 */ /* 0x0000e4000c1e1100 */
[----:B0-----:R-:W-:Y:S02]  /*1a7c0*/  @!P0 IMAD.MOV.U32 R3, RZ, RZ, R32 ;  /* 0x000000ffff038224 */ /* 0x001fe400078e0020 */
[----:B------:R-:W3:Y:S01]  /*1a7d0*/  LDL R32, [R1+0x950] ;  /* 0x0009500001207983 */ /* 0x000ee20000100800 */
[----:B------:R-:W-:Y:S02]  /*1a7e0*/  PRMT R172, RZ, 0x7610, R172 ;  /* 0x00007610ffac7816 */ /* 0x000fe400000000ac */
[----:B------:R-:W-:Y:S01]  /*1a7f0*/  PRMT R173, RZ, 0x7610, R173 ;  /* 0x00007610ffad7816 */ /* 0x000fe200000000ad */
[----:B------:R-:W-:-:S02]  /*1a800*/  @!P0 IMAD.MOV.U32 R2, RZ, RZ, R31 ;  /* 0x000000ffff028224 */ /* 0x000fc400078e001f */
        /* <DEDUP_REMOVED lines=9> */
[----:B------:R-:W-:-:S03]  /*1a8a0*/  @!P0 IMAD.MOV.U32 R3, RZ, RZ, R33 ;  /* 0x000000ffff038224 */ /* 0x000fc600078e0021 */
[----:B------:R-:W3:Y:S04]  /*1a8b0*/  LDL R33, [R1+0x8d4] ;  /* 0x0008d40001217983 */ /* 0x000ee80000100800 */
[----:B------:R2:W3:Y:S01]  /*1a8c0*/  @!P0 LDG.E.U8 R172, desc[UR32][R2.64] ;  /* 0x0000002002ac8981 */ /* 0x0004e2000c1e1100 */
[----:B------:R-:W-:Y:S01]  /*1a8d0*/  PRMT R174, RZ, 0x7610, R174 ;  /* 0x00007610ffae7816 */ /* 0x000fe200000000ae */
[----:B--2---:R-:W-:Y:S02]  /*1a8e0*/  @!P0 IMAD.MOV.U32 R2, RZ, RZ, R28 ;  /* 0x000000ffff028224 */ /* 0x004fe400078e001c */
[----:B----4-:R-:W-:Y:S01]  /*1a8f0*/  @!P0 IMAD.MOV.U32 R3, RZ, RZ, R29 ;  /* 0x000000ffff038224 */ /* 0x010fe200078e001d */
[----:B------:R-:W2:Y:S04]  /*1a900*/  LDL R28, [R1+0x8b4] ;  /* 0x0008b400011c7983 */ /* 0x000ea80000100800 */
[----:B------:R-:W4:Y:S04]  /*1a910*/  LDL R29, [R1+0x8b0] ;  /* 0x0008b000011d7983 */ /* 0x000f280000100800 */
[----:B------:R0:W4:Y:S02]  /*1a920*/  @!P0 LDG.E.U8 R173, desc[UR32][R2.64] ;  /* 0x0000002002ad8981 */ /* 0x000124000c1e1100 */
[----:B0-----:R-:W-:-:S02]  /*1a930*/  @!P0 IMAD.MOV.U32 R3, RZ, RZ, R27 ;  /* 0x000000ffff038224 */ /* 0x001fc400078e001b */
[----:B------:R-:W4:Y:S01]  /*1a940*/  LDL R27, [R1+0x890] ;  /* 0x00089000011b7983 */ /* 0x000f220000100800 */
[----:B---3--:R-:W-:-:S03]  /*1a950*/  @!P0 IMAD.MOV.U32 R2, RZ, RZ, R24 ;  /* 0x000000ffff028224 */ /* 0x008fc600078e0018 */
[----:B------:R-:W3:Y:S04]  /*1a960*/  LDL R24, [R1+0x894] ;  /* 0x0008940001187983 */ /* 0x000ee80000100800 */
[----:B------:R0:W3:Y:S02]  /*1a970*/  @!P0 LDG.E.U8 R174, desc[UR32][R2.64] ;  /* 0x0000002002ae8981 */ /* 0x0000e4000c1e1100 */
[----:B0-----:R-:W-:Y:S02]  /*1a980*/  @!P0 IMAD.MOV.U32 R2, RZ, RZ, R25 ;  /* 0x000000ffff028224 */ /* 0x001fe400078e0019 */
[----:B------:R-:W3:Y:S01]  /*1a990*/  LDL R25, [R1+0x874] ;  /* 0x0008740001197983 */ /* 0x000ee20000100800 */
[----:B------:R-:W-:-:S03]  /*1a9a0*/  @!P0 IMAD.MOV.U32 R3, RZ, RZ, R26 ;  /* 0x000000ffff038224 */ /* 0x000fc600078e001a */
[----:B------:R-:W3:Y:S01]  /*1a9b0*/  LDL R26, [R1+0x870] ;  /* 0x00087000011a7983 */ /* 0x000ee20000100800 */
[----:B------:R-:W-:Y:S02]  /*1a9c0*/  PRMT R176, RZ, 0x7610, R176 ;  /* 0x00007610ffb07816 */ /* 0x000fe400000000b0 */
[----:B------:R-:W-:-:S04]  /*1a9d0*/  PRMT R177, RZ, 0x7610, R177 ;  /* 0x00007610ffb17816 */ /* 0x000fc800000000b1 */
[----:B------:R0:W3:Y:S01]  /*1a9e0*/  @!P0 LDG.E.U8 R176, desc[UR32][R2.64] ;  /* 0x0000002002b08981 */ /* 0x0000e2000c1e1100 */
[----:B------:R-:W-:Y:S01]  /*1a9f0*/  PRMT R178, RZ, 0x7610, R178 ;  /* 0x00007610ffb27816 */ /* 0x000fe200000000b2 */
[----:B0-----:R-:W-:Y:S01]  /*1aa00*/  @!P0 IMAD.MOV.U32 R3, RZ, RZ, R32 ;  /* 0x000000ffff038224 */ /* 0x001fe200078e0020 */
[----:B------:R-:W-:Y:S01]  /*1aa10*/  PRMT R179, RZ, 0x7610, R179 ;  /* 0x00007610ffb37816 */ /* 0x000fe200000000b3 */
[----:B------:R-:W3:Y:S01]  /*1aa20*/  LDL R32, [R1+0x850] ;  /* 0x0008500001207983 */ /* 0x000ee20000100800 */
[----:B------:R-:W-:Y:S02]  /*1aa30*/  PRMT R180, RZ, 0x7610, R180 ;  /* 0x00007610ffb47816 */ /* 0x000fe400000000b4 */
[----:B------:R-:W-:Y:S01]  /*1aa40*/  PRMT R181, RZ, 0x7610, R181 ;  /* 0x00007610ffb57816 */ /* 0x000fe200000000b5 */
[----:B------:R-:W-:Y:S02]  /*1aa50*/  @!P0 IMAD.MOV.U32 R2, RZ, RZ, R31 ;  /* 0x000000ffff028224 */ /* 0x000fe400078e001f */
[----:B------:R-:W3:Y:S04]  /*1aa60*/  LDL R31, [R1+0x854] ;  /* 0x00085400011f7983 */ /* 0x000ee80000100800 */
[----:B------:R0:W3:Y:S02]  /*1aa70*/  @!P0 LDG.E.U8 R177, desc[UR32][R2.64] ;  /* 0x0000002002b18981 */ /* 0x0000e4000c1e1100 */
[----:B0-----:R-:W-:-:S02]  /*1aa80*/  @!P0 IMAD.MOV.U32 R2, RZ, RZ, R128 ;  /* 0x000000ffff028224 */ /* 0x001fc400078e0080 */
[----:B------:R-:W-:-:S05]  /*1aa90*/  @!P0 IMAD.MOV.U32 R3, RZ, RZ, R129 ;  /* 0x000000ffff038224 */ /* 0x000fca00078e0081 */
[----:B------:R0:W3:Y:S02]  /*1aaa0*/  @!P0 LDG.E.U8 R178, desc[UR32][R2.64] ;  /* 0x0000002002b28981 */ /* 0x0000e4000c1e1100 */
[----:B0-----:R-:W-:Y:S02]  /*1aab0*/  @!P0 IMAD.MOV.U32 R2, RZ, RZ, R125 ;  /* 0x000000ffff028224 */ /* 0x001fe400078e007d */
[----:B------:R-:W-:-:S05]  /*1aac0*/  @!P0 IMAD.MOV.U32 R3, RZ, RZ, R127 ;  /* 0x000000ffff038224 */ /* 0x000fca00078e007f */
[----:B------:R0:W3:Y:S02]  /*1aad0*/  @!P0 LDG.E.U8 R179, desc[UR32][R2.64] ;  /* 0x0000002002b38981 */ /* 0x0000e4000c1e1100 */
[----:B0-----:R-:W-:Y:S02]  /*1aae0*/  @!P0 IMAD.MOV.U32 R2, RZ, RZ, R30 ;  /* 0x000000ffff028224 */ /* 0x001fe400078e001e */
[----:B------:R-:W-:Y:S01]  /*1aaf0*/  @!P0 IMAD.MOV.U32 R3, RZ, RZ, R37 ;  /* 0x000000ffff038224 */ /* 0x000fe200078e0025 */
[----:B------:R-:W3:Y:S04]  /*1ab00*/  LDL R30, [R1+0x830] ;  /* 0x00083000011e7983 */ /* 0x000ee80000100800 */
[----:B------:R0:W3:Y:S04]  /*1ab10*/  @!P0 LDG.E.U8 R180, desc[UR32][R2.64] ;  /* 0x0000002002b48981 */ /* 0x0000e8000c1e1100 */
[----:B------:R-:W3:Y:S01]  /*1ab20*/  LDL.LU R235, [R1+0x834] ;  /* 0x0008340001eb7983 */ /* 0x000ee20000300800 */
[----:B------:R-:W-:-:S02]  /*1ab30*/  PRMT R183, RZ, 0x7610, R183 ;  /* 0x00007610ffb77816 */ /* 0x000fc400000000b7 */
[----:B------:R-:W-:Y:S01]  /*1ab40*/  PRMT R184, RZ, 0x7610, R184 ;  /* 0x00007610ffb87816 */ /* 0x000fe200000000b8 */
[----:B------:R-:W3:Y:S01]  /*1ab50*/  LDL R132, [R1+0x7b0] ;  /* 0x0007b00001847983 */ /* 0x000ee20000100800 */
[----:B0-----:R-:W-:Y:S02]  /*1ab60*/  @!P0 IMAD.MOV.U32 R2, RZ, RZ, R33 ;  /* 0x000000ffff028224 */ /* 0x001fe400078e0021 */
[----:B------:R-:W-:Y:S01]  /*1ab70*/  @!P0 IMAD.MOV.U32 R3, RZ, RZ, R34 ;  /* 0x000000ffff038224 */ /* 0x000fe200078e0022 */
[----:B------:R-:W3:Y:S04]  /*1ab80*/  LDL R130, [R1+0x7b4] ;  /* 0x0007b40001827983 */ /* 0x000ee80000100800 */
[----:B------:R2:W3:Y:S04]  /*1ab90*/  @!P0 LDG.E.U8 R181, desc[UR32][R2.64] ;  /* 0x0000002002b58981 */ /* 0x0004e8000c1e1100 */
[----:B------:R-:W3:Y:S04]  /*1aba0*/  LDL R129, [R1+0x790] ;  /* 0x0007900001817983 */ /* 0x000ee80000100800 */
[----:B------:R-:W3:Y:S01]  /*1abb0*/  LDL R128, [R1+0x794] ;  /* 0x0007940001807983 */ /* 0x000ee20000100800 */
[----:B--2---:R-:W-:-:S02]  /*1abc0*/  @!P0 IMAD.MOV.U32 R2, RZ, RZ, R28 ;  /* 0x000000ffff028224 */ /* 0x004fc400078e001c */
[----:B----4-:R-:W-:Y:S01]  /*1abd0*/  @!P0 IMAD.MOV.U32 R3, RZ, RZ, R29 ;  /* 0x000000ffff038224 */ /* 0x010fe200078e001d */
[----:B------:R-:W2:Y:S04]  /*1abe0*/  LDL R28, [R1+0x814] ;  /* 0x00081400011c7983 */ /* 0x000ea80000100800 */
[----:B------:R-:W4:Y:S04]  /*1abf0*/  LDL R29, [R1+0x810] ;  /* 0x00081000011d7983 */ /* 0x000f280000100800 */
[----:B------:R0:W4:Y:S04]  /*1ac00*/  @!P0 LDG.E.U8 R183, desc[UR32][R2.64] ;  /* 0x0000002002b78981 */ /* 0x000128000c1e1100 */
[----:B------:R-:W4:Y:S04]  /*1ac10*/  LDL R127, [R1+0x770] ;  /* 0x00077000017f7983 */ /* 0x000f280000100800 */
[----:B------:R-:W4:Y:S01]  /*1ac20*/  LDL R125, [R1+0x774] ;  /* 0x00077400017d7983 */ /* 0x000f220000100800 */
[----:B0-----:R-:W-:-:S03]  /*1ac30*/  @!P0 IMAD.MOV.U32 R3, RZ, RZ, R27 ;  /* 0x000000ffff038224 */ /* 0x001fc600078e001b */
[----:B------:R-:W4:Y:S01]  /*1ac40*/  LDL R27, [R1+0x7f0] ;  /* 0x0007f000011b7983 */ /* 0x000f220000100800 */
[----:B------:R-:W-:-:S03]  /*1ac50*/  PRMT R185, RZ, 0x7610, R185 ;  /* 0x00007610ffb97816 */ /* 0x000fc600000000b9 */
[----:B------:R-:W4:Y:S04]  /*1ac60*/  LDL R37, [R1+0x750] ;  /* 0x0007500001257983 */ /* 0x000f280000100800 */
[----:B------:R-:W4:Y:S01]  /*1ac70*/  LDL R34, [R1+0x754] ;  /* 0x0007540001227983 */ /* 0x000f220000100800 */
[----:B------:R-:W-:-:S03]  /*1ac80*/  PRMT R186, RZ, 0x7610, R186 ;  /* 0x00007610ffba7816 */ /* 0x000fc600000000ba */
        /* <DEDUP_REMOVED lines=19> */
[----:B------:R-:W-:-:S05]  /*1adc0*/  @!P0 IMAD.MOV.U32 R2, RZ, RZ, R235 ;  /* 0x000000ffff028224 */ /* 0x000fca00078e00eb */
[----:B------:R2:W3:Y:S02]  /*1add0*/  @!P0 LDG.E.U8 R187, desc[UR32][R2.64] ;  /* 0x0000002002bb8981 */ /* 0x0004e4000c1e1100 */
[----:B--2---:R-:W-:Y:S02]  /*1ade0*/  @!P0 IMAD.MOV.U32 R2, RZ, RZ, R28 ;  /* 0x000000ffff028224 */ /* 0x004fe400078e001c */
[----:B------:R-:W2:Y:S01]  /*1adf0*/  LDL R28, [R1+0x6f4] ;  /* 0x0006f400011c7983 */ /* 0x000ea20000100800 */
[----:B----4-:R-:W-:-:S03]  /*1ae00*/  @!P0 IMAD.MOV.U32 R3, RZ, RZ, R29 ;  /* 0x000000ffff038224 */ /* 0x010fc600078e001d */
[----:B------:R-:W4:Y:S04]  /*1ae10*/  LDL R29, [R1+0x6f0] ;  /* 0x0006f000011d7983 */ /* 0x000f280000100800 */
[----:B------:R0:W4:Y:S02]  /*1ae20*/  @!P0 LDG.E.U8 R188, desc[UR32][R2.64] ;  /* 0x0000002002bc8981 */ /* 0x000124000c1e1100 */
[----:B0-----:R-:W-:Y:S02]  /*1ae30*/  @!P0 IMAD.MOV.U32 R3, RZ, RZ, R27 ;  /* 0x000000ffff038224 */ /* 0x001fe400078e001b */
[----:B------:R-:W4:Y:S01]  /*1ae40*/  LDL R27, [R1+0x6d0] ;  /* 0x0006d000011b7983 */ /* 0x000f220000100800 */
[----:B---3--:R-:W-:-:S03]  /*1ae50*/  @!P0 IMAD.MOV.U32 R2, RZ, RZ, R24 ;  /* 0x000000ffff028224 */ /* 0x008fc600078e0018 */
[----:B------:R-:W3:Y:S04]  /*1ae60*/  LDL R24, [R1+0x6d4] ;  /* 0x0006d40001187983 */ /* 0x000ee80000100800 */
[----:B------:R0:W3:Y:S02]  /*1ae70*/  @!P0 LDG.E.U8 R190, desc[UR32][R2.64] ;  /* 0x0000002002be8981 */ /* 0x0000e4000c1e1100 */
[----:B0-----:R-:W-:Y:S02]  /*1ae80*/  @!P0 IMAD.MOV.U32 R2, RZ, RZ, R25 ;  /* 0x000000ffff028224 */ /* 0x001fe400078e0019 */
[----:B------:R-:W3:Y:S01]  /*1ae90*/  LDL R25, [R1+0x6b4] ;  /* 0x0006b40001197983 */ /* 0x000ee20000100800 */
[----:B------:R-:W-:Y:S01]  /*1aea0*/  PRMT R193, RZ, 0x7610, R193 ;  /* 0x00007610ffc17816 */ /* 0x000fe200000000c1 */
[----:B------:R-:W-:Y:S01]  /*1aeb0*/  @!P0 IMAD.MOV.U32 R3, RZ, RZ, R26 ;  /* 0x000000ffff038224 */ /* 0x000fe200078e001a */
[----:B------:R-:W-:Y:S01]  /*1aec0*/  PRMT R197, RZ, 0x7610, R197 ;  /* 0x00007610ffc57816 */ /* 0x000fe200000000c5 */
[----:B------:R-:W3:Y:S04]  /*1aed0*/  LDL R26, [R1+0x6b0] ;  /* 0x0006b000011a7983 */ /* 0x000ee80000100800 */
[----:B------:R0:W3:Y:S01]  /*1aee0*/  @!P0 LDG.E.U8 R193, desc[UR32][R2.64] ;  /* 0x0000002002c18981 */ /* 0x0000e2000c1e1100 */
[----:B------:R-:W-:-:S02]  /*1aef0*/  PRMT R200, RZ, 0x7610, R200 ;  /* 0x00007610ffc87816 */ /* 0x000fc400000000c8 */
[----:B------:R-:W-:Y:S01]  /*1af00*/  PRMT R203, RZ, 0x7610, R203 ;  /* 0x00007610ffcb7816 */ /* 0x000fe200000000cb */
[----:B------:R-:W3:Y:S01]  /*1af10*/  LDL.LU R252, [R1+0x690] ;  /* 0x0006900001fc7983 */ /* 0x000ee20000300800 */
[----:B------:R-:W-:Y:S02]  /*1af20*/  PRMT R204, RZ, 0x7610, R204 ;  /* 0x00007610ffcc7816 */ /* 0x000fe400000000cc */
[----:B------:R-:W-:Y:S01]  /*1af30*/  PRMT R206, RZ, 0x7610, R206 ;  /* 0x00007610ffce7816 */ /* 0x000fe200000000ce */
[----:B------:R-:W3:Y:S01]  /*1af40*/  LDL.LU R244, [R1+0x694] ;  /* 0x0006940001f47983 */ /* 0x000ee20000300800 */
[----:B0-----:R-:W-:Y:S02]  /*1af50*/  @!P0 IMAD.MOV.U32 R2, RZ, RZ, R130 ;  /* 0x000000ffff028224 */ /* 0x001fe400078e0082 */
[----:B------:R-:W-:-:S05]  /*1af60*/  @!P0 IMAD.MOV.U32 R3, RZ, RZ, R132 ;  /* 0x000000ffff038224 */ /* 0x000fca00078e0084 */
[----:B------:R0:W3:Y:S02]  /*1af70*/  @!P0 LDG.E.U8 R197, desc[UR32][R2.64] ;  /* 0x0000002002c58981 */ /* 0x0000e4000c1e1100 */
        /* <DEDUP_REMOVED lines=8> */
[----:B------:R0:W3:Y:S01]  /*1b000*/  @!P0 LDG.E.U8 R204, desc[UR32][R2.64] ;  /* 0x0000002002cc8981 */ /* 0x0000e2000c1e1100 */
[----:B------:R-:W-:Y:S01]  /*1b010*/  PRMT R208, RZ, 0x7610, R208 ;  /* 0x00007610ffd07816 */ /* 0x000fe200000000d0 */
        /* <DEDUP_REMOVED lines=8> */
[----:B--2---:R-:W-:Y:S02]  /*1b0a0*/  @!P0 IMAD.MOV.U32 R2, RZ, RZ, R28 ;  /* 0x000000ffff028224 */ /* 0x004fe400078e001c */
[----:B----4-:R-:W-:-:S05]  /*1b0b0*/  @!P0 IMAD.MOV.U32 R3, RZ, RZ, R29 ;  /* 0x000000ffff038224 */ /* 0x010fca00078e001d */
[----:B------:R0:W2:Y:S02]  /*1b0c0*/  @!P0 LDG.E.U8 R209, desc[UR32][R2.64] ;  /* 0x0000002002d18981 */ /* 0x0000a4000c1e1100 */
[----:B0-----:R-:W-:Y:S02]  /*1b0d0*/  @!P0 IMAD.MOV.U32 R3, RZ, RZ, R27 ;  /* 0x000000ffff038224 */ /* 0x001fe400078e001b */
[----:B---3--:R-:W-:Y:S02]  /*1b0e0*/  @!P0 IMAD.MOV.U32 R2, RZ, RZ, R24 ;  /* 0x000000ffff028224 */ /* 0x008fe400078e0018 */
[----:B------:R-:W3:Y:S04]  /*1b0f0*/  LDL R24, [R1+0x634] ;  /* 0x0006340001187983 */ /* 0x000ee80000100800 */
[----:B------:R-:W4:Y:S04]  /*1b100*/  LDL.LU R31, [R1+0x670] ;  /* 0x00067000011f7983 */ /* 0x000f280000300800 */
[----:B------:R-:W2:Y:S04]  /*1b110*/  LDL.LU R153, [R1+0x674] ;  /* 0x0006740001997983 */ /* 0x000ea80000300800 */
[----:B------:R0:W3:Y:S04]  /*1b120*/  @!P0 LDG.E.U8 R210, desc[UR32][R2.64] ;  /* 0x0000002002d28981 */ /* 0x0000e8000c1e1100 */
[----:B------:R-:W3:Y:S04]  /*1b130*/  LDL R34, [R1+0x998] ;  /* 0x0009980001227983 */ /* 0x000ee80000100800 */
[----:B------:R-:W3:Y:S01]  /*1b140*/  LDL R30, [R1+0xbac] ;  /* 0x000bac00011e7983 */ /* 0x000ee20000100800 */
[----:B0-----:R-:W-:-:S03]  /*1b150*/  @!P0 IMAD.MOV.U32 R2, RZ, RZ, R25 ;  /* 0x000000ffff028224 */ /* 0x001fc600078e0019 */
[----:B------:R-:W3:Y:S04]  /*1b160*/  LDL.LU R27, [R1+0x630] ;  /* 0x00063000011b7983 */ /* 0x000ee80000300800 */
[----:B------:R-:W3:Y:S04]  /*1b170*/  LDL.LU R25, [R1+0x610] ;  /* 0x0006100001197983 */ /* 0x000ee80000300800 */
[----:B------:R-:W3:Y:S04]  /*1b180*/  LDL.LU R37, [R1+0x614] ;  /* 0x0006140001257983 */ /* 0x000ee80000300800 */
[----:B------:R-:W3:Y:S04]  /*1b190*/  LDL.LU R29, [R1+0x654] ;  /* 0x00065400011d7983 */ /* 0x000ee80000300800 */
[----:B------:R-:W3:Y:S04]  /*1b1a0*/  LDL.LU R233, [R1+0x650] ;  /* 0x0006500001e97983 */ /* 0x000ee80000300800 */
[----:B------:R-:W3:Y:S04]  /*1b1b0*/  LDL.LU R125, [R1+0xd64] ;  /* 0x000d6400017d7983 */ /* 0x000ee80000300800 */
[----:B------:R-:W3:Y:S04]  /*1b1c0*/  LDL.LU R128, [R1+0xd80] ;  /* 0x000d800001807983 */ /* 0x000ee80000300800 */
[----:B------:R-:W3:Y:S01]  /*1b1d0*/  LDL.LU R133, [R1+0xd44] ;  /* 0x000d440001857983 */ /* 0x000ee20000300800 */
[----:B------:R-:W-:-:S03]  /*1b1e0*/  PRMT R211, RZ, 0x7610, R211 ;  /* 0x00007610ffd37816 */ /* 0x000fc600000000d3 */
[----:B------:R-:W3:Y:S01]  /*1b1f0*/  LDL.LU R136, [R1+0xd60] ;  /* 0x000d600001887983 */ /* 0x000ee20000300800 */
[----:B------:R-:W-:-:S03]  /*1b200*/  @!P0 IMAD.MOV.U32 R3, RZ, RZ, R26 ;  /* 0x000000ffff038224 */ /* 0x000fc600078e001a */
[----:B------:R-:W3:Y:S04]  /*1b210*/  LDL.LU R141, [R1+0xd24] ;  /* 0x000d2400018d7983 */ /* 0x000ee80000300800 */
[----:B------:R-:W3:Y:S04]  /*1b220*/  LDL.LU R144, [R1+0xd40] ;  /* 0x000d400001907983 */ /* 0x000ee80000300800 */
[----:B------:R-:W3:Y:S04]  /*1b230*/  LDL.LU R149, [R1+0xd04] ;  /* 0x000d040001957983 */ /* 0x000ee80000300800 */
[----:B------:R-:W3:Y:S01]  /*1b240*/  LDL R32, [R1+0xf98] ;  /* 0x000f980001207983 */ /* 0x000ee20000100800 */
[----:B------:R-:W-:-:S03]  /*1b250*/  PRMT R213, RZ, 0x7610, R213 ;  /* 0x00007610ffd57816 */ /* 0x000fc600000000d5 */
[----:B------:R0:W3:Y:S01]  /*1b260*/  @!P0 LDG.E.U8 R211, desc[UR32][R2.64] ;  /* 0x0000002002d38981 */ /* 0x0000e2000c1e1100 */
[----:B------:R-:W-:-:S03]  /*1b270*/  PRMT R215, RZ, 0x7610, R215 ;  /* 0x00007610ffd77816 */ /* 0x000fc600000000d7 */
[----:B------:R-:W3:Y:S01]  /*1b280*/  LDL R129, [R1+0xb9c] ;  /* 0x000b9c0001817983 */ /* 0x000ee20000100800 */
[----:B------:R-:W-:-:S03]  /*1b290*/  PRMT R216, RZ, 0x7610, R216 ;  /* 0x00007610ffd87816 */ /* 0x000fc600000000d8 */
[----:B------:R-:W3:Y:S01]  /*1b2a0*/  LDL R28, [R1+0xf80] ;  /* 0x000f8000011c7983 */ /* 0x000ee20000100800 */
[----:B0-----:R-:W-:Y:S02]  /*1b2b0*/  @!P0 IMAD.MOV.U32 R2, RZ, RZ, R244 ;  /* 0x000000ffff028224 */ /* 0x001fe400078e00f4 */
[----:B------:R-:W-:Y:S01]  /*1b2c0*/  @!P0 IMAD.MOV.U32 R3, RZ, RZ, R252 ;  /* 0x000000ffff038224 */ /* 0x000fe200078e00fc */
[----:B------:R-:W3:Y:S04]  /*1b2d0*/  LDL R26, [R1+0xf84] ;  /* 0x000f8400011a7983 */ /* 0x000ee80000100800 */
[----:B------:R4:W3:Y:S01]  /*1b2e0*/  @!P0 LDG.E.U8 R213, desc[UR32][R2.64] ;  /* 0x0000002002d58981 */ /* 0x0008e2000c1e1100 */
[----:B------:R-:W-:Y:S02]  /*1b2f0*/  PRMT R217, RZ, 0x7610, R217 ;  /* 0x00007610ffd97816 */ /* 0x000fe400000000d9 */
[----:B------:R-:W-:Y:S01]  /*1b300*/  PRMT R219, RZ, 0x7610, R219 ;  /* 0x00007610ffdb7816 */ /* 0x000fe200000000db */
[----:B------:R-:W3:Y:S01]  /*1b310*/  LDL R127, [R1+0xf60] ;  /* 0x000f6000017f7983 */ /* 0x000ee20000100800 */
[----:B------:R-:W-:-:S02]  /*1b320*/  PRMT R220, RZ, 0x7610, R220 ;  /* 0x00007610ffdc7816 */ /* 0x000fc400000000dc */
[----:B------:R-:W-:Y:S01]  /*1b330*/  PRMT R222, RZ, 0x7610, R222 ;  /* 0x00007610ffde7816 */ /* 0x000fe200000000de */
[----:B------:R-:W3:Y:S01]  /*1b340*/  LDL R33, [R1+0xf44] ;  /* 0x000f440001217983 */ /* 0x000ee20000100800 */
[----:B----4-:R-:W-:Y:S02]  /*1b350*/  @!P0 IMAD.MOV.U32 R3, RZ, RZ, R31 ;  /* 0x000000ffff038224 */ /* 0x010fe400078e001f */
[----:B--2---:R-:W-:-:S05]  /*1b360*/  @!P0 IMAD.MOV.U32 R2, RZ, RZ, R153 ;  /* 0x000000ffff028224 */ /* 0x004fca00078e0099 */
[----:B------:R3:W2:Y:S02]  /*1b370*/  @!P0 LDG.E.U8 R215, desc[UR32][R2.64] ;  /* 0x0000002002d78981 */ /* 0x0006a4000c1e1100 */
[----:B---3--:R-:W-:Y:S02]  /*1b380*/  @!P0 IMAD.MOV.U32 R2, RZ, RZ, R29 ;  /* 0x000000ffff028224 */ /* 0x008fe400078e001d */
[----:B------:R-:W-:-:S05]  /*1b390*/  @!P0 IMAD.MOV.U32 R3, RZ, RZ, R233 ;  /* 0x000000ffff038224 */ /* 0x000fca00078e00e9 */
[----:B------:R0:W3:Y:S02]  /*1b3a0*/  @!P0 LDG.E.U8 R216, desc[UR32][R2.64] ;  /* 0x0000002002d88981 */ /* 0x0000e4000c1e1100 */
[----:B0-----:R-:W-:Y:S02]  /*1b3b0*/  @!P0 IMAD.MOV.U32 R2, RZ, RZ, R24 ;  /* 0x000000ffff028224 */ /* 0x001fe400078e0018 */
[----:B------:R-:W4:Y:S01]  /*1b3c0*/  LDL R24, [R1+0xf64] ;  /* 0x000f640001187983 */ /* 0x000f220000100800 */
[----:B------:R-:W-:-:S05]  /*1b3d0*/  @!P0 IMAD.MOV.U32 R3, RZ, RZ, R27 ;  /* 0x000000ffff038224 */ /* 0x000fca00078e001b */
[----:B------:R0:W3:Y:S02]  /*1b3e0*/  @!P0 LDG.E.U8 R217, desc[UR32][R2.64] ;  /* 0x0000002002d98981 */ /* 0x0000e4000c1e1100 */
[----:B0-----:R-:W-:Y:S02]  /*1b3f0*/  @!P0 IMAD.MOV.U32 R2, RZ, RZ, R37 ;  /* 0x000000ffff028224 */ /* 0x001fe400078e0025 */
[----:B------:R-:W-:-:S05]  /*1b400*/  @!P0 IMAD.MOV.U32 R3, RZ, RZ, R25 ;  /* 0x000000ffff038224 */ /* 0x000fca00078e0019 */
[----:B------:R0:W3:Y:S04]  /*1b410*/  @!P0 LDG.E.U8 R219, desc[UR32][R2.64] ;  /* 0x0000002002db8981 */ /* 0x0000e8000c1e1100 */
[----:B------:R1:W-:Y:S01]  /*1b420*/  STL [R1+0x1038], R250 ;  /* 0x001038fa01007387 */ /* 0x0003e20000100800 */
[----:B0-----:R-:W-:Y:S02]  /*1b430*/  @!P0 IMAD.MOV.U32 R2, RZ, RZ, R250 ;  /* 0x000000ffff028224 */ /* 0x001fe400078e00fa */
[----:B------:R-:W-:Y:S01]  /*1b440*/  @!P0 IMAD.MOV.U32 R3, RZ, RZ, R249 ;  /* 0x000000ffff038224 */ /* 0x000fe200078e00f9 */
[----:B-1----:R-:W2:Y:S04]  /*1b450*/  LDL.LU R250, [R1+0x6ac] ;  /* 0x0006ac0001fa7983 */ /* 0x002ea80000300800 */
[----:B------:R0:W3:Y:S04]  /*1b460*/  @!P0 LDG.E.U8 R220, desc[UR32][R2.64] ;  /* 0x0000002002dc8981 */ /* 0x0000e8000c1e1100 */
[----:B------:R1:W-:Y:S01]  /*1b470*/  STL [R1+0x1034], R249 ;  /* 0x001034f901007387 */ /* 0x0003e20000100800 */
[----:B0-----:R-:W-:-:S02]  /*1b480*/  @!P0 IMAD.MOV.U32 R2, RZ, RZ, R242 ;  /* 0x000000ffff028224 */ /* 0x001fc400078e00f2 */
[----:B------:R-:W-:Y:S01]  /*1b490*/  @!P0 IMAD.MOV.U32 R3, RZ, RZ, R241 ;  /* 0x000000ffff038224 */ /* 0x000fe200078e00f1 */
[----:B-1----:R-:W3:Y:S04]  /*1b4a0*/  LDL.LU R249, [R1+0x6a4] ;  /* 0x0006a40001f97983 */ /* 0x002ee80000300800 */
[----:B------:R0:W-:Y:S04]  /*1b4b0*/  STL [R1+0x1040], R242 ;  /* 0x001040f201007387 */ /* 0x0001e80000100800 */
[----:B------:R1:W3:Y:S04]  /*1b4c0*/  @!P0 LDG.E.U8 R222, desc[UR32][R2.64] ;  /* 0x0000002002de8981 */ /* 0x0002e8000c1e1100 */
[----:B0-----:R-:W2:Y:S04]  /*1b4d0*/  LDL.LU R242, [R1+0x6e8] ;  /* 0x0006e80001f27983 */ /* 0x001ea80000300800 */
[----:B------:R0:W-:Y:S01]  /*1b4e0*/  STL [R1+0x103c], R241 ;  /* 0x00103cf101007387 */ /* 0x0001e20000100800 */
[----:B-1----:R-:W-:Y:S01]  /*1b4f0*/  @!P0 IMAD.MOV.U32 R3, RZ, RZ, R34 ;  /* 0x000000ffff038224 */ /* 0x002fe200078e0022 */
[----:B------:R-:W-:Y:S01]  /*1b500*/  PRMT R225, RZ, 0x7610, R225 ;  /* 0x00007610ffe17816 */ /* 0x000fe200000000e1 */
[----:B------:R-:W-:-:S05]  /*1b510*/  @!P0 IMAD.MOV.U32 R2, RZ, RZ, R30 ;  /* 0x000000ffff028224 */ /* 0x000fca00078e001e */
[----:B------:R1:W3:Y:S04]  /*1b520*/  @!P0 LDG.E.U8 R225, desc[UR32][R2.64] ;  /* 0x0000002002e18981 */ /* 0x0002e8000c1e1100 */
[----:B0-----:R-:W3:Y:S04]  /*1b530*/  LDL.LU R241, [R1+0x6e0] ;  /* 0x0006e00001f17983 */ /* 0x001ee80000300800 */
[----:B------:R-:W2:Y:S04]  /*1b540*/  LDL R34, [R1+0xf40] ;  /* 0x000f400001227983 */ /* 0x000ea80000100800 */
[----:B------:R-:W3:Y:S04]  /*1b550*/  LDL R30, [R1+0xf24] ;  /* 0x000f2400011e7983 */ /* 0x000ee80000100800 */
[----:B------:R-:W3:Y:S01]  /*1b560*/  LDL R130, [R1+0xf20] ;  /* 0x000f200001827983 */ /* 0x000ee20000100800 */
[----:B-1----:R-:W-:-:S03]  /*1b570*/  @!P0 IMAD.MOV.U32 R2, RZ, RZ, R32 ;  /* 0x000000ffff028224 */ /* 0x002fc600078e0020 */
[----:B------:R-:W3:Y:S01]  /*1b580*/  LDL R32, [R1+0xf04] ;  /* 0x000f040001207983 */ /* 0x000ee20000100800 */
[----:B------:R-:W-:Y:S01]  /*1b590*/  PRMT R224, RZ, 0x7610, R224 ;  /* 0x00007610ffe07816 */ /* 0x000fe200000000e0 */
[----:B------:R-:W-:Y:S02]  /*1b5a0*/  @!P0 IMAD.MOV.U32 R3, RZ, RZ, R129 ;  /* 0x000000ffff038224 */ /* 0x000fe400078e0081 */
[----:B------:R-:W3:Y:S01]  /*1b5b0*/  LDL R129, [R1+0xf00] ;  /* 0x000f000001817983 */ /* 0x000ee20000100800 */
[----:B------:R-:W-:-:S03]  /*1b5c0*/  PRMT R223, RZ, 0x7610, R223 ;  /* 0x00007610ffdf7816 */ /* 0x000fc600000000df */
[----:B------:R0:W3:Y:S01]  /*1b5d0*/  @!P0 LDG.E.U8 R224, desc[UR32][R2.64] ;  /* 0x0000002002e08981 */ /* 0x0000e2000c1e1100 */
[----:B------:R-:W-:Y:S02]  /*1b5e0*/  PRMT R221, RZ, 0x7610, R221 ;  /* 0x00007610ffdd7816 */ /* 0x000fe400000000dd */
[----:B------:R-:W-:Y:S01]  /*1b5f0*/  PRMT R218, RZ, 0x7610, R218 ;  /* 0x00007610ffda7816 */ /* 0x000fe200000000da */
[----:B------:R-:W3:Y:S01]  /*1b600*/  LDL R135, [R1+0xe40] ;  /* 0x000e400001877983 */ /* 0x000ee20000100800 */
[----:B------:R-:W-:Y:S02]  /*1b610*/  PRMT R214, RZ, 0x7610, R214 ;  /* 0x00007610ffd67816 */ /* 0x000fe400000000d6 */
[----:B------:R-:W-:Y:S01]  /*1b620*/  PRMT R207, RZ, 0x7610, R207 ;  /* 0x00007610ffcf7816 */ /* 0x000fe200000000cf */
[----:B------:R-:W3:Y:S01]  /*1b630*/  LDL R132, [R1+0xe20] ;  /* 0x000e200001847983 */ /* 0x000ee20000100800 */
[----:B0-----:R-:W-:Y:S02]  /*1b640*/  @!P0 IMAD.MOV.U32 R2, RZ, RZ, R26 ;  /* 0x000000ffff028224 */ /* 0x001fe400078e001a */
[----:B------:R-:W-:Y:S01]  /*1b650*/  @!P0 IMAD.MOV.U32 R3, RZ, RZ, R28 ;  /* 0x000000ffff038224 */ /* 0x000fe200078e001c */
[----:B------:R-:W3:Y:S04]  /*1b660*/  LDL R26, [R1+0xee4] ;  /* 0x000ee400011a7983 */ /* 0x000ee80000100800 */
[----:B------:R-:W3:Y:S04]  /*1b670*/  LDL R28, [R1+0xee0] ;  /* 0x000ee000011c7983 */ /* 0x000ee80000100800 */
[----:B------:R4:W3:Y:S02]  /*1b680*/  @!P0 LDG.E.U8 R223, desc[UR32][R2.64] ;  /* 0x0000002002df8981 */ /* 0x0008e4000c1e1100 */
[----:B----4-:R-:W-:-:S02]  /*1b690*/  @!P0 IMAD.MOV.U32 R2, RZ, RZ, R24 ;  /* 0x000000ffff028224 */ /* 0x010fc400078e0018 */
[----:B------:R-:W4:Y:S01]  /*1b6a0*/  LDL R24, [R1+0xec4] ;  /* 0x000ec40001187983 */ /* 0x000f220000100800 */
[----:B------:R-:W-:-:S03]  /*1b6b0*/  @!P0 IMAD.MOV.U32 R3, RZ, RZ, R127 ;  /* 0x000000ffff038224 */ /* 0x000fc600078e007f */
[----:B------:R-:W4:Y:S04]  /*1b6c0*/  LDL R127, [R1+0xec0] ;  /* 0x000ec000017f7983 */ /* 0x000f280000100800 */
[----:B------:R0:W4:Y:S02]  /*1b6d0*/  @!P0 LDG.E.U8 R221, desc[UR32][R2.64] ;  /* 0x0000002002dd8981 */ /* 0x000124000c1e1100 */
[----:B0-----:R-:W-:Y:S02]  /*1b6e0*/  @!P0 IMAD.MOV.U32 R2, RZ, RZ, R33 ;  /* 0x000000ffff028224 */ /* 0x001fe400078e0021 */
[----:B------:R-:W4:Y:S01]  /*1b6f0*/  LDL R33, [R1+0xea4] ;  /* 0x000ea40001217983 */ /* 0x000f220000100800 */
[----:B------:R-:W-:Y:S01]  /*1b700*/  PRMT R189, RZ, 0x7610, R189 ;  /* 0x00007610ffbd7816 */ /* 0x000fe200000000bd */
[----:B--2---:R-:W-:-:S02]  /*1b710*/  @!P0 IMAD.MOV.U32 R3, RZ, RZ, R34 ;  /* 0x000000ffff038224 */ /* 0x004fc400078e0022 */
[----:B------:R-:W2:Y:S04]  /*1b720*/  LDL R34, [R1+0xea0] ;  /* 0x000ea00001227983 */ /* 0x000ea80000100800 */
[----:B------:R3:W2:Y:S02]  /*1b730*/  @!P0 LDG.E.U8 R218, desc[UR32][R2.64] ;  /* 0x0000002002da8981 */ /* 0x0006a4000c1e1100 */
[----:B---3--:R-:W-:Y:S02]  /*1b740*/  @!P0 IMAD.MOV.U32 R2, RZ, RZ, R30 ;  /* 0x000000ffff028224 */ /* 0x008fe400078e001e */
[----:B------:R-:W-:Y:S01]  /*1b750*/  @!P0 IMAD.MOV.U32 R3, RZ, RZ, R130 ;  /* 0x000000ffff038224 */ /* 0x000fe200078e0082 */
[----:B------:R-:W3:Y:S04]  /*1b760*/  LDL R30, [R1+0xe84] ;  /* 0x000e8400011e7983 */ /* 0x000ee80000100800 */
[----:B------:R0:W3:Y:S04]  /*1b770*/  @!P0 LDG.E.U8 R214, desc[UR32][R2.64] ;  /* 0x0000002002d68981 */ /* 0x0000e8000c1e1100 */
[----:B------:R-:W3:Y:S01]  /*1b780*/  LDL R130, [R1+0xe24] ;  /* 0x000e240001827983 */ /* 0x000ee20000100800 */
[----:B0-----:R-:W-:-:S03]  /*1b790*/  @!P0 IMAD.MOV.U32 R2, RZ, RZ, R32 ;  /* 0x000000ffff028224 */ /* 0x001fc600078e0020 */
[----:B------:R-:W3:Y:S01]  /*1b7a0*/  LDL R32, [R1+0xe80] ;  /* 0x000e800001207983 */ /* 0x000ee20000100800 */
[----:B------:R-:W-:Y:S01]  /*1b7b0*/  @!P0 IMAD.MOV.U32 R3, RZ, RZ, R129 ;  /* 0x000000ffff038224 */ /* 0x000fe200078e0081 */
[----:B------:R-:W-:Y:S02]  /*1b7c0*/  PRMT R182, RZ, 0x7610, R182 ;  /* 0x00007610ffb67816 */ /* 0x000fe400000000b6 */
[----:B------:R-:W3:Y:S04]  /*1b7d0*/  LDL R129, [R1+0xe00] ;  /* 0x000e000001817983 */ /* 0x000ee80000100800 */
[----:B------:R0:W3:Y:S02]  /*1b7e0*/  @!P0 LDG.E.U8 R207, desc[UR32][R2.64] ;  /* 0x0000002002cf8981 */ /* 0x0000e4000c1e1100 */
[----:B0-----:R-:W-:-:S02]  /*1b7f0*/  @!P0 IMAD.MOV.U32 R2, RZ, RZ, R26 ;  /* 0x000000ffff028224 */ /* 0x001fc400078e001a */
[----:B------:R-:W-:Y:S01]  /*1b800*/  @!P0 IMAD.MOV.U32 R3, RZ, RZ, R28 ;  /* 0x000000ffff038224 */ /* 0x000fe200078e001c */
[----:B------:R-:W3:Y:S04]  /*1b810*/  LDL R26, [R1+0xe64] ;  /* 0x000e6400011a7983 */ /* 0x000ee80000100800 */
[----:B------:R-:W3:Y:S04]  /*1b820*/  LDL R28, [R1+0xe60] ;  /* 0x000e6000011c7983 */ /* 0x000ee80000100800 */
[----:B------:R4:W3:Y:S02]  /*1b830*/  @!P0 LDG.E.U8 R189, desc[UR32][R2.64] ;  /* 0x0000002002bd8981 */ /* 0x0008e4000c1e1100 */
[----:B----4-:R-:W-:-:S02]  /*1b840*/  @!P0 IMAD.MOV.U32 R2, RZ, RZ, R24 ;  /* 0x000000ffff028224 */ /* 0x010fc400078e0018 */
[----:B------:R-:W4:Y:S01]  /*1b850*/  LDL R24, [R1+0xe44] ;  /* 0x000e440001187983 */ /* 0x000f220000100800 */
[----:B------:R-:W-:-:S03]  /*1b860*/  @!P0 IMAD.MOV.U32 R3, RZ, RZ, R127 ;  /* 0x000000ffff038224 */ /* 0x000fc600078e007f */
[----:B------:R-:W4:Y:S01]  /*1b870*/  LDL R127, [R1+0xe04] ;  /* 0x000e0400017f7983 */ /* 0x000f220000100800 */
[----:B------:R-:W-:-:S03]  /*1b880*/  PRMT R175, RZ, 0x7610, R175 ;  /* 0x00007610ffaf7816 */ /* 0x000fc600000000af */
[----:B------:R0:W4:Y:S02]  /*1b890*/  @!P0 LDG.E.U8 R182, desc[UR32][R2.64] ;  /* 0x0000002002b68981 */ /* 0x000124000c1e1100 */
[----:B0-----:R-:W-:Y:S02]  /*1b8a0*/  @!P0 IMAD.MOV.U32 R2, RZ, RZ, R33 ;  /* 0x000000ffff028224 */ /* 0x001fe400078e0021 */
[----:B------:R-:W4:Y:S01]  /*1b8b0*/  LDL R33, [R1+0xde4] ;  /* 0x000de40001217983 */ /* 0x000f220000100800 */
[----:B------:R-:W-:Y:S02]  /*1b8c0*/  PRMT R168, RZ, 0x7610, R168 ;  /* 0x00007610ffa87816 */ /* 0x000fe400000000a8 */
[----:B------:R-:W-:Y:S01]  /*1b8d0*/  PRMT R161, RZ, 0x7610, R161 ;  /* 0x00007610ffa17816 */ /* 0x000fe200000000a1 */
[----:B--2---:R-:W-:Y:S02]  /*1b8e0*/  @!P0 IMAD.MOV.U32 R3, RZ, RZ, R34 ;  /* 0x000000ffff038224 */ /* 0x004fe400078e0022 */
[----:B------:R-:W2:Y:S04]  /*1b8f0*/  LDL R34, [R1+0xde0] ;  /* 0x000de00001227983 */ /* 0x000ea80000100800 */
[----:B------:R3:W2:Y:S02]  /*1b900*/  @!P0 LDG.E.U8 R175, desc[UR32][R2.64] ;  /* 0x0000002002af8981 */ /* 0x0006a4000c1e1100 */
[----:B---3--:R-:W-:-:S02]  /*1b910*/  @!P0 IMAD.MOV.U32 R2, RZ, RZ, R30 ;  /* 0x000000ffff028224 */ /* 0x008fc400078e001e */
        /* <DEDUP_REMOVED lines=8> */
[----:B------:R4:W3:Y:S02]  /*1b9a0*/  @!P0 LDG.E.U8 R161, desc[UR32][R2.64] ;  /* 0x0000002002a18981 */ /* 0x0008e4000c1e1100 */
[----:B----4-:R-:W-:Y:S02]  /*1b9b0*/  @!P0 IMAD.MOV.U32 R2, RZ, RZ, R24 ;  /* 0x000000ffff028224 */ /* 0x010fe400078e0018 */
[----:B------:R-:W4:Y:S01]  /*1b9c0*/  LDL R24, [R1+0xd84] ;  /* 0x000d840001187983 */ /* 0x000f220000100800 */
[----:B------:R-:W-:Y:S01]  /*1b9d0*/  PRMT R22, RZ, 0x7610, R22 ;  /* 0x00007610ff167816 */ /* 0x000fe20000000016 */
[----:B------:R-:W-:-:S02]  /*1b9e0*/  @!P0 IMAD.MOV.U32 R3, RZ, RZ, R135 ;  /* 0x000000ffff038224 */ /* 0x000fc400078e0087 */
[----:B------:R0:W-:Y:S04]  /*1b9f0*/  STS.U8 [R232+UR4+0x200], R18 ;  /* 0x00020012e8007988 */ /* 0x0001e80008000004 */
[----:B------:R1:W4:Y:S01]  /*1ba00*/  @!P0 LDG.E.U8 R22, desc[UR32][R2.64] ;  /* 0x0000002002168981 */ /* 0x000322000c1e1100 */
[----:B0-----:R-:W-:Y:S01]  /*1ba10*/  PRMT R18, RZ, 0x7610, R18 ;  /* 0x00007610ff127816 */ /* 0x001fe20000000012 */
[----:B-1----:R-:W-:Y:S02]  /*1ba20*/  @!P0 IMAD.MOV.U32 R2, RZ, RZ, R130 ;  /* 0x000000ffff028224 */ /* 0x002fe400078e0082 */
[----:B------:R-:W-:Y:S01]  /*1ba30*/  @!P0 IMAD.MOV.U32 R3, RZ, RZ, R132 ;  /* 0x000000ffff038224 */ /* 0x000fe200078e0084 */
[----:B------:R0:W-:Y:S04]  /*1ba40*/  STS.U8 [R232+UR4+0x400], R17 ;  /* 0x00040011e8007988 */ /* 0x0001e80008000004 */
[----:B------:R1:W4:Y:S04]  /*1ba50*/  @!P0 LDG.E.U8 R18, desc[UR32][R2.64] ;  /* 0x0000002002128981 */ /* 0x000328000c1e1100 */
[----:B------:R1:W-:Y:S01]  /*1ba60*/  STS.U8 [R232+UR4+0x600], R16 ;  /* 0x00060010e8007988 */ /* 0x0003e20008000004 */
[----:B0-----:R-:W-:-:S03]  /*1ba70*/  PRMT R17, RZ, 0x7610, R17 ;  /* 0x00007610ff117816 */ /* 0x001fc60000000011 */
[----:B------:R-:W4:Y:S01]  /*1ba80*/  LDL R132, [R1+0xd00] ;  /* 0x000d000001847983 */ /* 0x000f220000100800 */
[----:B-1----:R-:W-:Y:S02]  /*1ba90*/  @!P0 IMAD.MOV.U32 R2, RZ, RZ, R127 ;  /* 0x000000ffff028224 */ /* 0x002fe400078e007f */
[----:B------:R-:W-:Y:S01]  /*1baa0*/  @!P0 IMAD.MOV.U32 R3, RZ, RZ, R129 ;  /* 0x000000ffff038224 */ /* 0x000fe200078e0081 */
[----:B------:R-:W-:-:S04]  /*1bab0*/  PRMT R16, RZ, 0x7610, R16 ;  /* 0x00007610ff107816 */ /* 0x000fc80000000010 */
[----:B------:R0:W4:Y:S02]  /*1bac0*/  @!P0 LDG.E.U8 R17, desc[UR32][R2.64] ;  /* 0x0000002002118981 */ /* 0x000124000c1e1100 */
[----:B0-----:R-:W-:Y:S02]  /*1bad0*/  @!P0 IMAD.MOV.U32 R2, RZ, RZ, R33 ;  /* 0x000000ffff028224 */ /* 0x001fe400078e0021 */
[----:B------:R-:W4:Y:S04]  /*1bae0*/  LDL R33, [R1+0xce0] ;  /* 0x000ce00001217983 */ /* 0x000f280000100800 */
[----:B------:R0:W-:Y:S04]  /*1baf0*/  STS.U8 [R232+UR4+0x800], R15 ;  /* 0x0008000fe8007988 */ /* 0x0001e80008000004 */
[----:B------:R1:W-:Y:S01]  /*1bb00*/  STS.U8 [R232+UR4+0xa00], R14 ;  /* 0x000a000ee8007988 */ /* 0x0003e20008000004 */
[----:B0-----:R-:W-:Y:S01]  /*1bb10*/  PRMT R15, RZ, 0x7610, R15 ;  /* 0x00007610ff0f7816 */ /* 0x001fe2000000000f */
[----:B--2---:R-:W-:-:S05]  /*1bb20*/  @!P0 IMAD.MOV.U32 R3, RZ, RZ, R34 ;  /* 0x000000ffff038224 */ /* 0x004fca00078e0022 */
[----:B------:R3:W2:Y:S01]  /*1bb30*/  @!P0 LDG.E.U8 R16, desc[UR32][R2.64] ;  /* 0x0000002002108981 */ /* 0x0006a2000c1e1100 */
[----:B-1----:R-:W-:Y:S01]  /*1bb40*/  PRMT R14, RZ, 0x7610, R14 ;  /* 0x00007610ff0e7816 */ /* 0x002fe2000000000e */
[----:B---3--:R-:W-:Y:S02]  /*1bb50*/  @!P0 IMAD.MOV.U32 R2, RZ, RZ, R30 ;  /* 0x000000ffff028224 */ /* 0x008fe400078e001e */
[----:B------:R-:W-:Y:S02]  /*1bb60*/  @!P0 IMAD.MOV.U32 R3, RZ, RZ, R32 ;  /* 0x000000ffff038224 */ /* 0x000fe400078e0020 */
[----:B------:R-:W3:Y:S04]  /*1bb70*/  LDL R32, [R1+0xce4] ;  /* 0x000ce40001207983 */ /* 0x000ee80000100800 */
[----:B------:R-:W2:Y:S04]  /*1bb80*/  LDL.LU R234, [R1+0xd20] ;  /* 0x000d200001ea7983 */ /* 0x000ea80000300800 */
[----:B------:R0:W3:Y:S04]  /*1bb90*/  @!P0 LDG.E.U8 R15, desc[UR32][R2.64] ;  /* 0x00000020020f8981 */ /* 0x0000e8000c1e1100 */
[----:B------:R-:W3:Y:S04]  /*1bba0*/  LDL R30, [R1+0xcc0] ;  /* 0x000cc000011e7983 */ /* 0x000ee80000100800 */
[----:B------:R-:W3:Y:S01]  /*1bbb0*/  LDL R127, [R1+0xca0] ;  /* 0x000ca000017f7983 */ /* 0x000ee20000100800 */
[----:B0-----:R-:W-:-:S03]  /*1bbc0*/  @!P0 IMAD.MOV.U32 R2, RZ, RZ, R26 ;  /* 0x000000ffff028224 */ /* 0x001fc600078e001a */
[----:B------:R-:W3:Y:S01]  /*1bbd0*/  LDL R130, [R1+0xc80] ;  /* 0x000c800001827983 */ /* 0x000ee20000100800 */
[----:B------:R-:W-:-:S03]  /*1bbe0*/  @!P0 IMAD.MOV.U32 R3, RZ, RZ, R28 ;  /* 0x000000ffff038224 */ /* 0x000fc600078e001c */
[----:B------:R-:W3:Y:S04]  /*1bbf0*/  LDL R129, [R1+0xc84] ;  /* 0x000c840001817983 */ /* 0x000ee80000100800 */
[----:B------:R-:W3:Y:S04]  /*1bc00*/  LDL R28, [R1+0xcc4] ;  /* 0x000cc400011c7983 */ /* 0x000ee80000100800 */
[----:B------:R4:W3:Y:S04]  /*1bc10*/  @!P0 LDG.E.U8 R14, desc[UR32][R2.64] ;  /* 0x00000020020e8981 */ /* 0x0008e8000c1e1100 */
[----:B------:R-:W3:Y:S04]  /*1bc20*/  LDL R26, [R1+0xc64] ;  /* 0x000c6400011a7983 */ /* 0x000ee80000100800 */
[----:B------:R0:W-:Y:S04]  /*1bc30*/  STS.U8 [R232+UR4+0xc00], R13 ;  /* 0x000c000de8007988 */ /* 0x0001e80008000004 */
[----:B------:R1:W-:Y:S04]  /*1bc40*/  STS.U8 [R232+UR4+0xe00], R12 ;  /* 0x000e000ce8007988 */ /* 0x0003e80008000004 */
[----:B------:R1:W-:Y:S04]  /*1bc50*/  STS.U8 [R232+UR4+0x1000], R11 ;  /* 0x0010000be8007988 */ /* 0x0003e80008000004 */
[----:B------:R1:W-:Y:S04]  /*1bc60*/  STS.U8 [R232+UR4+0x1200], R10 ;  /* 0x0012000ae8007988 */ /* 0x0003e80008000004 */
[----:B------:R1:W-:Y:S04]  /*1bc70*/  STS.U8 [R232+UR4+0x1400], R7 ;  /* 0x00140007e8007988 */ /* 0x0003e80008000004 */
[----:B------:R-:W3:Y:S04]  /*1bc80*/  LDL R34, [R1+0xc60] ;  /* 0x000c600001227983 */ /* 0x000ee80000100800 */
[----:B------:R1:W-:Y:S04]  /*1bc90*/  STS.U8 [R232+UR4+0x1600], R6 ;  /* 0x00160006e8007988 */ /* 0x0003e80008000004 */
[----:B------:R1:W-:Y:S04]  /*1bca0*/  STS.U8 [R232+UR4+0x1800], R5 ;  /* 0x00180005e8007988 */ /* 0x0003e80008000004 */
[----:B------:R1:W-:Y:S04]  /*1bcb0*/  STS.U8 [R232+UR4+0x1a00], R4 ;  /* 0x001a0004e8007988 */ /* 0x0003e80008000004 */
[----:B------:R1:W-:Y:S04]  /*1bcc0*/  STS.U8 [R232+UR4], R19 ;  /* 0x00000013e8007988 */ /* 0x0003e80008000004 */
[----:B------:R2:W-:Y:S04]  /*1bcd0*/  STS.U8 [R232+UR4+0x1c00], R20 ;  /* 0x001c0014e8007988 */ /* 0x0005e80008000004 */
        /* <DEDUP_REMOVED lines=12> */
[----:B------:R3:W-:Y:S01]  /*1bda0*/  STS.U8 [R232+UR4+0x3600], R167 ;  /* 0x003600a7e8007988 */ /* 0x0007e20008000004 */
[----:B------:R-:W-:-:S02]  /*1bdb0*/  PRMT R191, RZ, 0x7610, R191 ;  /* 0x00007610ffbf7816 */ /* 0x000fc400000000bf */
[----:B------:R-:W-:Y:S01]  /*1bdc0*/  PRMT R192, RZ, 0x7610, R192 ;  /* 0x00007610ffc07816 */ /* 0x000fe200000000c0 */
[----:B------:R-:W3:Y:S01]  /*1bdd0*/  LDL R135, [R1+0x7a8] ;  /* 0x0007a80001877983 */ /* 0x000ee20000100800 */
[----:B----4-:R-:W-:-:S03]  /*1bde0*/  @!P0 IMAD.MOV.U32 R2, RZ, RZ, R24 ;  /* 0x000000ffff028224 */ /* 0x010fc600078e0018 */
[----:B------:R-:W4:Y:S01]  /*1bdf0*/  LDL R24, [R1+0xca4] ;  /* 0x000ca40001187983 */ /* 0x000f220000100800 */
[----:B0-----:R-:W-:Y:S01]  /*1be00*/  PRMT R13, RZ, 0x7610, R13 ;  /* 0x00007610ff0d7816 */ /* 0x001fe2000000000d */
[----:B------:R-:W-:Y:S01]  /*1be10*/  @!P0 IMAD.MOV.U32 R3, RZ, RZ, R128 ;  /* 0x000000ffff038224 */ /* 0x000fe200078e0080 */
[----:B-1----:R-:W-:-:S04]  /*1be20*/  PRMT R12, RZ, 0x7610, R12 ;  /* 0x00007610ff0c7816 */ /* 0x002fc8000000000c */
[----:B------:R0:W4:Y:S01]  /*1be30*/  @!P0 LDG.E.U8 R13, desc[UR32][R2.64] ;  /* 0x00000020020d8981 */ /* 0x000122000c1e1100 */
[----:B------:R-:W-:Y:S01]  /*1be40*/  PRMT R11, RZ, 0x7610, R11 ;  /* 0x00007610ff0b7816 */ /* 0x000fe2000000000b */
[----:B0-----:R-:W-:Y:S02]  /*1be50*/  @!P0 IMAD.MOV.U32 R2, RZ, RZ, R125 ;  /* 0x000000ffff028224 */ /* 0x001fe400078e007d */
[----:B------:R-:W-:-:S05]  /*1be60*/  @!P0 IMAD.MOV.U32 R3, RZ, RZ, R136 ;  /* 0x000000ffff038224 */ /* 0x000fca00078e0088 */
[----:B------:R0:W4:Y:S01]  /*1be70*/  @!P0 LDG.E.U8 R12, desc[UR32][R2.64] ;  /* 0x00000020020c8981 */ /* 0x000122000c1e1100 */
[----:B------:R-:W-:Y:S01]  /*1be80*/  PRMT R10, RZ, 0x7610, R10 ;  /* 0x00007610ff0a7816 */ /* 0x000fe2000000000a */
[----:B0-----:R-:W-:Y:S02]  /*1be90*/  @!P0 IMAD.MOV.U32 R2, RZ, RZ, R133 ;  /* 0x000000ffff028224 */ /* 0x001fe400078e0085 */
[----:B------:R-:W-:-:S05]  /*1bea0*/  @!P0 IMAD.MOV.U32 R3, RZ, RZ, R144 ;  /* 0x000000ffff038224 */ /* 0x000fca00078e0090 */
[----:B------:R0:W4:Y:S01]  /*1beb0*/  @!P0 LDG.E.U8 R11, desc[UR32][R2.64] ;  /* 0x00000020020b8981 */ /* 0x000122000c1e1100 */
[----:B------:R-:W-:Y:S01]  /*1bec0*/  PRMT R7, RZ, 0x7610, R7 ;  /* 0x00007610ff077816 */ /* 0x000fe20000000007 */
[----:B0-----:R-:W-:Y:S01]  /*1bed0*/  @!P0 IMAD.MOV.U32 R2, RZ, RZ, R141 ;  /* 0x000000ffff028224 */ /* 0x001fe200078e008d */
[----:B------:R-:W-:Y:S02]  /*1bee0*/  PRMT R6, RZ, 0x7610, R6 ;  /* 0x00007610ff067816 */ /* 0x000fe40000000006 */
[----:B------:R-:W-:Y:S02]  /*1bef0*/  PRMT R5, RZ, 0x7610, R5 ;  /* 0x00007610ff057816 */ /* 0x000fe40000000005 */
[----:B------:R-:W-:Y:S02]  /*1bf00*/  PRMT R4, RZ, 0x7610, R4 ;  /* 0x00007610ff047816 */ /* 0x000fe40000000004 */
[----:B------:R-:W-:Y:S01]  /*1bf10*/  PRMT R19, RZ, 0x7610, R19 ;  /* 0x00007610ff137816 */ /* 0x000fe20000000013 */
[----:B--2---:R-:W-:-:S05]  /*1bf20*/  @!P0 IMAD.MOV.U32 R3, RZ, RZ, R234 ;  /* 0x000000ffff038224 */ /* 0x004fca00078e00ea */
[----:B------:R0:W2:Y:S02]  /*1bf30*/  @!P0 LDG.E.U8 R10, desc[UR32][R2.64] ;  /* 0x00000020020a8981 */ /* 0x0000a4000c1e1100 */
[----:B0-----:R-:W-:Y:S02]  /*1bf40*/  @!P0 IMAD.MOV.U32 R2, RZ, RZ, R149 ;  /* 0x000000ffff028224 */ /* 0x001fe400078e0095 */
[----:B------:R-:W-:Y:S01]  /*1bf50*/  @!P0 IMAD.MOV.U32 R3, RZ, RZ, R132 ;  /* 0x000000ffff038224 */ /* 0x000fe200078e0084 */
[----:B------:R-:W-:Y:S01]  /*1bf60*/  PRMT R20, RZ, 0x7610, R20 ;  /* 0x00007610ff147816 */ /* 0x000fe20000000014 */
[----:B------:R-:W2:Y:S04]  /*1bf70*/  LDL R132, [R1+0x788] ;  /* 0x0007880001847983 */ /* 0x000ea80000100800 */
[----:B------:R3:W2:Y:S02]  /*1bf80*/  @!P0 LDG.E.U8 R7, desc[UR32][R2.64] ;  /* 0x0000002002078981 */ /* 0x0006a4000c1e1100 */
[----:B---3--:R-:W-:-:S02]  /*1bf90*/  @!P0 IMAD.MOV.U32 R2, RZ, RZ, R32 ;  /* 0x000000ffff028224 */ /* 0x008fc400078e0020 */
[----:B------:R-:W-:Y:S01]  /*1bfa0*/  @!P0 IMAD.MOV.U32 R3, RZ, RZ, R33 ;  /* 0x000000ffff038224 */ /* 0x000fe200078e0021 */
[----:B------:R-:W3:Y:S04]  /*1bfb0*/  LDL R32, [R1+0xc44] ;  /* 0x000c440001207983 */ /* 0x000ee80000100800 */
[----:B------:R-:W2:Y:S04]  /*1bfc0*/  LDL R33, [R1+0xc40] ;  /* 0x000c400001217983 */ /* 0x000ea80000100800 */
[----:B------:R0:W2:Y:S02]  /*1bfd0*/  @!P0 LDG.E.U8 R6, desc[UR32][R2.64] ;  /* 0x0000002002068981 */ /* 0x0000a4000c1e1100 */
[----:B0-----:R-:W-:-:S02]  /*1bfe0*/  @!P0 IMAD.MOV.U32 R2, RZ, RZ, R28 ;  /* 0x000000ffff028224 */ /* 0x001fc400078e001c */
[----:B------:R-:W-:Y:S01]  /*1bff0*/  @!P0 IMAD.MOV.U32 R3, RZ, RZ, R30 ;  /* 0x000000ffff038224 */ /* 0x000fe200078e001e */
[----:B------:R-:W2:Y:S04]  /*1c000*/  LDL R28, [R1+0xc24] ;  /* 0x000c2400011c7983 */ /* 0x000ea80000100800 */
[----:B------:R-:W2:Y:S04]  /*1c010*/  LDL R30, [R1+0xc20] ;  /* 0x000c2000011e7983 */ /* 0x000ea80000100800 */
[----:B------:R0:W2:Y:S02]  /*1c020*/  @!P0 LDG.E.U8 R5, desc[UR32][R2.64] ;  /* 0x0000002002058981 */ /* 0x0000a4000c1e1100 */
[----:B0-----:R-:W-:-:S02]  /*1c030*/  @!P0 IMAD.MOV.U32 R3, RZ, RZ, R127 ;  /* 0x000000ffff038224 */ /* 0x001fc400078e007f */
[----:B------:R-:W2:Y:S01]  /*1c040*/  LDL R127, [R1+0xc00] ;  /* 0x000c0000017f7983 */ /* 0x000ea20000100800 */
[----:B----4-:R-:W-:-:S03]  /*1c050*/  @!P0 IMAD.MOV.U32 R2, RZ, RZ, R24 ;  /* 0x000000ffff028224 */ /* 0x010fc600078e0018 */
[----:B------:R-:W4:Y:S04]  /*1c060*/  LDL R24, [R1+0xc04] ;  /* 0x000c040001187983 */ /* 0x000f280000100800 */
[----:B------:R0:W4:Y:S02]  /*1c070*/  @!P0 LDG.E.U8 R4, desc[UR32][R2.64] ;  /* 0x0000002002048981 */ /* 0x000124000c1e1100 */
[----:B0-----:R-:W-:Y:S02]  /*1c080*/  @!P0 IMAD.MOV.U32 R2, RZ, RZ, R129 ;  /* 0x000000ffff028224 */ /* 0x001fe400078e0081 */
[----:B------:R-:W-:Y:S01]  /*1c090*/  @!P0 IMAD.MOV.U32 R3, RZ, RZ, R130 ;  /* 0x000000ffff038224 */ /* 0x000fe200078e0082 */
[----:B------:R-:W-:Y:S01]  /*1c0a0*/  PRMT R21, RZ, 0x7610, R21 ;  /* 0x00007610ff157816 */ /* 0x000fe20000000015 */
[----:B------:R-:W4:Y:S04]  /*1c0b0*/  LDL R130, [R1+0x968] ;  /* 0x0009680001827983 */ /* 0x000f280000100800 */
[----:B------:R0:W4:Y:S01]  /*1c0c0*/  @!P0 LDG.E.U8 R19, desc[UR32][R2.64] ;  /* 0x0000002002138981 */ /* 0x000122000c1e1100 */
[----:B------:R-:W-:-:S03]  /*1c0d0*/  PRMT R23, RZ, 0x7610, R23 ;  /* 0x00007610ff177816 */ /* 0x000fc60000000017 */
[----:B------:R-:W4:Y:S01]  /*1c0e0*/  LDL R129, [R1+0x96c] ;  /* 0x00096c0001817983 */ /* 0x000f220000100800 */
[----:B0-----:R-:W-:-:S03]  /*1c0f0*/  @!P0 IMAD.MOV.U32 R2, RZ, RZ, R26 ;  /* 0x000000ffff028224 */ /* 0x001fc600078e001a */
[----:B------:R-:W4:Y:S01]  /*1c100*/  LDL R26, [R1+0xbe4] ;  /* 0x000be400011a7983 */ /* 0x000f220000100800 */
[----:B------:R-:W-:-:S03]  /*1c110*/  @!P0 IMAD.MOV.U32 R3, RZ, RZ, R34 ;  /* 0x000000ffff038224 */ /* 0x000fc600078e0022 */
[----:B------:R-:W4:Y:S04]  /*1c120*/  LDL R34, [R1+0xbe0] ;  /* 0x000be00001227983 */ /* 0x000f280000100800 */
[----:B------:R3:W4:Y:S01]  /*1c130*/  @!P0 LDG.E.U8 R20, desc[UR32][R2.64] ;  /* 0x0000002002148981 */ /* 0x000722000c1e1100 */
[----:B------:R-:W-:Y:S01]  /*1c140*/  PRMT R156, RZ, 0x7610, R156 ;  /* 0x00007610ff9c7816 */ /* 0x000fe2000000009c */
[----:B---3--:R-:W-:Y:S02]  /*1c150*/  @!P0 IMAD.MOV.U32 R2, RZ, RZ, R32 ;  /* 0x000000ffff028224 */ /* 0x008fe400078e0020 */
[----:B------:R-:W3:Y:S01]  /*1c160*/  LDL R32, [R1+0xbc4] ;  /* 0x000bc40001207983 */ /* 0x000ee20000100800 */
[----:B--2---:R-:W-:-:S03]  /*1c170*/  @!P0 IMAD.MOV.U32 R3, RZ, RZ, R33 ;  /* 0x000000ffff038224 */ /* 0x004fc600078e0021 */
[----:B------:R-:W2:Y:S04]  /*1c180*/  LDL R33, [R1+0xbc0] ;  /* 0x000bc00001217983 */ /* 0x000ea80000100800 */
[----:B------:R0:W2:Y:S02]  /*1c190*/  @!P0 LDG.E.U8 R21, desc[UR32][R2.64] ;  /* 0x0000002002158981 */ /* 0x0000a4000c1e1100 */
[----:B0-----:R-:W-:Y:S02]  /*1c1a0*/  @!P0 IMAD.MOV.U32 R2, RZ, RZ, R28 ;  /* 0x000000ffff028224 */ /* 0x001fe400078e001c */
[----:B------:R-:W2:Y:S01]  /*1c1b0*/  LDL R28, [R1+0x98c] ;  /* 0x00098c00011c7983 */ /* 0x000ea20000100800 */
[----:B------:R-:W-:-:S03]  /*1c1c0*/  @!P0 IMAD.MOV.U32 R3, RZ, RZ, R30 ;  /* 0x000000ffff038224 */ /* 0x000fc600078e001e */
[----:B------:R-:W2:Y:S04]  /*1c1d0*/  LDL R30, [R1+0x988] ;  /* 0x00098800011e7983 */ /* 0x000ea80000100800 */
[----:B------:R0:W2:Y:S02]  /*1c1e0*/  @!P0 LDG.E.U8 R23, desc[UR32][R2.64] ;  /* 0x0000002002178981 */ /* 0x0000a4000c1e1100 */
[----:B0-----:R-:W-:Y:S02]  /*1c1f0*/  @!P0 IMAD.MOV.U32 R3, RZ, RZ, R127 ;  /* 0x000000ffff038224 */ /* 0x001fe400078e007f */
[----:B------:R-:W2:Y:S01]  /*1c200*/  LDL R127, [R1+0x948] ;  /* 0x00094800017f7983 */ /* 0x000ea20000100800 */
[----:B----4-:R-:W-:-:S03]  /*1c210*/  @!P0 IMAD.MOV.U32 R2, RZ, RZ, R24 ;  /* 0x000000ffff028224 */ /* 0x010fc600078e0018 */
[----:B------:R-:W4:Y:S04]  /*1c220*/  LDL R24, [R1+0x94c] ;  /* 0x00094c0001187983 */ /* 0x000f280000100800 */
[----:B------:R0:W4:Y:S02]  /*1c230*/  @!P0 LDG.E.U8 R156, desc[UR32][R2.64] ;  /* 0x00000020029c8981 */ /* 0x000124000c1e1100 */
[----:B0-----:R-:W-:Y:S02]  /*1c240*/  @!P0 IMAD.MOV.U32 R2, RZ, RZ, R26 ;  /* 0x000000ffff028224 */ /* 0x001fe400078e001a */
[----:B------:R-:W4:Y:S01]  /*1c250*/  LDL R26, [R1+0x92c] ;  /* 0x00092c00011a7983 */ /* 0x000f220000100800 */
[----:B------:R-:W-:Y:S01]  /*1c260*/  PRMT R157, RZ, 0x7610, R157 ;  /* 0x00007610ff9d7816 */ /* 0x000fe2000000009d */
[----:B------:R-:W-:-:S02]  /*1c270*/  @!P0 IMAD.MOV.U32 R3, RZ, RZ, R34 ;  /* 0x000000ffff038224 */ /* 0x000fc400078e0022 */
[----:B------:R-:W4:Y:S01]  /*1c280*/  LDL R34, [R1+0x928] ;  /* 0x0009280001227983 */ /* 0x000f220000100800 */
[----:B------:R-:W-:-:S03]  /*1c290*/  PRMT R158, RZ, 0x7610, R158 ;  /* 0x00007610ff9e7816 */ /* 0x000fc6000000009e */
[----:B------:R3:W4:Y:S01]  /*1c2a0*/  @!P0 LDG.E.U8 R157, desc[UR32][R2.64] ;  /* 0x00000020029d8981 */ /* 0x000722000c1e1100 */
[----:B------:R-:W-:Y:S02]  /*1c2b0*/  PRMT R159, RZ, 0x7610, R159 ;  /* 0x00007610ff9f7816 */ /* 0x000fe4000000009f */
[----:B------:R-:W-:Y:S02]  /*1c2c0*/  PRMT R160, RZ, 0x7610, R160 ;  /* 0x00007610ffa07816 */ /* 0x000fe400000000a0 */
        /* <DEDUP_REMOVED lines=12> */
[----:B------:R-:W-:Y:S01]  /*1c390*/  @!P0 IMAD.MOV.U32 R3, RZ, RZ, R130 ;  /* 0x000000ffff038224 */ /* 0x000fe200078e0082 */
[----:B------:R-:W-:Y:S01]  /*1c3a0*/  PRMT R163, RZ, 0x7610, R163 ;  /* 0x00007610ffa37816 */ /* 0x000fe200000000a3 */
[----:B------:R-:W2:Y:S04]  /*1c3b0*/  LDL R130, [R1+0x868] ;  /* 0x0008680001827983 */ /* 0x000ea80000100800 */
[----:B------:R0:W2:Y:S01]  /*1c3c0*/  @!P0 LDG.E.U8 R160, desc[UR32][R2.64] ;  /* 0x0000002002a08981 */ /* 0x0000a2000c1e1100 */
[----:B------:R-:W-:-:S03]  /*1c3d0*/  PRMT R164, RZ, 0x7610, R164 ;  /* 0x00007610ffa47816 */ /* 0x000fc600000000a4 */
[----:B------:R-:W2:Y:S01]  /*1c3e0*/  LDL R129, [R1+0x86c] ;  /* 0x00086c0001817983 */ /* 0x000ea20000100800 */
[----:B0-----:R-:W-:-:S03]  /*1c3f0*/  @!P0 IMAD.MOV.U32 R3, RZ, RZ, R127 ;  /* 0x000000ffff038224 */ /* 0x001fc600078e007f */
[----:B------:R-:W2:Y:S01]  /*1c400*/  LDL R127, [R1+0x8c8] ;  /* 0x0008c800017f7983 */ /* 0x000ea20000100800 */
[----:B----4-:R-:W-:-:S03]  /*1c410*/  @!P0 IMAD.MOV.U32 R2, RZ, RZ, R24 ;  /* 0x000000ffff028224 */ /* 0x010fc600078e0018 */
[----:B------:R-:W4:Y:S04]  /*1c420*/  LDL R24, [R1+0x8cc] ;  /* 0x0008cc0001187983 */ /* 0x000f280000100800 */
[----:B------:R0:W4:Y:S02]  /*1c430*/  @!P0 LDG.E.U8 R162, desc[UR32][R2.64] ;  /* 0x0000002002a28981 */ /* 0x000124000c1e1100 */
[----:B0-----:R-:W-:Y:S02]  /*1c440*/  @!P0 IMAD.MOV.U32 R2, RZ, RZ, R26 ;  /* 0x000000ffff028224 */ /* 0x001fe400078e001a */
[----:B------:R-:W4:Y:S01]  /*1c450*/  LDL R26, [R1+0x8ac] ;  /* 0x0008ac00011a7983 */ /* 0x000f220000100800 */
[----:B------:R-:W-:-:S03]  /*1c460*/  @!P0 IMAD.MOV.U32 R3, RZ, RZ, R34 ;  /* 0x000000ffff038224 */ /* 0x000fc600078e0022 */
[----:B------:R-:W4:Y:S04]  /*1c470*/  LDL R34, [R1+0x8a8] ;  /* 0x0008a80001227983 */ /* 0x000f280000100800 */
[----:B------:R3:W4:Y:S01]  /*1c480*/  @!P0 LDG.E.U8 R163, desc[UR32][R2.64] ;  /* 0x0000002002a38981 */ /* 0x000722000c1e1100 */
        /* <DEDUP_REMOVED lines=31> */
[----:B------:R-:W-:Y:S01]  /*1c680*/  @!P0 IMAD.MOV.U32 R3, RZ, RZ, R130 ;  /* 0x000000ffff038224 */ /* 0x000fe200078e0082 */
[----:B------:R-:W2:Y:S04]  /*1c690*/  LDL R129, [R1+0x76c] ;  /* 0x00076c0001817983 */ /* 0x000ea80000100800 */
[----:B------:R0:W2:Y:S04]  /*1c6a0*/  @!P0 LDG.E.U8 R192, desc[UR32][R2.64] ;  /* 0x0000002002c08981 */ /* 0x0000a8000c1e1100 */
[----:B------:R-:W2:Y:S01]  /*1c6b0*/  LDL R130, [R1+0x768] ;  /* 0x0007680001827983 */ /* 0x000ea20000100800 */
[----:B0-----:R-:W-:-:S02]  /*1c6c0*/  @!P0 IMAD.MOV.U32 R2, RZ, RZ, R28 ;  /* 0x000000ffff028224 */ /* 0x001fc400078e001c */
[----:B------:R-:W-:Y:S01]  /*1c6d0*/  @!P0 IMAD.MOV.U32 R3, RZ, RZ, R30 ;  /* 0x000000ffff038224 */ /* 0x000fe200078e001e */
[----:B------:R-:W2:Y:S04]  /*1c6e0*/  LDL R28, [R1+0x7cc] ;  /* 0x0007cc00011c7983 */ /* 0x000ea80000100800 */
[----:B------:R-:W2:Y:S04]  /*1c6f0*/  LDL R30, [R1+0x7c8] ;  /* 0x0007c800011e7983 */ /* 0x000ea80000100800 */
[----:B------:R0:W2:Y:S02]  /*1c700*/  @!P0 LDG.E.U8 R194, desc[UR32][R2.64] ;  /* 0x0000002002c28981 */ /* 0x0000a4000c1e1100 */
[----:B0-----:R-:W-:Y:S01]  /*1c710*/  @!P0 IMAD.MOV.U32 R3, RZ, RZ, R127 ;  /* 0x000000ffff038224 */ /* 0x001fe200078e007f */
[----:B------:R-:W-:Y:S01]  /*1c720*/  PRMT R196, RZ, 0x7610, R196 ;  /* 0x00007610ffc47816 */ /* 0x000fe200000000c4 */
[----:B------:R-:W2:Y:S01]  /*1c730*/  LDL R127, [R1+0x748] ;  /* 0x00074800017f7983 */ /* 0x000ea20000100800 */
[----:B----4-:R-:W-:-:S03]  /*1c740*/  @!P0 IMAD.MOV.U32 R2, RZ, RZ, R24 ;  /* 0x000000ffff028224 */ /* 0x010fc600078e0018 */
[----:B------:R-:W4:Y:S04]  /*1c750*/  LDL R24, [R1+0x7ac] ;  /* 0x0007ac0001187983 */ /* 0x000f280000100800 */
[----:B------:R0:W4:Y:S02]  /*1c760*/  @!P0 LDG.E.U8 R195, desc[UR32][R2.64] ;  /* 0x0000002002c38981 */ /* 0x000124000c1e1100 */
[----:B0-----:R-:W-:Y:S02]  /*1c770*/  @!P0 IMAD.MOV.U32 R2, RZ, RZ, R26 ;  /* 0x000000ffff028224 */ /* 0x001fe400078e001a */
[----:B------:R-:W4:Y:S01]  /*1c780*/  LDL R26, [R1+0x78c] ;  /* 0x00078c00011a7983 */ /* 0x000f220000100800 */
[----:B------:R-:W-:-:S03]  /*1c790*/  @!P0 IMAD.MOV.U32 R3, RZ, RZ, R34 ;  /* 0x000000ffff038224 */ /* 0x000fc600078e0022 */
[----:B------:R-:W4:Y:S01]  /*1c7a0*/  LDL R34, [R1+0x74c] ;  /* 0x00074c0001227983 */ /* 0x000f220000100800 */
[----:B------:R-:W-:-:S03]  /*1c7b0*/  PRMT R198, RZ, 0x7610, R198 ;  /* 0x00007610ffc67816 */ /* 0x000fc600000000c6 */
        /* <DEDUP_REMOVED lines=14> */
[----:B----4-:R-:W-:Y:S02]  /*1c8a0*/  @!P0 IMAD.MOV.U32 R2, RZ, RZ, R24 ;  /* 0x000000ffff028224 */ /* 0x010fe400078e0018 */
[----:B------:R-:W4:Y:S04]  /*1c8b0*/  LDL R24, [R1+0x6ec] ;  /* 0x0006ec0001187983 */ /* 0x000f280000100800 */
[----:B------:R0:W4:Y:S02]  /*1c8c0*/  @!P0 LDG.E.U8 R201, desc[UR32][R2.64] ;  /* 0x0000002002c98981 */ /* 0x000124000c1e1100 */
[----:B0-----:R-:W-:-:S02]  /*1c8d0*/  @!P0 IMAD.MOV.U32 R2, RZ, RZ, R26 ;  /* 0x000000ffff028224 */ /* 0x001fc400078e001a */
[----:B------:R-:W4:Y:S01]  /*1c8e0*/  LDL R26, [R1+0x6cc] ;  /* 0x0006cc00011a7983 */ /* 0x000f220000100800 */
[----:B------:R-:W-:Y:S01]  /*1c8f0*/  PRMT R202, RZ, 0x7610, R202 ;  /* 0x00007610ffca7816 */ /* 0x000fe200000000ca */
[----:B------:R-:W-:Y:S02]  /*1c900*/  @!P0 IMAD.MOV.U32 R3, RZ, RZ, R132 ;  /* 0x000000ffff038224 */ /* 0x000fe400078e0084 */
[----:B------:R0:W-:Y:S04]  /*1c910*/  STS.U8 [R232+UR4+0x6400], R203 ;  /* 0x006400cbe8007988 */ /* 0x0001e80008000004 */
[----:B------:R1:W4:Y:S01]  /*1c920*/  @!P0 LDG.E.U8 R202, desc[UR32][R2.64] ;  /* 0x0000002002ca8981 */ /* 0x000322000c1e1100 */
[----:B------:R-:W-:-:S03]  /*1c930*/  PRMT R205, RZ, 0x7610, R205 ;  /* 0x00007610ffcd7816 */ /* 0x000fc600000000cd */
[----:B------:R1:W-:Y:S01]  /*1c940*/  STS.U8 [R232+UR4+0x6800], R206 ;  /* 0x006800cee8007988 */ /* 0x0003e20008000004 */
[----:B0-----:R-:W-:-:S03]  /*1c950*/  PRMT R203, RZ, 0x7610, R203 ;  /* 0x00007610ffcb7816 */ /* 0x001fc600000000cb */
[----:B------:R0:W-:Y:S01]  /*1c960*/  STS.U8 [R232+UR4+0x6a00], R208 ;  /* 0x006a00d0e8007988 */ /* 0x0001e20008000004 */
[----:B-1----:R-:W-:Y:S02]  /*1c970*/  @!P0 IMAD.MOV.U32 R2, RZ, RZ, R129 ;  /* 0x000000ffff028224 */ /* 0x002fe400078e0081 */
[----:B------:R-:W-:Y:S01]  /*1c980*/  @!P0 IMAD.MOV.U32 R3, RZ, RZ, R130 ;  /* 0x000000ffff038224 */ /* 0x000fe200078e0082 */
[----:B------:R-:W4:Y:S04]  /*1c990*/  LDL.LU R236, [R1+0x6a8] ;  /* 0x0006a80001ec7983 */ /* 0x000f280000300800 */
[----:B------:R1:W4:Y:S01]  /*1c9a0*/  @!P0 LDG.E.U8 R203, desc[UR32][R2.64] ;  /* 0x0000002002cb8981 */ /* 0x000322000c1e1100 */
[----:B------:R-:W-:Y:S01]  /*1c9b0*/  PRMT R206, RZ, 0x7610, R206 ;  /* 0x00007610ffce7816 */ /* 0x000fe200000000ce */
[----:B-1----:R-:W-:-:S02]  /*1c9c0*/  @!P0 IMAD.MOV.U32 R2, RZ, RZ, R34 ;  /* 0x000000ffff028224 */ /* 0x002fc400078e0022 */
[----:B------:R-:W-:Y:S01]  /*1c9d0*/  @!P0 IMAD.MOV.U32 R3, RZ, RZ, R127 ;  /* 0x000000ffff038224 */ /* 0x000fe200078e007f */
[----:B0-----:R-:W-:Y:S01]  /*1c9e0*/  PRMT R208, RZ, 0x7610, R208 ;  /* 0x00007610ffd07816 */ /* 0x001fe200000000d0 */
[----:B------:R0:W-:Y:S04]  /*1c9f0*/  STS.U8 [R232+UR4+0x6c00], R209 ;  /* 0x006c00d1e8007988 */ /* 0x0001e80008000004 */
[----:B------:R3:W4:Y:S04]  /*1ca00*/  @!P0 LDG.E.U8 R205, desc[UR32][R2.64] ;  /* 0x0000002002cd8981 */ /* 0x000728000c1e1100 */
[----:B------:R-:W4:Y:S01]  /*1ca10*/  LDL R127, [R1+0x648] ;  /* 0x00064800017f7983 */ /* 0x000f220000100800 */
[----:B0-----:R-:W-:-:S03]  /*1ca20*/  PRMT R209, RZ, 0x7610, R209 ;  /* 0x00007610ffd17816 */ /* 0x001fc600000000d1 */
[----:B------:R-:W4:Y:S04]  /*1ca30*/  LDL R34, [R1+0x62c] ;  /* 0x00062c0001227983 */ /* 0x000f280000100800 */
[----:B------:R-:W4:Y:S01]  /*1ca40*/  LDL.LU R154, [R1+0x68c] ;  /* 0x00068c00019a7983 */ /* 0x000f220000300800 */
[----:B---3--:R-:W-:Y:S02]  /*1ca50*/  @!P0 IMAD.MOV.U32 R2, RZ, RZ, R32 ;  /* 0x000000ffff028224 */ /* 0x008fe400078e0020 */
[----:B--2---:R-:W-:-:S05]  /*1ca60*/  @!P0 IMAD.MOV.U32 R3, RZ, RZ, R33 ;  /* 0x000000ffff038224 */ /* 0x004fca00078e0021 */
[----:B------:R0:W2:Y:S02]  /*1ca70*/  @!P0 LDG.E.U8 R206, desc[UR32][R2.64] ;  /* 0x0000002002ce8981 */ /* 0x0000a4000c1e1100 */
[----:B0-----:R-:W-:Y:S02]  /*1ca80*/  @!P0 IMAD.MOV.U32 R2, RZ, RZ, R28 ;  /* 0x000000ffff028224 */ /* 0x001fe400078e001c */
[----:B------:R-:W-:-:S05]  /*1ca90*/  @!P0 IMAD.MOV.U32 R3, RZ, RZ, R30 ;  /* 0x000000ffff038224 */ /* 0x000fca00078e001e */
[----:B------:R0:W3:Y:S02]  /*1caa0*/  @!P0 LDG.E.U8 R208, desc[UR32][R2.64] ;  /* 0x0000002002d08981 */ /* 0x0000e4000c1e1100 */
[----:B0-----:R-:W-:Y:S02]  /*1cab0*/  @!P0 IMAD.MOV.U32 R3, RZ, RZ, R242 ;  /* 0x000000ffff038224 */ /* 0x001fe400078e00f2 */
[----:B----4-:R-:W-:Y:S02]  /*1cac0*/  @!P0 IMAD.MOV.U32 R2, RZ, RZ, R24 ;  /* 0x000000ffff028224 */ /* 0x010fe400078e0018 */
[----:B------:R-:W4:Y:S04]  /*1cad0*/  LDL.LU R24, [R1+0x688] ;  /* 0x0006880001187983 */ /* 0x000f280000300800 */
[----:B------:R0:W-:Y:S04]  /*1cae0*/  STL [R1+0x1044], R242 ;  /* 0x001044f201007387 */ /* 0x0001e80000100800 */
[----:B------:R1:W3:Y:S04]  /*1caf0*/  @!P0 LDG.E.U8 R209, desc[UR32][R2.64] ;  /* 0x0000002002d18981 */ /* 0x0002e8000c1e1100 */
[----:B0-----:R-:W3:Y:S04]  /*1cb00*/  LDL.LU R242, [R1+0x6c4] ;  /* 0x0006c40001f27983 */ /* 0x001ee80000300800 */
[----:B------:R-:W2:Y:S04]  /*1cb10*/  LDL.LU R32, [R1+0x60c] ;  /* 0x00060c0001207983 */ /* 0x000ea80000300800 */
[----:B------:R-:W3:Y:S01]  /*1cb20*/  LDL.LU R30, [R1+0x608] ;  /* 0x00060800011e7983 */ /* 0x000ee20000300800 */
[----:B-1----:R-:W-:-:S03]  /*1cb30*/  @!P0 IMAD.MOV.U32 R2, RZ, RZ, R26 ;  /* 0x000000ffff028224 */ /* 0x002fc600078e001a */
[----:B------:R-:W2:Y:S04]  /*1cb40*/  LDL.LU R26, [R1+0x628] ;  /* 0x00062800011a7983 */ /* 0x000ea80000300800 */
[----:B------:R-:W3:Y:S04]  /*1cb50*/  LDL.LU R33, [R1+0x668] ;  /* 0x0006680001217983 */ /* 0x000ee80000300800 */
[----:B------:R-:W2:Y:S04]  /*1cb60*/  LDL.LU R28, [R1+0x64c] ;  /* 0x00064c00011c7983 */ /* 0x000ea80000300800 */
[----:B------:R-:W2:Y:S01]  /*1cb70*/  LDL.LU R251, [R1+0x66c] ;  /* 0x00066c0001fb7983 */ /* 0x000ea20000300800 */
[----:B------:R-:W-:-:S03]  /*1cb80*/  @!P0 IMAD.MOV.U32 R3, RZ, RZ, R0 ;  /* 0x000000ffff038224 */ /* 0x000fc600078e0000 */
[----:B------:R0:W-:Y:S01]  /*1cb90*/  STS.U8 [R232+UR4+0x6e00], R210 ;  /* 0x006e00d2e8007988 */ /* 0x0001e20008000004 */
[----:B------:R-:W-:Y:S02]  /*1cba0*/  PRMT R212, RZ, 0x7610, R212 ;  /* 0x00007610ffd47816 */ /* 0x000fe400000000d4 */
[----:B0-----:R-:W-:Y:S01]  /*1cbb0*/  PRMT R210, RZ, 0x7610, R210 ;  /* 0x00007610ffd27816 */ /* 0x001fe200000000d2 */
[----:B------:R0:W-:Y:S05]  /*1cbc0*/  STS.U8 [R232+UR4+0x7200], R213 ;  /* 0x007200d5e8007988 */ /* 0x0001ea0008000004 */
[----:B------:R1:W2:Y:S01]  /*1cbd0*/  @!P0 LDG.E.U8 R210, desc[UR32][R2.64] ;  /* 0x0000002002d28981 */ /* 0x0002a2000c1e1100 */
[----:B0-----:R-:W-:Y:S01]  /*1cbe0*/  PRMT R213, RZ, 0x7610, R213 ;  /* 0x00007610ffd57816 */ /* 0x001fe200000000d5 */
[----:B-1----:R-:W-:-:S02]  /*1cbf0*/  @!P0 IMAD.MOV.U32 R2, RZ, RZ, R250 ;  /* 0x000000ffff028224 */ /* 0x002fc400078e00fa */
[----:B------:R-:W-:-:S05]  /*1cc00*/  @!P0 IMAD.MOV.U32 R3, RZ, RZ, R236 ;  /* 0x000000ffff038224 */ /* 0x000fca00078e00ec */
[----:B------:R0:W2:Y:S04]  /*1cc10*/  @!P0 LDG.E.U8 R212, desc[UR32][R2.64] ;  /* 0x0000002002d48981 */ /* 0x0000a8000c1e1100 */
[----:B------:R1:W-:Y:S01]  /*1cc20*/  STS.U8 [R232+UR4+0x7400], R215 ;  /* 0x007400d7e8007988 */ /* 0x0003e20008000004 */
[----:B0-----:R-:W-:Y:S01]  /*1cc30*/  @!P0 IMAD.MOV.U32 R2, RZ, RZ, R154 ;  /* 0x000000ffff028224 */ /* 0x001fe200078e009a */
[----:B-1----:R-:W-:Y:S02]  /*1cc40*/  PRMT R215, RZ, 0x7610, R215 ;  /* 0x00007610ffd77816 */ /* 0x002fe400000000d7 */
[----:B------:R0:W-:Y:S04]  /*1cc50*/  STS.U8 [R232+UR4+0x7600], R216 ;  /* 0x007600d8e8007988 */ /* 0x0001e80008000004 */
[----:B------:R1:W-:Y:S01]  /*1cc60*/  STL [R1+0x1048], R0 ;  /* 0x0010480001007387 */ /* 0x0003e20000100800 */
[----:B0-----:R-:W-:-:S03]  /*1cc70*/  PRMT R216, RZ, 0x7610, R216 ;  /* 0x00007610ffd87816 */ /* 0x001fc600000000d8 */
[----:B-1----:R-:W2:Y:S04]  /*1cc80*/  LDL.LU R0, [R1+0x6f8] ;  /* 0x0006f80001007983 */ /* 0x002ea80000300800 */
[----:B------:R0:W-:Y:S04]  /*1cc90*/  STL [R1+0x104c], R250 ;  /* 0x00104cfa01007387 */ /* 0x0001e80000100800 */
[----:B0-----:R-:W2:Y:S04]  /*1cca0*/  LDL.LU R250, [R1+0x700] ;  /* 0x0007000001fa7983 */ /* 0x001ea80000300800 */
[----:B------:R-:W2:Y:S04]  /*1ccb0*/  LDL R145, [R1+0xba8] ;  /* 0x000ba80001917983 */ /* 0x000ea80000100800 */
[----:B------:R-:W2:Y:S04]  /*1ccc0*/  LDL R140, [R1+0xb98] ;  /* 0x000b9800018c7983 */ /* 0x000ea80000100800 */
[----:B------:R-:W2:Y:S04]  /*1ccd0*/  LDL R137, [R1+0xf94] ;  /* 0x000f940001897983 */ /* 0x000ea80000100800 */
[----:B------:R-:W2:Y:S04]  /*1cce0*/  LDL R129, [R1+0xf7c] ;  /* 0x000f7c0001817983 */ /* 0x000ea80000100800 */
[----:B------:R0:W-:Y:S04]  /*1ccf0*/  STS.U8 [R232+UR4+0x7800], R217 ;  /* 0x007800d9e8007988 */ /* 0x0001e80008000004 */
[----:B------:R1:W-:Y:S04]  /*1cd00*/  STS.U8 [R232+UR4+0x7a00], R219 ;  /* 0x007a00dbe8007988 */ /* 0x0003e80008000004 */
[----:B------:R-:W2:Y:S01]  /*1cd10*/  LDL R132, [R1+0xf78] ;  /* 0x000f780001847983 */ /* 0x000ea20000100800 */
[----:B----4-:R-:W-:-:S05]  /*1cd20*/  @!P0 IMAD.MOV.U32 R3, RZ, RZ, R24 ;  /* 0x000000ffff038224 */ /* 0x010fca00078e0018 */
[----:B------:R3:W4:Y:S02]  /*1cd30*/  @!P0 LDG.E.U8 R213, desc[UR32][R2.64] ;  /* 0x0000002002d58981 */ /* 0x000724000c1e1100 */
[----:B---3--:R-:W-:Y:S02]  /*1cd40*/  @!P0 IMAD.MOV.U32 R3, RZ, RZ, R33 ;  /* 0x000000ffff038224 */ /* 0x008fe400078e0021 */
[----:B--2---:R-:W-:-:S05]  /*1cd50*/  @!P0 IMAD.MOV.U32 R2, RZ, RZ, R251 ;  /* 0x000000ffff028224 */ /* 0x004fca00078e00fb */
[----:B------:R2:W3:Y:S02]  /*1cd60*/  @!P0 LDG.E.U8 R215, desc[UR32][R2.64] ;  /* 0x0000002002d78981 */ /* 0x0004e4000c1e1100 */
[----:B--2---:R-:W-:Y:S02]  /*1cd70*/  @!P0 IMAD.MOV.U32 R2, RZ, RZ, R28 ;  /* 0x000000ffff028224 */ /* 0x004fe400078e001c */
[----:B------:R-:W-:-:S05]  /*1cd80*/  @!P0 IMAD.MOV.U32 R3, RZ, RZ, R127 ;  /* 0x000000ffff038224 */ /* 0x000fca00078e007f */
[----:B------:R2:W3:Y:S02]  /*1cd90*/  @!P0 LDG.E.U8 R216, desc[UR32][R2.64] ;  /* 0x0000002002d88981 */ /* 0x0004e4000c1e1100 */
[----:B--2---:R-:W-:Y:S02]  /*1cda0*/  @!P0 IMAD.MOV.U32 R2, RZ, RZ, R34 ;  /* 0x000000ffff028224 */ /* 0x004fe400078e0022 */
[----:B------:R-:W2:Y:S01]  /*1cdb0*/  LDL R34, [R1+0xfa4] ;  /* 0x000fa40001227983 */ /* 0x000ea20000100800 */
[----:B0-----:R-:W-:Y:S01]  /*1cdc0*/  PRMT R217, RZ, 0x7610, R217 ;  /* 0x00007610ffd97816 */ /* 0x001fe200000000d9 */
[----:B------:R-:W-:Y:S01]  /*1cdd0*/  @!P0 IMAD.MOV.U32 R3, RZ, RZ, R26 ;  /* 0x000000ffff038224 */ /* 0x000fe200078e001a */
[----:B-1----:R-:W-:Y:S01]  /*1cde0*/  PRMT R219, RZ, 0x7610, R219 ;  /* 0x00007610ffdb7816 */ /* 0x002fe200000000db */
[----:B------:R-:W4:Y:S04]  /*1cdf0*/  LDL.LU R127, [R1+0xd5c] ;  /* 0x000d5c00017f7983 */ /* 0x000f280000300800 */
[----:B------:R0:W3:Y:S04]  /*1ce00*/  @!P0 LDG.E.U8 R217, desc[UR32][R2.64] ;  /* 0x0000002002d98981 */ /* 0x0000e8000c1e1100 */
[----:B------:R-:W4:Y:S04]  /*1ce10*/  LDL.LU R130, [R1+0xd78] ;  /* 0x000d780001827983 */ /* 0x000f280000300800 */
[----:B------:R-:W3:Y:S01]  /*1ce20*/  LDL.LU R135, [R1+0xd3c] ;  /* 0x000d3c0001877983 */ /* 0x000ee20000300800 */
[----:B0-----:R-:W-:-:S02]  /*1ce30*/  @!P0 IMAD.MOV.U32 R2, RZ, RZ, R32 ;  /* 0x000000ffff028224 */ /* 0x001fc400078e0020 */
[----:B------:R-:W-:Y:S01]  /*1ce40*/  @!P0 IMAD.MOV.U32 R3, RZ, RZ, R30 ;  /* 0x000000ffff038224 */ /* 0x000fe200078e001e */
[----:B------:R-:W3:Y:S04]  /*1ce50*/  LDL.LU R138, [R1+0xd58] ;  /* 0x000d5800018a7983 */ /* 0x000ee80000300800 */
[----:B------:R-:W3:Y:S04]  /*1ce60*/  LDL.LU R143, [R1+0xd1c] ;  /* 0x000d1c00018f7983 */ /* 0x000ee80000300800 */
[----:B------:R0:W-:Y:S04]  /*1ce70*/  STS.U8 [R232+UR4+0x7c00], R220 ;  /* 0x007c00dce8007988 */ /* 0x0001e80008000004 */
[----:B------:R-:W3:Y:S04]  /*1ce80*/  LDL.LU R146, [R1+0xd38] ;  /* 0x000d380001927983 */ /* 0x000ee80000300800 */
[----:B------:R1:W3:Y:S01]  /*1ce90*/  @!P0 LDG.E.U8 R219, desc[UR32][R2.64] ;  /* 0x0000002002db8981 */ /* 0x0002e2000c1e1100 */
[----:B0-----:R-:W-:-:S03]  /*1cea0*/  PRMT R220, RZ, 0x7610, R220 ;  /* 0x00007610ffdc7816 */ /* 0x001fc600000000dc */
[----:B------:R-:W3:Y:S04]  /*1ceb0*/  LDL.LU R151, [R1+0xcfc] ;  /* 0x000cfc0001977983 */ /* 0x000ee80000300800 */
[----:B------:R0:W-:Y:S01]  /*1cec0*/  STL [R1+0x1054], R248 ;  /* 0x001054f801007387 */ /* 0x0001e20000100800 */
[----:B-1----:R-:W-:Y:S02]  /*1ced0*/  @!P0 IMAD.MOV.U32 R2, RZ, RZ, R248 ;  /* 0x000000ffff028224 */ /* 0x002fe400078e00f8 */
[----:B------:R-:W-:Y:S01]  /*1cee0*/  @!P0 IMAD.MOV.U32 R3, RZ, RZ, R247 ;  /* 0x000000ffff038224 */ /* 0x000fe200078e00f7 */
[----:B------:R-:W-:Y:S04]  /*1cef0*/  STS.U8 [R232+UR4+0x3800], R169 ;  /* 0x003800a9e8007988 */ /* 0x000fe80008000004 */
[----:B------:R-:W-:Y:S04]  /*1cf00*/  STS.U8 [R232+UR4+0x3a00], R170 ;  /* 0x003a00aae8007988 */ /* 0x000fe80008000004 */
[----:B0-----:R-:W3:Y:S04]  /*1cf10*/  LDL.LU R248, [R1+0x6e4] ;  /* 0x0006e40001f87983 */ /* 0x001ee80000300800 */
[----:B------:R0:W-:Y:S04]  /*1cf20*/  STL [R1+0x1050], R247 ;  /* 0x001050f701007387 */ /* 0x0001e80000100800 */
[----:B------:R-:W-:Y:S04]  /*1cf30*/  STS.U8 [R232+UR4+0x3c00], R171 ;  /* 0x003c00abe8007988 */ /* 0x000fe80008000004 */
        /* <DEDUP_REMOVED lines=21> */
[----:B0-----:R-:W3:Y:S04]  /*1d090*/  LDL.LU R247, [R1+0x6dc] ;  /* 0x0006dc0001f77983 */ /* 0x001ee80000300800 */
[----:B------:R0:W-:Y:S04]  /*1d0a0*/  STS.U8 [R232+UR4+0x7e00], R222 ;  /* 0x007e00dee8007988 */ /* 0x0001e80008000004 */
[----:B------:R1:W3:Y:S04]  /*1d0b0*/  @!P0 LDG.E.U8 R220, desc[UR32][R2.64] ;  /* 0x0000002002dc8981 */ /* 0x0002e8000c1e1100 */
[----:B0-----:R-:W3:Y:S01]  /*1d0c0*/  LDL.LU R232, [R1+0x69c] ;  /* 0x00069c0001e87983 */ /* 0x001ee20000300800 */
[----:B------:R-:W-:Y:S01]  /*1d0d0*/  PRMT R222, RZ, 0x7610, R222 ;  /* 0x00007610ffde7816 */ /* 0x000fe200000000de */
[----:B-1----:R-:W-:-:S02]  /*1d0e0*/  @!P0 IMAD.MOV.U32 R2, RZ, RZ, R240 ;  /* 0x000000ffff028224 */ /* 0x002fc400078e00f0 */
[----:B------:R0:W-:Y:S01]  /*1d0f0*/  STL [R1+0x105c], R240 ;  /* 0x00105cf001007387 */ /* 0x0001e20000100800 */
[----:B------:R-:W-:Y:S01]  /*1d100*/  @!P0 IMAD.MOV.U32 R3, RZ, RZ, R239 ;  /* 0x000000ffff038224 */ /* 0x000fe200078e00ef */
[----:B------:R-:W-:-:S04]  /*1d110*/  PRMT R231, RZ, 0x7610, R231 ;  /* 0x00007610ffe77816 */ /* 0x000fc800000000e7 */
[----:B------:R1:W3:Y:S04]  /*1d120*/  @!P0 LDG.E.U8 R222, desc[UR32][R2.64] ;  /* 0x0000002002de8981 */ /* 0x0002e8000c1e1100 */
[----:B0-----:R-:W3:Y:S04]  /*1d130*/  LDL.LU R240, [R1+0x720] ;  /* 0x0007200001f07983 */ /* 0x001ee80000300800 */
[----:B------:R0:W-:Y:S01]  /*1d140*/  STL [R1+0x1058], R239 ;  /* 0x001058ef01007387 */ /* 0x0001e20000100800 */
[----:B-1----:R-:W-:-:S03]  /*1d150*/  @!P0 IMAD.MOV.U32 R3, RZ, RZ, R145 ;  /* 0x000000ffff038224 */ /* 0x002fc600078e0091 */
[----:B0-----:R-:W3:Y:S04]  /*1d160*/  LDL.LU R239, [R1+0x718] ;  /* 0x0007180001ef7983 */ /* 0x001ee80000300800 */
[----:B------:R-:W4:Y:S04]  /*1d170*/  LDL R243, [R1+0xf58] ;  /* 0x000f580001f37983 */ /* 0x000f280000100800 */
[----:B------:R-:W3:Y:S04]  /*1d180*/  LDL R148, [R1+0xf5c] ;  /* 0x000f5c0001947983 */ /* 0x000ee80000100800 */
[----:B------:R-:W3:Y:S01]  /*1d190*/  LDL R145, [R1+0xf38] ;  /* 0x000f380001917983 */ /* 0x000ee20000100800 */
[----:B------:R-:W-:Y:S01]  /*1d1a0*/  PRMT R230, RZ, 0x7610, R230 ;  /* 0x00007610ffe67816 */ /* 0x000fe200000000e6 */
[----:B--2---:R-:W-:-:S02]  /*1d1b0*/  @!P0 IMAD.MOV.U32 R2, RZ, RZ, R34 ;  /* 0x000000ffff028224 */ /* 0x004fc400078e0022 */
[----:B------:R-:W2:Y:S04]  /*1d1c0*/  LDL R34, [R1+0xf3c] ;  /* 0x000f3c0001227983 */ /* 0x000ea80000100800 */
[----:B------:R0:W2:Y:S02]  /*1d1d0*/  @!P0 LDG.E.U8 R231, desc[UR32][R2.64] ;  /* 0x0000002002e78981 */ /* 0x0000a4000c1e1100 */
[----:B0-----:R-:W-:Y:S02]  /*1d1e0*/  @!P0 IMAD.MOV.U32 R2, RZ, RZ, R137 ;  /* 0x000000ffff028224 */ /* 0x001fe400078e0089 */
[----:B------:R-:W-:Y:S01]  /*1d1f0*/  @!P0 IMAD.MOV.U32 R3, RZ, RZ, R140 ;  /* 0x000000ffff038224 */ /* 0x000fe200078e008c */
[----:B------:R-:W2:Y:S04]  /*1d200*/  LDL R137, [R1+0xf1c] ;  /* 0x000f1c0001897983 */ /* 0x000ea80000100800 */
[----:B------:R-:W2:Y:S04]  /*1d210*/  LDL R140, [R1+0xf18] ;  /* 0x000f1800018c7983 */ /* 0x000ea80000100800 */
[----:B------:R0:W2:Y:S02]  /*1d220*/  @!P0 LDG.E.U8 R230, desc[UR32][R2.64] ;  /* 0x0000002002e68981 */ /* 0x0000a4000c1e1100 */
[----:B0-----:R-:W-:-:S02]  /*1d230*/  @!P0 IMAD.MOV.U32 R2, RZ, RZ, R129 ;  /* 0x000000ffff028224 */ /* 0x001fc400078e0081 */
[----:B------:R-:W2:Y:S01]  /*1d240*/  LDL R129, [R1+0xefc] ;  /* 0x000efc0001817983 */ /* 0x000ea20000100800 */
[----:B------:R-:W-:Y:S01]  /*1d250*/  PRMT R229, RZ, 0x7610, R229 ;  /* 0x00007610ffe57816 */ /* 0x000fe200000000e5 */
[----:B------:R-:W-:Y:S01]  /*1d260*/  @!P0 IMAD.MOV.U32 R3, RZ, RZ, R132 ;  /* 0x000000ffff038224 */ /* 0x000fe200078e0084 */
[----:B------:R-:W-:Y:S01]  /*1d270*/  PRMT R228, RZ, 0x7610, R228 ;  /* 0x00007610ffe47816 */ /* 0x000fe200000000e4 */
[----:B------:R-:W2:Y:S04]  /*1d280*/  LDL R132, [R1+0xef8] ;  /* 0x000ef80001847983 */ /* 0x000ea80000100800 */
[----:B------:R4:W2:Y:S01]  /*1d290*/  @!P0 LDG.E.U8 R229, desc[UR32][R2.64] ;  /* 0x0000002002e58981 */ /* 0x0008a2000c1e1100 */
[----:B------:R-:W-:Y:S02]  /*1d2a0*/  PRMT R227, RZ, 0x7610, R227 ;  /* 0x00007610ffe37816 */ /* 0x000fe400000000e3 */
[----:B------:R-:W-:Y:S01]  /*1d2b0*/  PRMT R226, RZ, 0x7610, R226 ;  /* 0x00007610ffe27816 */ /* 0x000fe200000000e2 */
[----:B----4-:R-:W-:-:S02]  /*1d2c0*/  @!P0 IMAD.MOV.U32 R3, RZ, RZ, R243 ;  /* 0x000000ffff038224 */ /* 0x010fc400078e00f3 */
[----:B------:R-:W4:Y:S01]  /*1d2d0*/  LDL R243, [R1+0xe98] ;  /* 0x000e980001f37983 */ /* 0x000f220000100800 */
[----:B---3--:R-:W-:-:S03]  /*1d2e0*/  @!P0 IMAD.MOV.U32 R2, RZ, RZ, R148 ;  /* 0x000000ffff028224 */ /* 0x008fc600078e0094 */
[----:B------:R-:W3:Y:S04]  /*1d2f0*/  LDL R148, [R1+0xe9c] ;  /* 0x000e9c0001947983 */ /* 0x000ee80000100800 */
[----:B------:R0:W4:Y:S02]  /*1d300*/  @!P0 LDG.E.U8 R228, desc[UR32][R2.64] ;  /* 0x0000002002e48981 */ /* 0x000124000c1e1100 */
[----:B0-----:R-:W-:Y:S02]  /*1d310*/  @!P0 IMAD.MOV.U32 R3, RZ, RZ, R145 ;  /* 0x000000ffff038224 */ /* 0x001fe400078e0091 */
[----:B------:R-:W3:Y:S01]  /*1d320*/  LDL R145, [R1+0xed8] ;  /* 0x000ed80001917983 */ /* 0x000ee20000100800 */
[----:B--2---:R-:W-:-:S03]  /*1d330*/  @!P0 IMAD.MOV.U32 R2, RZ, RZ, R34 ;  /* 0x000000ffff028224 */ /* 0x004fc600078e0022 */
[----:B------:R-:W2:Y:S04]  /*1d340*/  LDL R34, [R1+0xedc] ;  /* 0x000edc0001227983 */ /* 0x000ea80000100800 */
[----:B------:R0:W4:Y:S02]  /*1d350*/  @!P0 LDG.E.U8 R227, desc[UR32][R2.64] ;  /* 0x0000002002e38981 */ /* 0x000124000c1e1100 */
[----:B0-----:R-:W-:Y:S02]  /*1d360*/  @!P0 IMAD.MOV.U32 R2, RZ, RZ, R137 ;  /* 0x000000ffff028224 */ /* 0x001fe400078e0089 */
[----:B------:R-:W4:Y:S01]  /*1d370*/  LDL R137, [R1+0xebc] ;  /* 0x000ebc0001897983 */ /* 0x000f220000100800 */
[----:B------:R-:W-:-:S03]  /*1d380*/  @!P0 IMAD.MOV.U32 R3, RZ, RZ, R140 ;  /* 0x000000ffff038224 */ /* 0x000fc600078e008c */
[----:B------:R-:W4:Y:S04]  /*1d390*/  LDL R140, [R1+0xeb8] ;  /* 0x000eb800018c7983 */ /* 0x000f280000100800 */
[----:B------:R0:W4:Y:S02]  /*1d3a0*/  @!P0 LDG.E.U8 R226, desc[UR32][R2.64] ;  /* 0x0000002002e28981 */ /* 0x000124000c1e1100 */
[----:B0-----:R-:W-:Y:S02]  /*1d3b0*/  @!P0 IMAD.MOV.U32 R2, RZ, RZ, R129 ;  /* 0x000000ffff028224 */ /* 0x001fe400078e0081 */
[----:B------:R-:W4:Y:S01]  /*1d3c0*/  LDL R129, [R1+0xe7c] ;  /* 0x000e7c0001817983 */ /* 0x000f220000100800 */
[----:B------:R-:W-:-:S03]  /*1d3d0*/  @!P0 IMAD.MOV.U32 R3, RZ, RZ, R132 ;  /* 0x000000ffff038224 */ /* 0x000fc600078e0084 */
[----:B------:R0:W-:Y:S04]  /*1d3e0*/  STS.U8 [R155+UR4+0x80], R225 ;  /* 0x000080e19b007988 */ /* 0x0001e80008000004 */
[----:B------:R-:W4:Y:S01]  /*1d3f0*/  LDL R132, [R1+0xe78] ;  /* 0x000e780001847983 */ /* 0x000f220000100800 */
[----:B0-----:R-:W-:-:S03]  /*1d400*/  PRMT R225, RZ, 0x7610, R225 ;  /* 0x00007610ffe17816 */ /* 0x001fc600000000e1 */
[----:B------:R0:W-:Y:S04]  /*1d410*/  STS.U8 [R155+UR4+0x280], R224 ;  /* 0x000280e09b007988 */ /* 0x0001e80008000004 */
[----:B------:R3:W4:Y:S01]  /*1d420*/  @!P0 LDG.E.U8 R225, desc[UR32][R2.64] ;  /* 0x0000002002e18981 */ /* 0x000722000c1e1100 */
[----:B0-----:R-:W-:-:S03]  /*1d430*/  PRMT R224, RZ, 0x7610, R224 ;  /* 0x00007610ffe07816 */ /* 0x001fc600000000e0 */
[----:B------:R0:W-:Y:S04]  /*1d440*/  STS.U8 [R155+UR4+0x480], R223 ;  /* 0x000480df9b007988 */ /* 0x0001e80008000004 */
[----:B------:R1:W-:Y:S01]  /*1d450*/  STS.U8 [R155+UR4+0x680], R221 ;  /* 0x000680dd9b007988 */ /* 0x0003e20008000004 */
[----:B0-----:R-:W-:Y:S02]  /*1d460*/  PRMT R223, RZ, 0x7610, R223 ;  /* 0x00007610ffdf7816 */ /* 0x001fe400000000df */
[----:B-1----:R-:W-:Y:S01]  /*1d470*/  PRMT R221, RZ, 0x7610, R221 ;  /* 0x00007610ffdd7816 */ /* 0x002fe200000000dd */
[----:B---3--:R-:W-:Y:S02]  /*1d480*/  @!P0 IMAD.MOV.U32 R3, RZ, RZ, R145 ;  /* 0x000000ffff038224 */ /* 0x008fe400078e0091 */
[----:B------:R-:W3:Y:S01]  /*1d490*/  LDL R145, [R1+0xe58] ;  /* 0x000e580001917983 */ /* 0x000ee20000100800 */
[----:B--2---:R-:W-:-:S03]  /*1d4a0*/  @!P0 IMAD.MOV.U32 R2, RZ, RZ, R34 ;  /* 0x000000ffff028224 */ /* 0x004fc600078e0022 */
[----:B------:R-:W2:Y:S04]  /*1d4b0*/  LDL R34, [R1+0xe5c] ;  /* 0x000e5c0001227983 */ /* 0x000ea80000100800 */
[----:B------:R4:W2:Y:S02]  /*1d4c0*/  @!P0 LDG.E.U8 R224, desc[UR32][R2.64] ;  /* 0x0000002002e08981 */ /* 0x0008a4000c1e1100 */
[----:B----4-:R-:W-:Y:S02]  /*1d4d0*/  @!P0 IMAD.MOV.U32 R2, RZ, RZ, R137 ;  /* 0x000000ffff028224 */ /* 0x010fe400078e0089 */
[----:B------:R-:W4:Y:S01]  /*1d4e0*/  LDL R137, [R1+0xe3c] ;  /* 0x000e3c0001897983 */ /* 0x000f220000100800 */
[----:B------:R-:W-:-:S03]  /*1d4f0*/  @!P0 IMAD.MOV.U32 R3, RZ, RZ, R140 ;  /* 0x000000ffff038224 */ /* 0x000fc600078e008c */
[----:B------:R-:W4:Y:S04]  /*1d500*/  LDL R140, [R1+0xe38] ;  /* 0x000e3800018c7983 */ /* 0x000f280000100800 */
[----:B------:R0:W4:Y:S02]  /*1d510*/  @!P0 LDG.E.U8 R223, desc[UR32][R2.64] ;  /* 0x0000002002df8981 */ /* 0x000124000c1e1100 */
[----:B0-----:R-:W-:Y:S02]  /*1d520*/  @!P0 IMAD.MOV.U32 R2, RZ, RZ, R148 ;  /* 0x000000ffff028224 */ /* 0x001fe400078e0094 */
[----:B------:R-:W-:Y:S01]  /*1d530*/  @!P0 IMAD.MOV.U32 R3, RZ, RZ, R243 ;  /* 0x000000ffff038224 */ /* 0x000fe200078e00f3 */
[----:B------:R0:W-:Y:S04]  /*1d540*/  STS.U8 [R155+UR4+0x880], R218 ;  /* 0x000880da9b007988 */ /* 0x0001e80008000004 */
[----:B------:R1:W4:Y:S04]  /*1d550*/  @!P0 LDG.E.U8 R221, desc[UR32][R2.64] ;  /* 0x0000002002dd8981 */ /* 0x000328000c1e1100 */
[----:B------:R-:W4:Y:S04]  /*1d560*/  LDL R243, [R1+0xdf8] ;  /* 0x000df80001f37983 */ /* 0x000f280000100800 */
[----:B------:R0:W-:Y:S01]  /*1d570*/  STS.U8 [R155+UR4+0xa80], R214 ;  /* 0x000a80d69b007988 */ /* 0x0001e20008000004 */
[----:B-1----:R-:W-:-:S03]  /*1d580*/  @!P0 IMAD.MOV.U32 R2, RZ, RZ, R129 ;  /* 0x000000ffff028224 */ /* 0x002fc600078e0081 */
[----:B------:R-:W4:Y:S01]  /*1d590*/  LDL R129, [R1+0xe1c] ;  /* 0x000e1c0001817983 */ /* 0x000f220000100800 */
[----:B0-----:R-:W-:Y:S01]  /*1d5a0*/  PRMT R218, RZ, 0x7610, R218 ;  /* 0x00007610ffda7816 */ /* 0x001fe200000000da */
[----:B------:R-:W-:Y:S02]  /*1d5b0*/  @!P0 IMAD.MOV.U32 R3, RZ, RZ, R132 ;  /* 0x000000ffff038224 */ /* 0x000fe400078e0084 */
[----:B------:R-:W4:Y:S04]  /*1d5c0*/  LDL R132, [R1+0xe18] ;  /* 0x000e180001847983 */ /* 0x000f280000100800 */
[----:B------:R3:W4:Y:S01]  /*1d5d0*/  @!P0 LDG.E.U8 R218, desc[UR32][R2.64] ;  /* 0x0000002002da8981 */ /* 0x000722000c1e1100 */
[----:B------:R-:W-:-:S03]  /*1d5e0*/  PRMT R214, RZ, 0x7610, R214 ;  /* 0x00007610ffd67816 */ /* 0x000fc600000000d6 */
[----:B------:R-:W4:Y:S01]  /*1d5f0*/  LDL R148, [R1+0xdd8] ;  /* 0x000dd80001947983 */ /* 0x000f220000100800 */
[----:B------:R-:W-:Y:S01]  /*1d600*/  PRMT R211, RZ, 0x7610, R211 ;  /* 0x00007610ffd37816 */ /* 0x000fe200000000d3 */
[----:B---3--:R-:W-:Y:S02]  /*1d610*/  @!P0 IMAD.MOV.U32 R3, RZ, RZ, R145 ;  /* 0x000000ffff038224 */ /* 0x008fe400078e0091 */
[----:B------:R-:W3:Y:S01]  /*1d620*/  LDL R145, [R1+0xddc] ;  /* 0x000ddc0001917983 */ /* 0x000ee20000100800 */
[----:B--2---:R-:W-:-:S03]  /*1d630*/  @!P0 IMAD.MOV.U32 R2, RZ, RZ, R34 ;  /* 0x000000ffff028224 */ /* 0x004fc600078e0022 */
[----:B------:R-:W2:Y:S04]  /*1d640*/  LDL R34, [R1+0xdfc] ;  /* 0x000dfc0001227983 */ /* 0x000ea80000100800 */
[----:B------:R4:W3:Y:S02]  /*1d650*/  @!P0 LDG.E.U8 R214, desc[UR32][R2.64] ;  /* 0x0000002002d68981 */ /* 0x0008e4000c1e1100 */
[----:B----4-:R-:W-:Y:S02]  /*1d660*/  @!P0 IMAD.MOV.U32 R2, RZ, RZ, R137 ;  /* 0x000000ffff028224 */ /* 0x010fe400078e0089 */
        /* <DEDUP_REMOVED lines=9> */
[----:B0-----:R-:W-:Y:S02]  /*1d700*/  PRMT R207, RZ, 0x7610, R207 ;  /* 0x00007610ffcf7816 */ /* 0x001fe400000000cf */
[----:B------:R-:W-:-:S04]  /*1d710*/  PRMT R204, RZ, 0x7610, R204 ;  /* 0x00007610ffcc7816 */ /* 0x000fc800000000cc */
[----:B------:R0:W4:Y:S01]  /*1d720*/  @!P0 LDG.E.U8 R207, desc[UR32][R2.64] ;  /* 0x0000002002cf8981 */ /* 0x000122000c1e1100 */
[----:B------:R-:W-:Y:S01]  /*1d730*/  PRMT R200, RZ, 0x7610, R200 ;  /* 0x00007610ffc87816 */ /* 0x000fe200000000c8 */
[----:B0-----:R-:W-:Y:S01]  /*1d740*/  @!P0 IMAD.MOV.U32 R3, RZ, RZ, R243 ;  /* 0x000000ffff038224 */ /* 0x001fe200078e00f3 */
[----:B------:R-:W-:Y:S02]  /*1d750*/  PRMT R197, RZ, 0x7610, R197 ;  /* 0x00007610ffc57816 */ /* 0x000fe400000000c5 */
[----:B------:R-:W-:Y:S02]  /*1d760*/  PRMT R193, RZ, 0x7610, R193 ;  /* 0x00007610ffc17816 */ /* 0x000fe400000000c1 */
[----:B------:R-:W-:Y:S01]  /*1d770*/  PRMT R190, RZ, 0x7610, R190 ;  /* 0x00007610ffbe7816 */ /* 0x000fe200000000be */
[----:B------:R0:W-:Y:S01]  /*1d780*/  STS.U8 [R155+UR4+0xe80], R189 ;  /* 0x000e80bd9b007988 */ /* 0x0001e20008000004 */
[----:B------:R-:W-:Y:S02]  /*1d790*/  PRMT R188, RZ, 0x7610, R188 ;  /* 0x00007610ffbc7816 */ /* 0x000fe400000000bc */
[----:B------:R-:W-:Y:S01]  /*1d7a0*/  PRMT R187, RZ, 0x7610, R187 ;  /* 0x00007610ffbb7816 */ /* 0x000fe200000000bb */
[----:B------:R-:W4:Y:S01]  /*1d7b0*/  LDL R243, [R1+0xc38] ;  /* 0x000c380001f37983 */ /* 0x000f220000100800 */
[----:B--2---:R-:W-:-:S03]  /*1d7c0*/  @!P0 IMAD.MOV.U32 R2, RZ, RZ, R34 ;  /* 0x000000ffff028224 */ /* 0x004fc600078e0022 */
[----:B------:R-:W2:Y:S04]  /*1d7d0*/  LDL R34, [R1+0xd7c] ;  /* 0x000d7c0001227983 */ /* 0x000ea80000100800 */
[----:B------:R3:W2:Y:S02]  /*1d7e0*/  @!P0 LDG.E.U8 R204, desc[UR32][R2.64] ;  /* 0x0000002002cc8981 */ /* 0x0006a4000c1e1100 */
[----:B---3--:R-:W-:Y:S02]  /*1d7f0*/  @!P0 IMAD.MOV.U32 R2, RZ, RZ, R145 ;  /* 0x000000ffff028224 */ /* 0x008fe400078e0091 */
[----:B------:R-:W-:Y:S01]  /*1d800*/  @!P0 IMAD.MOV.U32 R3, RZ, RZ, R148 ;  /* 0x000000ffff038224 */ /* 0x000fe200078e0094 */
[----:B0-----:R-:W-:Y:S01]  /*1d810*/  PRMT R189, RZ, 0x7610, R189 ;  /* 0x00007610ffbd7816 */ /* 0x001fe200000000bd */
[----:B------:R-:W3:Y:S04]  /*1d820*/  LDL R148, [R1+0xcf8] ;  /* 0x000cf80001947983 */ /* 0x000ee80000100800 */
[----:B------:R4:W3:Y:S04]  /*1d830*/  @!P0 LDG.E.U8 R200, desc[UR32][R2.64] ;  /* 0x0000002002c88981 */ /* 0x0008e8000c1e1100 */
[----:B------:R-:W3:Y:S01]  /*1d840*/  LDL R145, [R1+0xc98] ;  /* 0x000c980001917983 */ /* 0x000ee20000100800 */
[----:B----4-:R-:W-:-:S02]  /*1d850*/  @!P0 IMAD.MOV.U32 R2, RZ, RZ, R137 ;  /* 0x000000ffff028224 */ /* 0x010fc400078e0089 */
[----:B------:R-:W-:Y:S01]  /*1d860*/  @!P0 IMAD.MOV.U32 R3, RZ, RZ, R140 ;  /* 0x000000ffff038224 */ /* 0x000fe200078e008c */
[----:B------:R-:W4:Y:S04]  /*1d870*/  LDL R137, [R1+0xcdc] ;  /* 0x000cdc0001897983 */ /* 0x000f280000100800 */
[----:B------:R0:W4:Y:S04]  /*1d880*/  @!P0 LDG.E.U8 R197, desc[UR32][R2.64] ;  /* 0x0000002002c58981 */ /* 0x000128000c1e1100 */
[----:B------:R-:W4:Y:S01]  /*1d890*/  LDL R140, [R1+0xcd8] ;  /* 0x000cd800018c7983 */ /* 0x000f220000100800 */
[----:B0-----:R-:W-:-:S03]  /*1d8a0*/  @!P0 IMAD.MOV.U32 R2, RZ, RZ, R129 ;  /* 0x000000ffff028224 */ /* 0x001fc600078e0081 */
[----:B------:R-:W3:Y:S01]  /*1d8b0*/  LDL R129, [R1+0xd18] ;  /* 0x000d180001817983 */ /* 0x000ee20000100800 */
[----:B------:R-:W-:-:S03]  /*1d8c0*/  @!P0 IMAD.MOV.U32 R3, RZ, RZ, R132 ;  /* 0x000000ffff038224 */ /* 0x000fc600078e0084 */
[----:B------:R-:W4:Y:S04]  /*1d8d0*/  LDL R132, [R1+0xcb8] ;  /* 0x000cb80001847983 */ /* 0x000f280000100800 */
[----:B------:R0:W4:Y:S02]  /*1d8e0*/  @!P0 LDG.E.U8 R193, desc[UR32][R2.64] ;  /* 0x0000002002c18981 */ /* 0x000124000c1e1100 */
[----:B0-----:R-:W-:Y:S01]  /*1d8f0*/  @!P0 IMAD.MOV.U32 R3, RZ, RZ, R130 ;  /* 0x000000ffff038224 */ /* 0x001fe200078e0082 */
[----:B------:R-:W-:Y:S01]  /*1d900*/  PRMT R186, RZ, 0x7610, R186 ;  /* 0x00007610ffba7816 */ /* 0x000fe200000000ba */
[----:B--2---:R-:W-:Y:S02]  /*1d910*/  @!P0 IMAD.MOV.U32 R2, RZ, RZ, R34 ;  /* 0x000000ffff028224 */ /* 0x004fe400078e0022 */
[----:B------:R-:W2:Y:S04]  /*1d920*/  LDL R34, [R1+0xcbc] ;  /* 0x000cbc0001227983 */ /* 0x000ea80000100800 */
[----:B------:R0:W2:Y:S02]  /*1d930*/  @!P0 LDG.E.U8 R190, desc[UR32][R2.64] ;  /* 0x0000002002be8981 */ /* 0x0000a4000c1e1100 */
[----:B0-----:R-:W-:-:S02]  /*1d940*/  @!P0 IMAD.MOV.U32 R2, RZ, RZ, R127 ;  /* 0x000000ffff028224 */ /* 0x001fc400078e007f */
[----:B------:R-:W-:-:S05]  /*1d950*/  @!P0 IMAD.MOV.U32 R3, RZ, RZ, R138 ;  /* 0x000000ffff038224 */ /* 0x000fca00078e008a */
[----:B------:R0:W2:Y:S02]  /*1d960*/  @!P0 LDG.E.U8 R189, desc[UR32][R2.64] ;  /* 0x0000002002bd8981 */ /* 0x0000a4000c1e1100 */
[----:B0-----:R-:W-:Y:S02]  /*1d970*/  @!P0 IMAD.MOV.U32 R2, RZ, RZ, R135 ;  /* 0x000000ffff028224 */ /* 0x001fe400078e0087 */
[----:B------:R-:W-:-:S05]  /*1d980*/  @!P0 IMAD.MOV.U32 R3, RZ, RZ, R146 ;  /* 0x000000ffff038224 */ /* 0x000fca00078e0092 */
[----:B------:R0:W2:Y:S02]  /*1d990*/  @!P0 LDG.E.U8 R188, desc[UR32][R2.64] ;  /* 0x0000002002bc8981 */ /* 0x0000a4000c1e1100 */
[----:B0-----:R-:W-:Y:S02]  /*1d9a0*/  @!P0 IMAD.MOV.U32 R2, RZ, RZ, R143 ;  /* 0x000000ffff028224 */ /* 0x001fe400078e008f */
[----:B---3--:R-:W-:Y:S02]  /*1d9b0*/  @!P0 IMAD.MOV.U32 R3, RZ, RZ, R129 ;  /* 0x000000ffff038224 */ /* 0x008fe400078e0081 */
[----:B------:R-:W3:Y:S04]  /*1d9c0*/  LDL R129, [R1+0xc9c] ;  /* 0x000c9c0001817983 */ /* 0x000ee80000100800 */
[----:B------:R0:W3:Y:S02]  /*1d9d0*/  @!P0 LDG.E.U8 R187, desc[UR32][R2.64] ;  /* 0x0000002002bb8981 */ /* 0x0000e4000c1e1100 */
[----:B0-----:R-:W-:-:S02]  /*1d9e0*/  @!P0 IMAD.MOV.U32 R2, RZ, RZ, R151 ;  /* 0x000000ffff028224 */ /* 0x001fc400078e0097 */
[----:B------:R-:W-:Y:S01]  /*1d9f0*/  @!P0 IMAD.MOV.U32 R3, RZ, RZ, R148 ;  /* 0x000000ffff038224 */ /* 0x000fe200078e0094 */
[----:B------:R-:W-:Y:S01]  /*1da00*/  PRMT R185, RZ, 0x7610, R185 ;  /* 0x00007610ffb97816 */ /* 0x000fe200000000b9 */
[----:B------:R-:W3:Y:S04]  /*1da10*/  LDL R148, [R1+0xc3c] ;  /* 0x000c3c0001947983 */ /* 0x000ee80000100800 */
[----:B------:R4:W3:Y:S02]  /*1da20*/  @!P0 LDG.E.U8 R186, desc[UR32][R2.64] ;  /* 0x0000002002ba8981 */ /* 0x0008e4000c1e1100 */
[----:B----4-:R-:W-:Y:S02]  /*1da30*/  @!P0 IMAD.MOV.U32 R2, RZ, RZ, R137 ;  /* 0x000000ffff028224 */ /* 0x010fe400078e0089 */
[----:B------:R-:W-:Y:S01]  /*1da40*/  @!P0 IMAD.MOV.U32 R3, RZ, RZ, R140 ;  /* 0x000000ffff038224 */ /* 0x000fe200078e008c */
[----:B------:R-:W4:Y:S04]  /*1da50*/  LDL R137, [R1+0xc7c] ;  /* 0x000c7c0001897983 */ /* 0x000f280000100800 */
[----:B------:R-:W4:Y:S04]  /*1da60*/  LDL R140, [R1+0xc78] ;  /* 0x000c7800018c7983 */ /* 0x000f280000100800 */
[----:B------:R0:W4:Y:S01]  /*1da70*/  @!P0 LDG.E.U8 R185, desc[UR32][R2.64] ;  /* 0x0000002002b98981 */ /* 0x000122000c1e1100 */
[----:B------:R-:W-:Y:S01]  /*1da80*/  PRMT R184, RZ, 0x7610, R184 ;  /* 0x00007610ffb87816 */ /* 0x000fe200000000b8 */
[----:B0-----:R-:W-:-:S02]  /*1da90*/  @!P0 IMAD.MOV.U32 R3, RZ, RZ, R132 ;  /* 0x000000ffff038224 */ /* 0x001fc400078e0084 */
[----:B------:R-:W4:Y:S01]  /*1daa0*/  LDL R132, [R1+0xc58] ;  /* 0x000c580001847983 */ /* 0x000f220000100800 */
[----:B------:R-:W-:Y:S01]  /*1dab0*/  PRMT R183, RZ, 0x7610, R183 ;  /* 0x00007610ffb77816 */ /* 0x000fe200000000b7 */
[----:B--2---:R-:W-:Y:S02]  /*1dac0*/  @!P0 IMAD.MOV.U32 R2, RZ, RZ, R34 ;  /* 0x000000ffff028224 */ /* 0x004fe400078e0022 */
[----:B------:R-:W2:Y:S04]  /*1dad0*/  LDL R34, [R1+0xc5c] ;  /* 0x000c5c0001227983 */ /* 0x000ea80000100800 */
[----:B------:R0:W2:Y:S02]  /*1dae0*/  @!P0 LDG.E.U8 R184, desc[UR32][R2.64] ;  /* 0x0000002002b88981 */ /* 0x0000a4000c1e1100 */
[----:B0-----:R-:W-:-:S02]  /*1daf0*/  @!P0 IMAD.MOV.U32 R3, RZ, RZ, R145 ;  /* 0x000000ffff038224 */ /* 0x001fc400078e0091 */
[----:B------:R-:W2:Y:S01]  /*1db00*/  LDL R145, [R1+0xc18] ;  /* 0x000c180001917983 */ /* 0x000ea20000100800 */
[----:B---3--:R-:W-:-:S03]  /*1db10*/  @!P0 IMAD.MOV.U32 R2, RZ, RZ, R129 ;  /* 0x000000ffff028224 */ /* 0x008fc600078e0081 */
[----:B------:R-:W3:Y:S04]  /*1db20*/  LDL R129, [R1+0xc1c] ;  /* 0x000c1c0001817983 */ /* 0x000ee80000100800 */
[----:B------:R4:W3:Y:S02]  /*1db30*/  @!P0 LDG.E.U8 R183, desc[UR32][R2.64] ;  /* 0x0000002002b78981 */ /* 0x0008e4000c1e1100 */
[----:B----4-:R-:W-:Y:S02]  /*1db40*/  @!P0 IMAD.MOV.U32 R2, RZ, RZ, R137 ;  /* 0x000000ffff028224 */ /* 0x010fe400078e0089 */
[----:B------:R-:W4:Y:S01]  /*1db50*/  LDL R137, [R1+0xbfc] ;  /* 0x000bfc0001897983 */ /* 0x000f220000100800 */
[----:B------:R-:W-:-:S03]  /*1db60*/  @!P0 IMAD.MOV.U32 R3, RZ, RZ, R140 ;  /* 0x000000ffff038224 */ /* 0x000fc600078e008c */
[----:B------:R-:W4:Y:S04]  /*1db70*/  LDL R140, [R1+0xbf8] ;  /* 0x000bf800018c7983 */ /* 0x000f280000100800 */
[----:B------:R0:W-:Y:S01]  /*1db80*/  STS.U8 [R155+UR4+0x1080], R182 ;  /* 0x001080b69b007988 */ /* 0x0001e20008000004 */
[----:B------:R-:W-:Y:S02]  /*1db90*/  PRMT R181, RZ, 0x7610, R181 ;  /* 0x00007610ffb57816 */ /* 0x000fe400000000b5 */
[----:B0-----:R-:W-:-:S06]  /*1dba0*/  PRMT R182, RZ, 0x7610, R182 ;  /* 0x00007610ffb67816 */ /* 0x001fcc00000000b6 */
[----:B------:R0:W4:Y:S01]  /*1dbb0*/  @!P0 LDG.E.U8 R182, desc[UR32][R2.64] ;  /* 0x0000002002b68981 */ /* 0x000122000c1e1100 */
[----:B------:R-:W-:Y:S01]  /*1dbc0*/  PRMT R180, RZ, 0x7610, R180 ;  /* 0x00007610ffb47816 */ /* 0x000fe200000000b4 */
[----:B0-----:R-:W-:Y:S02]  /*1dbd0*/  @!P0 IMAD.MOV.U32 R3, RZ, RZ, R132 ;  /* 0x000000ffff038224 */ /* 0x001fe400078e0084 */
[----:B------:R-:W4:Y:S01]  /*1dbe0*/  LDL R132, [R1+0xbd8] ;  /* 0x000bd80001847983 */ /* 0x000f220000100800 */
[----:B------:R-:W-:Y:S01]  /*1dbf0*/  PRMT R179, RZ, 0x7610, R179 ;  /* 0x00007610ffb37816 */ /* 0x000fe200000000b3 */
[----:B--2---:R-:W-:Y:S02]  /*1dc00*/  @!P0 IMAD.MOV.U32 R2, RZ, RZ, R34 ;  /* 0x000000ffff028224 */ /* 0x004fe400078e0022 */
[----:B------:R-:W2:Y:S04]  /*1dc10*/  LDL R34, [R1+0xbdc] ;  /* 0x000bdc0001227983 */ /* 0x000ea80000100800 */
[----:B------:R0:W2:Y:S02]  /*1dc20*/  @!P0 LDG.E.U8 R181, desc[UR32][R2.64] ;  /* 0x0000002002b58981 */ /* 0x0000a4000c1e1100 */
[----:B0-----:R-:W-:-:S02]  /*1dc30*/  @!P0 IMAD.MOV.U32 R2, RZ, RZ, R148 ;  /* 0x000000ffff028224 */ /* 0x001fc400078e0094 */
[----:B------:R-:W-:Y:S01]  /*1dc40*/  @!P0 IMAD.MOV.U32 R3, RZ, RZ, R243 ;  /* 0x000000ffff038224 */ /* 0x000fe200078e00f3 */
[----:B------:R-:W-:Y:S01]  /*1dc50*/  PRMT R178, RZ, 0x7610, R178 ;  /* 0x00007610ffb27816 */ /* 0x000fe200000000b2 */
[----:B------:R-:W2:Y:S04]  /*1dc60*/  LDL R243, [R1+0x960] ;  /* 0x0009600001f37983 */ /* 0x000ea80000100800 */
[----:B------:R0:W2:Y:S04]  /*1dc70*/  @!P0 LDG.E.U8 R180, desc[UR32][R2.64] ;  /* 0x0000002002b48981 */ /* 0x0000a8000c1e1100 */
[----:B------:R-:W2:Y:S01]  /*1dc80*/  LDL R148, [R1+0x964] ;  /* 0x0009640001947983 */ /* 0x000ea20000100800 */
[----:B0-----:R-:W-:-:S03]  /*1dc90*/  @!P0 IMAD.MOV.U32 R3, RZ, RZ, R145 ;  /* 0x000000ffff038224 */ /* 0x001fc600078e0091 */
[----:B------:R-:W2:Y:S01]  /*1dca0*/  LDL R145, [R1+0xbb8] ;  /* 0x000bb80001917983 */ /* 0x000ea20000100800 */
[----:B---3--:R-:W-:-:S03]  /*1dcb0*/  @!P0 IMAD.MOV.U32 R2, RZ, RZ, R129 ;  /* 0x000000ffff028224 */ /* 0x008fc600078e0081 */
[----:B------:R-:W3:Y:S04]  /*1dcc0*/  LDL R129, [R1+0xbbc] ;  /* 0x000bbc0001817983 */ /* 0x000ee80000100800 */
[----:B------:R4:W3:Y:S02]  /*1dcd0*/  @!P0 LDG.E.U8 R179, desc[UR32][R2.64] ;  /* 0x0000002002b38981 */ /* 0x0008e4000c1e1100 */
[----:B----4-:R-:W-:Y:S02]  /*1dce0*/  @!P0 IMAD.MOV.U32 R2, RZ, RZ, R137 ;  /* 0x000000ffff028224 */ /* 0x010fe400078e0089 */
[----:B------:R-:W4:Y:S01]  /*1dcf0*/  LDL R137, [R1+0x984] ;  /* 0x0009840001897983 */ /* 0x000f220000100800 */
[----:B------:R-:W-:-:S03]  /*1dd00*/  @!P0 IMAD.MOV.U32 R3, RZ, RZ, R140 ;  /* 0x000000ffff038224 */ /* 0x000fc600078e008c */
[----:B------:R-:W4:Y:S01]  /*1dd10*/  LDL R140, [R1+0x980] ;  /* 0x00098000018c7983 */ /* 0x000f220000100800 */
[----:B------:R-:W-:-:S03]  /*1dd20*/  PRMT R177, RZ, 0x7610, R177 ;  /* 0x00007610ffb17816 */ /* 0x000fc600000000b1 */
[----:B------:R0:W4:Y:S01]  /*1dd30*/  @!P0 LDG.E.U8 R178, desc[UR32][R2.64] ;  /* 0x0000002002b28981 */ /* 0x000122000c1e1100 */
[----:B------:R-:W-:Y:S01]  /*1dd40*/  PRMT R176, RZ, 0x7610, R176 ;  /* 0x00007610ffb07816 */ /* 0x000fe200000000b0 */
[----:B0-----:R-:W-:Y:S02]  /*1dd50*/  @!P0 IMAD.MOV.U32 R3, RZ, RZ, R132 ;  /* 0x000000ffff038224 */ /* 0x001fe400078e0084 */
[----:B------:R-:W4:Y:S01]  /*1dd60*/  LDL R132, [R1+0x940] ;  /* 0x0009400001847983 */ /* 0x000f220000100800 */
[----:B--2---:R-:W-:-:S03]  /*1dd70*/  @!P0 IMAD.MOV.U32 R2, RZ, RZ, R34 ;  /* 0x000000ffff028224 */ /* 0x004fc600078e0022 */
[----:B------:R-:W2:Y:S04]  /*1dd80*/  LDL R34, [R1+0x944] ;  /* 0x0009440001227983 */ /* 0x000ea80000100800 */
[----:B------:R0:W2:Y:S02]  /*1dd90*/  @!P0 LDG.E.U8 R177, desc[UR32][R2.64] ;  /* 0x0000002002b18981 */ /* 0x0000a4000c1e1100 */
[----:B0-----:R-:W-:Y:S02]  /*1dda0*/  @!P0 IMAD.MOV.U32 R3, RZ, RZ, R145 ;  /* 0x000000ffff038224 */ /* 0x001fe400078e0091 */
        /* <DEDUP_REMOVED lines=14> */
[----:B------:R-:W-:Y:S01]  /*1de90*/  @!P0 IMAD.MOV.U32 R3, RZ, RZ, R243 ;  /* 0x000000ffff038224 */ /* 0x000fe200078e00f3 */
[----:B------:R-:W-:Y:S01]  /*1dea0*/  PRMT R172, RZ, 0x7610, R172 ;  /* 0x00007610ffac7816 */ /* 0x000fe200000000ac */
[----:B------:R-:W4:Y:S04]  /*1deb0*/  LDL R243, [R1+0x8a0] ;  /* 0x0008a00001f37983 */ /* 0x000f280000100800 */
[----:B------:R0:W4:Y:S04]  /*1dec0*/  @!P0 LDG.E.U8 R174, desc[UR32][R2.64] ;  /* 0x0000002002ae8981 */ /* 0x000128000c1e1100 */
[----:B------:R-:W4:Y:S01]  /*1ded0*/  LDL R148, [R1+0x8a4] ;  /* 0x0008a40001947983 */ /* 0x000f220000100800 */
[----:B0-----:R-:W-:-:S03]  /*1dee0*/  @!P0 IMAD.MOV.U32 R3, RZ, RZ, R132 ;  /* 0x000000ffff038224 */ /* 0x001fc600078e0084 */
        /* <DEDUP_REMOVED lines=13> */
[----:B------:R-:W-:Y:S02]  /*1dfc0*/  PRMT R171, RZ, 0x7610, R171 ;  /* 0x00007610ffab7816 */ /* 0x000fe400000000ab */
[----:B------:R-:W-:-:S04]  /*1dfd0*/  PRMT R170, RZ, 0x7610, R170 ;  /* 0x00007610ffaa7816 */ /* 0x000fc800000000aa */
[----:B------:R0:W4:Y:S01]  /*1dfe0*/  @!P0 LDG.E.U8 R171, desc[UR32][R2.64] ;  /* 0x0000002002ab8981 */ /* 0x000122000c1e1100 */
[----:B------:R-:W-:-:S03]  /*1dff0*/  PRMT R169, RZ, 0x7610, R169 ;  /* 0x00007610ffa97816 */ /* 0x000fc600000000a9 */
[----:B------:R1:W-:Y:S02]  /*1e000*/  STS.U8 [R155+UR4+0x1480], R168 ;  /* 0x001480a89b007988 */ /* 0x0003e40008000004 */
[----:B-1----:R-:W-:Y:S01]  /*1e010*/  PRMT R168, RZ, 0x7610, R168 ;  /* 0x00007610ffa87816 */ /* 0x002fe200000000a8 */
[----:B0-----:R-:W-:Y:S02]  /*1e020*/  @!P0 IMAD.MOV.U32 R3, RZ, RZ, R132 ;  /* 0x000000ffff038224 */ /* 0x001fe400078e0084 */
[----:B------:R-:W4:Y:S01]  /*1e030*/  LDL R132, [R1+0x864] ;  /* 0x0008640001847983 */ /* 0x000f220000100800 */
[----:B--2---:R-:W-:-:S03]  /*1e040*/  @!P0 IMAD.MOV.U32 R2, RZ, RZ, R34 ;  /* 0x000000ffff028224 */ /* 0x004fc600078e0022 */
[----:B------:R-:W2:Y:S04]  /*1e050*/  LDL.LU R34, [R1+0x860] ;  /* 0x0008600001227983 */ /* 0x000ea80000300800 */
[----:B------:R0:W2:Y:S02]  /*1e060*/  @!P0 LDG.E.U8 R170, desc[UR32][R2.64] ;  /* 0x0000002002aa8981 */ /* 0x0000a4000c1e1100 */
[----:B0-----:R-:W-:Y:S02]  /*1e070*/  @!P0 IMAD.MOV.U32 R3, RZ, RZ, R145 ;  /* 0x000000ffff038224 */ /* 0x001fe400078e0091 */
[----:B------:R-:W2:Y:S01]  /*1e080*/  LDL R145, [R1+0x840] ;  /* 0x0008400001917983 */ /* 0x000ea20000100800 */
[----:B---3--:R-:W-:-:S03]  /*1e090*/  @!P0 IMAD.MOV.U32 R2, RZ, RZ, R129 ;  /* 0x000000ffff028224 */ /* 0x008fc600078e0081 */
[----:B------:R-:W3:Y:S04]  /*1e0a0*/  LDL R129, [R1+0x844] ;  /* 0x0008440001817983 */ /* 0x000ee80000100800 */
[----:B------:R0:W3:Y:S02]  /*1e0b0*/  @!P0 LDG.E.U8 R169, desc[UR32][R2.64] ;  /* 0x0000002002a98981 */ /* 0x0000e4000c1e1100 */
[----:B0-----:R-:W-:Y:S02]  /*1e0c0*/  @!P0 IMAD.MOV.U32 R2, RZ, RZ, R148 ;  /* 0x000000ffff028224 */ /* 0x001fe400078e0094 */
[----:B------:R-:W-:Y:S01]  /*1e0d0*/  @!P0 IMAD.MOV.U32 R3, RZ, RZ, R243 ;  /* 0x000000ffff038224 */ /* 0x000fe200078e00f3 */
[----:B------:R0:W-:Y:S04]  /*1e0e0*/  STS.U8 [R155+UR4+0x5080], R167 ;  /* 0x005080a79b007988 */ /* 0x0001e80008000004 */
[----:B------:R4:W3:Y:S04]  /*1e0f0*/  @!P0 LDG.E.U8 R168, desc[UR32][R2.64] ;  /* 0x0000002002a88981 */ /* 0x0008e8000c1e1100 */
[----:B------:R1:W-:Y:S04]  /*1e100*/  STS.U8 [R155+UR4+0x4e80], R166 ;  /* 0x004e80a69b007988 */ /* 0x0003e80008000004 */
[----:B------:R-:W3:Y:S01]  /*1e110*/  LDL R148, [R1+0x800] ;  /* 0x0008000001947983 */ /* 0x000ee20000100800 */
[----:B----4-:R-:W-:-:S03]  /*1e120*/  @!P0 IMAD.MOV.U32 R2, RZ, RZ, R137 ;  /* 0x000000ffff028224 */ /* 0x010fc600078e0089 */
[----:B------:R-:W4:Y:S01]  /*1e130*/  LDL R137, [R1+0x824] ;  /* 0x0008240001897983 */ /* 0x000f220000100800 */
[----:B------:R-:W-:-:S03]  /*1e140*/  @!P0 IMAD.MOV.U32 R3, RZ, RZ, R140 ;  /* 0x000000ffff038224 */ /* 0x000fc600078e008c */
[----:B------:R-:W4:Y:S01]  /*1e150*/  LDL R140, [R1+0x820] ;  /* 0x00082000018c7983 */ /* 0x000f220000100800 */
[----:B0-----:R-:W-:Y:S02]  /*1e160*/  PRMT R167, RZ, 0x7610, R167 ;  /* 0x00007610ffa77816 */ /* 0x001fe400000000a7 */
[----:B-1----:R-:W-:-:S04]  /*1e170*/  PRMT R166, RZ, 0x7610, R166 ;  /* 0x00007610ffa67816 */ /* 0x002fc800000000a6 */
[----:B------:R0:W4:Y:S04]  /*1e180*/  @!P0 LDG.E.U8 R167, desc[UR32][R2.64] ;  /* 0x0000002002a78981 */ /* 0x000128000c1e1100 */
[----:B------:R1:W-:Y:S04]  /*1e190*/  STS.U8 [R155+UR4+0x4c80], R165 ;  /* 0x004c80a59b007988 */ /* 0x0003e80008000004 */
[----:B------:R3:W-:Y:S01]  /*1e1a0*/  STS.U8 [R155+UR4+0x5880], R195 ;  /* 0x005880c39b007988 */ /* 0x0007e20008000004 */
[----:B-1----:R-:W-:Y:S01]  /*1e1b0*/  PRMT R165, RZ, 0x7610, R165 ;  /* 0x00007610ffa57816 */ /* 0x002fe200000000a5 */
[----:B0-----:R-:W-:-:S02]  /*1e1c0*/  @!P0 IMAD.MOV.U32 R2, RZ, RZ, R132 ;  /* 0x000000ffff028224 */ /* 0x001fc400078e0084 */
[----:B------:R-:W4:Y:S01]  /*1e1d0*/  LDL R132, [R1+0x804] ;  /* 0x0008040001847983 */ /* 0x000f220000100800 */
[----:B--2---:R-:W-:-:S05]  /*1e1e0*/  @!P0 IMAD.MOV.U32 R3, RZ, RZ, R34 ;  /* 0x000000ffff038224 */ /* 0x004fca00078e0022 */
[----:B------:R0:W2:Y:S02]  /*1e1f0*/  @!P0 LDG.E.U8 R166, desc[UR32][R2.64] ;  /* 0x0000002002a68981 */ /* 0x0000a4000c1e1100 */
[----:B0-----:R-:W-:Y:S02]  /*1e200*/  @!P0 IMAD.MOV.U32 R3, RZ, RZ, R145 ;  /* 0x000000ffff038224 */ /* 0x001fe400078e0091 */
[----:B------:R-:W2:Y:S01]  /*1e210*/  LDL R145, [R1+0x7e0] ;  /* 0x0007e00001917983 */ /* 0x000ea20000100800 */
[----:B---3--:R-:W-:-:S03]  /*1e220*/  @!P0 IMAD.MOV.U32 R2, RZ, RZ, R129 ;  /* 0x000000ffff028224 */ /* 0x008fc600078e0081 */
[----:B------:R-:W3:Y:S04]  /*1e230*/  LDL R129, [R1+0x7e4] ;  /* 0x0007e40001817983 */ /* 0x000ee80000100800 */
[----:B------:R4:W3:Y:S04]  /*1e240*/  @!P0 LDG.E.U8 R165, desc[UR32][R2.64] ;  /* 0x0000002002a58981 */ /* 0x0008e8000c1e1100 */
[----:B------:R-:W3:Y:S04]  /*1e250*/  LDL.LU R195, [R1+0x600] ;  /* 0x0006000001c37983 */ /* 0x000ee80000300800 */
[----:B------:R0:W-:Y:S04]  /*1e260*/  STS.U8 [R155+UR4+0x4a80], R164 ;  /* 0x004a80a49b007988 */ /* 0x0001e80008000004 */
        /* <DEDUP_REMOVED lines=9> */
[----:B------:R1:W-:Y:S01]  /*1e300*/  STS.U8 [R155+UR4+0x5a80], R196 ;  /* 0x005a80c49b007988 */ /* 0x0003e20008000004 */
[----:B0-----:R-:W-:-:S03]  /*1e310*/  @!P0 IMAD.MOV.U32 R3, RZ, RZ, R148 ;  /* 0x000000ffff038224 */ /* 0x001fc600078e0094 */
[----:B------:R0:W-:Y:S04]  /*1e320*/  STS.U8 [R155+UR4+0x4680], R162 ;  /* 0x004680a29b007988 */ /* 0x0001e80008000004 */
[----:B-1----:R-:W4:Y:S04]  /*1e330*/  LDL R196, [R1+0x780] ;  /* 0x0007800001c47983 */ /* 0x002f280000100800 */
[----:B------:R1:W-:Y:S01]  /*1e340*/  STS.U8 [R155+UR4+0x5e80], R199 ;  /* 0x005e80c79b007988 */ /* 0x0003e20008000004 */
[----:B0-----:R-:W-:Y:S01]  /*1e350*/  PRMT R162, RZ, 0x7610, R162 ;  /* 0x00007610ffa27816 */ /* 0x001fe200000000a2 */
[----:B------:R-:W-:-:S02]  /*1e360*/  @!P0 IMAD.MOV.U32 R2, RZ, RZ, R132 ;  /* 0x000000ffff028224 */ /* 0x000fc400078e0084 */
[----:B------:R-:W4:Y:S04]  /*1e370*/  LDL R132, [R1+0x7a4] ;  /* 0x0007a40001847983 */ /* 0x000f280000100800 */
[----:B------:R2:W4:Y:S02]  /*1e380*/  @!P0 LDG.E.U8 R163, desc[UR32][R2.64] ;  /* 0x0000002002a38981 */ /* 0x000524000c1e1100 */
[----:B--2---:R-:W-:Y:S02]  /*1e390*/  @!P0 IMAD.MOV.U32 R3, RZ, RZ, R145 ;  /* 0x000000ffff038224 */ /* 0x004fe400078e0091 */
[----:B---3--:R-:W-:Y:S02]  /*1e3a0*/  @!P0 IMAD.MOV.U32 R2, RZ, RZ, R129 ;  /* 0x000000ffff028224 */ /* 0x008fe400078e0081 */
[----:B------:R-:W2:Y:S04]  /*1e3b0*/  LDL R129, [R1+0x784] ;  /* 0x0007840001817983 */ /* 0x000ea80000100800 */
[----:B-1----:R-:W3:Y:S04]  /*1e3c0*/  LDL.LU R199, [R1+0x618] ;  /* 0x0006180001c77983 */ /* 0x002ee80000300800 */
[----:B------:R-:W3:Y:S04]  /*1e3d0*/  LDL R148, [R1+0x760] ;  /* 0x0007600001947983 */ /* 0x000ee80000100800 */
[----:B------:R-:W3:Y:S04]  /*1e3e0*/  LDL R145, [R1+0x764] ;  /* 0x0007640001917983 */ /* 0x000ee80000100800 */
[----:B------:R4:W3:Y:S02]  /*1e3f0*/  @!P0 LDG.E.U8 R162, desc[UR32][R2.64] ;  /* 0x0000002002a28981 */ /* 0x0008e4000c1e1100 */
[----:B----4-:R-:W-:-:S02]  /*1e400*/  @!P0 IMAD.MOV.U32 R2, RZ, RZ, R137 ;  /* 0x000000ffff028224 */ /* 0x010fc400078e0089 */
[----:B------:R-:W4:Y:S01]  /*1e410*/  LDL R137, [R1+0x744] ;  /* 0x0007440001897983 */ /* 0x000f220000100800 */
[----:B------:R-:W-:-:S03]  /*1e420*/  @!P0 IMAD.MOV.U32 R3, RZ, RZ, R140 ;  /* 0x000000ffff038224 */ /* 0x000fc600078e008c */
[----:B------:R-:W4:Y:S04]  /*1e430*/  LDL R140, [R1+0x740] ;  /* 0x00074000018c7983 */ /* 0x000f280000100800 */
[----:B------:R0:W-:Y:S04]  /*1e440*/  STS.U8 [R155+UR4+0x1680], R161 ;  /* 0x001680a19b007988 */ /* 0x0001e80008000004 */
[----:B------:R1:W-:Y:S01]  /*1e450*/  STS.U8 [R155+UR4+0x4480], R160 ;  /* 0x004480a09b007988 */ /* 0x0003e20008000004 */
[----:B0-----:R-:W-:Y:S02]  /*1e460*/  PRMT R161, RZ, 0x7610, R161 ;  /* 0x00007610ffa17816 */ /* 0x001fe400000000a1 */
[----:B-1----:R-:W-:-:S04]  /*1e470*/  PRMT R160, RZ, 0x7610, R160 ;  /* 0x00007610ffa07816 */ /* 0x002fc800000000a0 */
[----:B------:R0:W4:Y:S04]  /*1e480*/  @!P0 LDG.E.U8 R161, desc[UR32][R2.64] ;  /* 0x0000002002a18981 */ /* 0x000128000c1e1100 */
[----:B------:R1:W-:Y:S01]  /*1e490*/  STS.U8 [R155+UR4+0x4280], R159 ;  /* 0x0042809f9b007988 */ /* 0x0003e20008000004 */
[----:B0-----:R-:W-:-:S03]  /*1e4a0*/  @!P0 IMAD.MOV.U32 R3, RZ, RZ, R243 ;  /* 0x000000ffff038224 */ /* 0x001fc600078e00f3 */
[----:B------:R0:W-:Y:S01]  /*1e4b0*/  STS.U8 [R155+UR4+0x6080], R201 ;  /* 0x006080c99b007988 */ /* 0x0001e20008000004 */
[----:B-1----:R-:W-:-:S03]  /*1e4c0*/  PRMT R159, RZ, 0x7610, R159 ;  /* 0x00007610ff9f7816 */ /* 0x002fc6000000009f */
[----:B------:R1:W-:Y:S04]  /*1e4d0*/  STS.U8 [R155+UR4+0x4080], R158 ;  /* 0x0040809e9b007988 */ /* 0x0003e80008000004 */
[----:B0-----:R-:W4:Y:S01]  /*1e4e0*/  LDL.LU R201, [R1+0x620] ;  /* 0x0006200001c97983 */ /* 0x001f220000300800 */
[----:B------:R-:W-:-:S03]  /*1e4f0*/  @!P0 IMAD.MOV.U32 R2, RZ, RZ, R132 ;  /* 0x000000ffff028224 */ /* 0x000fc600078e0084 */
[----:B------:R-:W4:Y:S04]  /*1e500*/  LDL R132, [R1+0x724] ;  /* 0x0007240001847983 */ /* 0x000f280000100800 */
[----:B------:R0:W4:Y:S01]  /*1e510*/  @!P0 LDG.E.U8 R160, desc[UR32][R2.64] ;  /* 0x0000002002a08981 */ /* 0x000122000c1e1100 */
[----:B-1----:R-:W-:Y:S01]  /*1e520*/  PRMT R158, RZ, 0x7610, R158 ;  /* 0x00007610ff9e7816 */ /* 0x002fe2000000009e */
[----:B0-----:R-:W-:Y:S02]  /*1e530*/  @!P0 IMAD.MOV.U32 R3, RZ, RZ, R196 ;  /* 0x000000ffff038224 */ /* 0x001fe400078e00c4 */
[----:B------:R0:W-:Y:S04]  /*1e540*/  STS.U8 [R155+UR4+0x3e80], R157 ;  /* 0x003e809d9b007988 */ /* 0x0001e80008000004 */
[----:B------:R-:W-:Y:S01]  /*1e550*/  STS.U8 [R155+UR4+0x6480], R203 ;  /* 0x006480cb9b007988 */ /* 0x000fe20008000004 */
[----:B0-----:R-:W-:-:S03]  /*1e560*/  PRMT R157, RZ, 0x7610, R157 ;  /* 0x00007610ff9d7816 */ /* 0x001fc6000000009d */
[----:B------:R0:W-:Y:S01]  /*1e570*/  STS.U8 [R155+UR4+0x6880], R206 ;  /* 0x006880ce9b007988 */ /* 0x0001e20008000004 */
[----:B------:R-:W-:-:S03]  /*1e580*/  IMAD.MOV.U32 R196, RZ, RZ, R30 ;  /* 0x000000ffffc47224 */ /* 0x000fc600078e001e */
[----:B------:R-:W-:Y:S04]  /*1e590*/  STS.U8 [R155+UR4+0x6a80], R208 ;  /* 0x006a80d09b007988 */ /* 0x000fe80008000004 */
[----:B------:R1:W-:Y:S01]  /*1e5a0*/  STS.U8 [R155+UR4+0x6280], R202 ;  /* 0x006280ca9b007988 */ /* 0x0003e20008000004 */
[----:B0-----:R-:W-:-:S03]  /*1e5b0*/  IMAD.MOV.U32 R206, RZ, RZ, R32 ;  /* 0x000000ffffce7224 */ /* 0x001fc600078e0020 */
[----:B------:R0:W-:Y:S04]  /*1e5c0*/  STS.U8 [R155+UR4+0x6680], R205 ;  /* 0x006680cd9b007988 */ /* 0x0001e80008000004 */
[----:B------:R0:W-:Y:S01]  /*1e5d0*/  STS.U8 [R155+UR4+0x5c80], R198 ;  /* 0x005c80c69b007988 */ /* 0x0001e20008000004 */
[----:B-1----:R-:W-:Y:S02]  /*1e5e0*/  IMAD.MOV.U32 R202, RZ, RZ, R26 ;  /* 0x000000ffffca7224 */ /* 0x002fe400078e001a */
[----:B0-----:R-:W-:Y:S02]  /*1e5f0*/  IMAD.MOV.U32 R205, RZ, RZ, R27 ;  /* 0x000000ffffcd7224 */ /* 0x001fe400078e001b */
[----:B------:R-:W-:Y:S02]  /*1e600*/  IMAD.MOV.U32 R198, RZ, RZ, R25 ;  /* 0x000000ffffc67224 */ /* 0x000fe400078e0019 */
[----:B--2---:R-:W-:-:S02]  /*1e610*/  @!P0 IMAD.MOV.U32 R2, RZ, RZ, R129 ;  /* 0x000000ffff028224 */ /* 0x004fc400078e0081 */
[----:B------:R-:W2:Y:S04]  /*1e620*/  LDL R129, [R1+0x704] ;  /* 0x0007040001817983 */ /* 0x000ea80000100800 */
[----:B------:R3:W2:Y:S04]  /*1e630*/  @!P0 LDG.E.U8 R159, desc[UR32][R2.64] ;  /* 0x00000020029f8981 */ /* 0x0006a8000c1e1100 */
[----:B------:R-:W2:Y:S01]  /*1e640*/  LDL.LU R203, [R1+0x604] ;  /* 0x0006040001cb7983 */ /* 0x000ea20000300800 */
[----:B---3--:R-:W-:Y:S02]  /*1e650*/  @!P0 IMAD.MOV.U32 R2, RZ, RZ, R145 ;  /* 0x000000ffff028224 */ /* 0x008fe400078e0091 */
[----:B------:R-:W-:-:S05]  /*1e660*/  @!P0 IMAD.MOV.U32 R3, RZ, RZ, R148 ;  /* 0x000000ffff038224 */ /* 0x000fca00078e0094 */
[----:B------:R4:W3:Y:S04]  /*1e670*/  @!P0 LDG.E.U8 R158, desc[UR32][R2.64] ;  /* 0x00000020029e8981 */ /* 0x0008e8000c1e1100 */
[----:B------:R0:W-:Y:S01]  /*1e680*/  STL [R1+0x1060], R240 ;  /* 0x001060f001007387 */ /* 0x0001e20000100800 */
[----:B----4-:R-:W-:Y:S02]  /*1e690*/  @!P0 IMAD.MOV.U32 R2, RZ, RZ, R137 ;  /* 0x000000ffff028224 */ /* 0x010fe400078e0089 */
[----:B------:R-:W-:-:S05]  /*1e6a0*/  @!P0 IMAD.MOV.U32 R3, RZ, RZ, R140 ;  /* 0x000000ffff038224 */ /* 0x000fca00078e008c */
[----:B------:R1:W4:Y:S02]  /*1e6b0*/  @!P0 LDG.E.U8 R157, desc[UR32][R2.64] ;  /* 0x00000020029d8981 */ /* 0x000324000c1e1100 */
[----:B-1----:R-:W-:Y:S02]  /*1e6c0*/  @!P0 IMAD.MOV.U32 R3, RZ, RZ, R240 ;  /* 0x000000ffff038224 */ /* 0x002fe400078e00f0 */
[----:B0-----:R-:W4:Y:S04]  /*1e6d0*/  LDL.LU R240, [R1+0x6fc] ;  /* 0x0006fc0001f07983 */ /* 0x001f280000300800 */
[----:B------:R-:W4:Y:S04]  /*1e6e0*/  LDL.LU R208, [R1+0x638] ;  /* 0x0006380001d07983 */ /* 0x000f280000300800 */
[----:B------:R-:W3:Y:S04]  /*1e6f0*/  LDL.LU R32, [R1+0x660] ;  /* 0x0006600001207983 */ /* 0x000ee80000300800 */
[----:B------:R-:W4:Y:S04]  /*1e700*/  LDL.LU R30, [R1+0x644] ;  /* 0x00064400011e7983 */ /* 0x000f280000300800 */
[----:B------:R-:W3:Y:S04]  /*1e710*/  LDL.LU R26, [R1+0x6a0] ;  /* 0x0006a000011a7983 */ /* 0x000ee80000300800 */
[----:B------:R-:W4:Y:S04]  /*1e720*/  LDL.LU R27, [R1+0x680] ;  /* 0x00068000011b7983 */ /* 0x000f280000300800 */
[----:B------:R-:W4:Y:S04]  /*1e730*/  LDL.LU R25, [R1+0x664] ;  /* 0x0006640001197983 */ /* 0x000f280000300800 */
[----:B------:R-:W3:Y:S04]  /*1e740*/  LDL.LU R243, [R1+0x6c0] ;  /* 0x0006c00001f37983 */ /* 0x000ee80000300800 */
[----:B------:R0:W-:Y:S01]  /*1e750*/  STS.U8 [R155+UR4+0x3c80], R156 ;  /* 0x003c809c9b007988 */ /* 0x0001e20008000004 */
[----:B------:R-:W-:-:S03]  /*1e760*/  @!P0 IMAD.MOV.U32 R2, RZ, RZ, R132 ;  /* 0x000000ffff028224 */ /* 0x000fc600078e0084 */
[----:B------:R1:W-:Y:S01]  /*1e770*/  STS.U8 [R155+UR4+0x3a80], R23 ;  /* 0x003a80179b007988 */ /* 0x0003e20008000004 */
[----:B0-----:R-:W-:Y:S02]  /*1e780*/  PRMT R156, RZ, 0x7610, R156 ;  /* 0x00007610ff9c7816 */ /* 0x001fe4000000009c */
[----:B-1----:R-:W-:-:S04]  /*1e790*/  PRMT R23, RZ, 0x7610, R23 ;  /* 0x00007610ff177816 */ /* 0x002fc80000000017 */
[----:B------:R0:W4:Y:S02]  /*1e7a0*/  @!P0 LDG.E.U8 R156, desc[UR32][R2.64] ;  /* 0x00000020029c8981 */ /* 0x000124000c1e1100 */
[----:B0-----:R-:W-:Y:S02]  /*1e7b0*/  @!P0 IMAD.MOV.U32 R3, RZ, RZ, R250 ;  /* 0x000000ffff038224 */ /* 0x001fe400078e00fa */
[----:B------:R0:W-:Y:S04]  /*1e7c0*/  STS.U8 [R155+UR4+0x1880], R22 ;  /* 0x001880169b007988 */ /* 0x0001e80008000004 */
[----:B------:R-:W-:Y:S01]  /*1e7d0*/  STS.U8 [R155+UR4+0x6c80], R209 ;  /* 0x006c80d19b007988 */ /* 0x000fe20008000004 */
[----:B0-----:R-:W-:-:S03]  /*1e7e0*/  PRMT R22, RZ, 0x7610, R22 ;  /* 0x00007610ff167816 */ /* 0x001fc60000000016 */
[----:B------:R0:W-:Y:S04]  /*1e7f0*/  STS.U8 [R155+UR4+0x3880], R21 ;  /* 0x003880159b007988 */ /* 0x0001e80008000004 */
[----:B------:R-:W-:Y:S01]  /*1e800*/  STS.U8 [R155+UR4+0x6e80], R210 ;  /* 0x006e80d29b007988 */ /* 0x000fe20008000004 */
[----:B0-----:R-:W-:-:S03]  /*1e810*/  PRMT R21, RZ, 0x7610, R21 ;  /* 0x00007610ff157816 */ /* 0x001fc60000000015 */
[----:B------:R-:W-:Y:S04]  /*1e820*/  STS.U8 [R155+UR4+0x7080], R212 ;  /* 0x007080d49b007988 */ /* 0x000fe80008000004 */
[----:B------:R-:W-:Y:S01]  /*1e830*/  STS.U8 [R155+UR4+0x7280], R213 ;  /* 0x007280d59b007988 */ /* 0x000fe20008000004 */
[----:B--2---:R-:W-:-:S03]  /*1e840*/  @!P0 IMAD.MOV.U32 R2, RZ, RZ, R129 ;  /* 0x000000ffff028224 */ /* 0x004fc600078e0081 */
[----:B------:R-:W2:Y:S04]  /*1e850*/  LDL.LU R129, [R1+0xd54] ;  /* 0x000d540001817983 */ /* 0x000ea80000300800 */
[----:B------:R0:W2:Y:S04]  /*1e860*/  @!P0 LDG.E.U8 R23, desc[UR32][R2.64] ;  /* 0x0000002002178981 */ /* 0x0000a8000c1e1100 */
[----:B------:R-:W2:Y:S04]  /*1e870*/  LDL.LU R132, [R1+0xd70] ;  /* 0x000d700001847983 */ /* 0x000ea80000300800 */
[----:B------:R-:W2:Y:S01]  /*1e880*/  LDL.LU R137, [R1+0xd34] ;  /* 0x000d340001897983 */ /* 0x000ea20000300800 */
[----:B0-----:R-:W-:-:S03]  /*1e890*/  IMAD.MOV.U32 R3, RZ, RZ, R37 ;  /* 0x000000ffff037224 */ /* 0x001fc600078e0025 */
[----:B------:R-:W2:Y:S01]  /*1e8a0*/  LDL.LU R140, [R1+0xd50] ;  /* 0x000d5000018c7983 */ /* 0x000ea20000300800 */
[----:B------:R-:W-:Y:S02]  /*1e8b0*/  @!P0 IMAD.MOV.U32 R2, RZ, RZ, R248 ;  /* 0x000000ffff028224 */ /* 0x000fe400078e00f8 */
[----:B------:R-:W-:Y:S01]  /*1e8c0*/  IMAD.MOV.U32 R209, RZ, RZ, R3 ;  /* 0x000000ffffd17224 */ /* 0x000fe200078e0003 */
[----:B------:R-:W2:Y:S01]  /*1e8d0*/  LDL.LU R145, [R1+0xd14] ;  /* 0x000d140001917983 */ /* 0x000ea20000300800 */
[----:B------:R-:W-:-:S03]  /*1e8e0*/  @!P0 IMAD.MOV.U32 R3, RZ, RZ, R241 ;  /* 0x000000ffff038224 */ /* 0x000fc600078e00f1 */
[----:B------:R-:W2:Y:S04]  /*1e8f0*/  LDL.LU R148, [R1+0xd30] ;  /* 0x000d300001947983 */ /* 0x000ea80000300800 */
[----:B------:R0:W-:Y:S04]  /*1e900*/  STL [R1+0x1064], R250 ;  /* 0x001064fa01007387 */ /* 0x0001e80000100800 */
[----:B------:R1:W2:Y:S04]  /*1e910*/  @!P0 LDG.E.U8 R22, desc[UR32][R2.64] ;  /* 0x0000002002168981 */ /* 0x0002a8000c1e1100 */
[----:B0-----:R-:W2:Y:S04]  /*1e920*/  LDL.LU R250, [R1+0x738] ;  /* 0x0007380001fa7983 */ /* 0x001ea80000300800 */
[----:B------:R-:W2:Y:S01]  /*1e930*/  LDL.LU R37, [R1+0x13b0] ;  /* 0x0013b00001257983 */ /* 0x000ea20000300800 */
[----:B-1----:R-:W-:-:S03]  /*1e940*/  @!P0 IMAD.MOV.U32 R2, RZ, RZ, R242 ;  /* 0x000000ffff028224 */ /* 0x002fc600078e00f2 */
[----:B------:R0:W-:Y:S04]  /*1e950*/  STL [R1+0x106c], R248 ;  /* 0x00106cf801007387 */ /* 0x0001e80000100800 */
[----:B0-----:R-:W2:Y:S04]  /*1e960*/  LDL.LU R248, [R1+0x758] ;  /* 0x0007580001f87983 */ /* 0x001ea80000300800 */
[----:B------:R0:W-:Y:S04]  /*1e970*/  STL [R1+0x1068], R241 ;  /* 0x001068f101007387 */ /* 0x0001e80000100800 */
[----:B0-----:R-:W2:Y:S04]  /*1e980*/  LDL.LU R241, [R1+0x71c] ;  /* 0x00071c0001f17983 */ /* 0x001ea80000300800 */
[----:B------:R-:W2:Y:S01]  /*1e990*/  LDL.LU R210, [R1+0x640] ;  /* 0x0006400001d27983 */ /* 0x000ea20000300800 */
[----:B---3--:R-:W-:-:S03]  /*1e9a0*/  @!P0 IMAD.MOV.U32 R3, RZ, RZ, R243 ;  /* 0x000000ffff038224 */ /* 0x008fc600078e00f3 */
[----:B------:R0:W-:Y:S04]  /*1e9b0*/  STL [R1+0x1070], R242 ;  /* 0x001070f201007387 */ /* 0x0001e80000100800 */
[----:B------:R1:W3:Y:S04]  /*1e9c0*/  @!P0 LDG.E.U8 R21, desc[UR32][R2.64] ;  /* 0x0000002002158981 */ /* 0x0002e8000c1e1100 */
[----:B0-----:R-:W3:Y:S04]  /*1e9d0*/  LDL.LU R242, [R1+0x73c] ;  /* 0x00073c0001f27983 */ /* 0x001ee80000300800 */
[----:B------:R-:W3:Y:S01]  /*1e9e0*/  LDL.LU R212, [R1+0x61c] ;  /* 0x00061c0001d47983 */ /* 0x000ee20000300800 */
[----:B-1----:R-:W-:-:S03]  /*1e9f0*/  @!P0 IMAD.MOV.U32 R2, RZ, RZ, R249 ;  /* 0x000000ffff028224 */ /* 0x002fc600078e00f9 */
[----:B------:R0:W-:Y:S04]  /*1ea00*/  STL [R1+0x1074], R249 ;  /* 0x001074f901007387 */ /* 0x0001e80000100800 */
[----:B0-----:R-:W3:Y:S04]  /*1ea10*/  LDL.LU R249, [R1+0x778] ;  /* 0x0007780001f97983 */ /* 0x001ee80000300800 */
[----:B------:R-:W4:Y:S01]  /*1ea20*/  LDL.LU R213, [R1+0x684] ;  /* 0x0006840001d57983 */ /* 0x000f220000300800 */
[----:B------:R-:W-:-:S03]  /*1ea30*/  @!P0 IMAD.MOV.U32 R3, RZ, RZ, R26 ;  /* 0x000000ffff038224 */ /* 0x000fc600078e001a */
[----:B------:R0:W-:Y:S02]  /*1ea40*/  STS.U8 [R155+UR4+0x3680], R20 ;  /* 0x003680149b007988 */ /* 0x0001e40008000004 */
[----:B0-----:R-:W-:Y:S02]  /*1ea50*/  PRMT R20, RZ, 0x7610, R20 ;  /* 0x00007610ff147816 */ /* 0x001fe40000000014 */
[----:B------:R-:W-:Y:S04]  /*1ea60*/  STS.U8 [R155+UR4+0x7480], R215 ;  /* 0x007480d79b007988 */ /* 0x000fe80008000004 */
[----:B------:R4:W3:Y:S04]  /*1ea70*/  @!P0 LDG.E.U8 R20, desc[UR32][R2.64] ;  /* 0x0000002002148981 */ /* 0x0008e8000c1e1100 */
[----:B------:R-:W-:Y:S01]  /*1ea80*/  STS.U8 [R155+UR4+0x3480], R19 ;  /* 0x003480139b007988 */ /* 0x000fe20008000004 */
[----:B----4-:R-:W-:-:S03]  /*1ea90*/  @!P0 IMAD.MOV.U32 R2, RZ, RZ, R213 ;  /* 0x000000ffff028224 */ /* 0x010fc600078e00d5 */
[----:B------:R0:W-:Y:S04]  /*1eaa0*/  STL [R1+0x109c], R213 ;  /* 0x00109cd501007387 */ /* 0x0001e80000100800 */
[----:B0-----:R-:W4:Y:S04]  /*1eab0*/  LDL.LU R213, [R1+0x83c] ;  /* 0x00083c0001d57983 */ /* 0x001f280000300800 */
[----:B------:R-:W3:Y:S01]  /*1eac0*/  LDL.LU R215, [R1+0x624] ;  /* 0x0006240001d77983 */ /* 0x000ee20000300800 */
        /* <DEDUP_REMOVED lines=10> */
[----:B0-----:R-:W-:Y:S01]  /*1eb70*/  PRMT R17, RZ, 0x7610, R17 ;  /* 0x00007610ff117816 */ /* 0x001fe20000000011 */
[----:B-1----:R-:W-:-:S02]  /*1eb80*/  IMAD.MOV.U32 R3, RZ, RZ, R34 ;  /* 0x000000ffff037224 */ /* 0x002fc400078e0022 */
[----:B------:R-:W-:Y:S01]  /*1eb90*/  @!P0 IMAD.MOV.U32 R2, RZ, RZ, R30 ;  /* 0x000000ffff028224 */ /* 0x000fe200078e001e */
[----:B------:R0:W-:Y:S01]  /*1eba0*/  STS.U8 [R155+UR4+0x1e80], R16 ;  /* 0x001e80109b007988 */ /* 0x0001e20008000004 */
[----:B--2---:R-:W-:Y:S02]  /*1ebb0*/  IMAD.MOV.U32 R216, RZ, RZ, R3 ;  /* 0x000000ffffd87224 */ /* 0x004fe400078e0003 */
[----:B------:R-:W-:Y:S01]  /*1ebc0*/  @!P0 IMAD.MOV.U32 R3, RZ, RZ, R210 ;  /* 0x000000ffff038224 */ /* 0x000fe200078e00d2 */
[----:B------:R1:W-:Y:S04]  /*1ebd0*/  STS.U8 [R155+UR4+0x7880], R217 ;  /* 0x007880d99b007988 */ /* 0x0003e80008000004 */
[----:B------:R2:W4:Y:S01]  /*1ebe0*/  @!P0 LDG.E.U8 R17, desc[UR32][R2.64] ;  /* 0x0000002002118981 */ /* 0x000522000c1e1100 */
[----:B0-----:R-:W-:-:S03]  /*1ebf0*/  PRMT R16, RZ, 0x7610, R16 ;  /* 0x00007610ff107816 */ /* 0x001fc60000000010 */
[----:B------:R0:W-:Y:S04]  /*1ec00*/  STS.U8 [R155+UR4+0x2080], R15 ;  /* 0x0020800f9b007988 */ /* 0x0001e80008000004 */
[----:B------:R-:W4:Y:S01]  /*1ec10*/  LDL.LU R34, [R1+0x13ac] ;  /* 0x0013ac0001227983 */ /* 0x000f220000300800 */
[----:B--2---:R-:W-:-:S04]  /*1ec20*/  IMAD.MOV.U32 R3, RZ, RZ, R35 ;  /* 0x000000ffff037224 */ /* 0x004fc800078e0023 */
[----:B-1----:R-:W-:Y:S02]  /*1ec30*/  IMAD.MOV.U32 R217, RZ, RZ, R3 ;  /* 0x000000ffffd97224 */ /* 0x002fe400078e0003 */
[----:B------:R-:W-:Y:S01]  /*1ec40*/  @!P0 IMAD.MOV.U32 R3, RZ, RZ, R201 ;  /* 0x000000ffff038224 */ /* 0x000fe200078e00c9 */
[----:B0-----:R-:W-:Y:S01]  /*1ec50*/  PRMT R15, RZ, 0x7610, R15 ;  /* 0x00007610ff0f7816 */ /* 0x001fe2000000000f */
[----:B------:R0:W-:Y:S04]  /*1ec60*/  STL [R1+0x1078], R210 ;  /* 0x001078d201007387 */ /* 0x0001e80000100800 */
[----:B------:R1:W-:Y:S04]  /*1ec70*/  STS.U8 [R155+UR4+0x2280], R14 ;  /* 0x0022800e9b007988 */ /* 0x0003e80008000004 */
[----:B------:R-:W-:Y:S04]  /*1ec80*/  STS.U8 [R155+UR4+0x7c80], R220 ;  /* 0x007c80dc9b007988 */ /* 0x000fe80008000004 */
[----:B0-----:R-:W2:Y:S01]  /*1ec90*/  LDL.LU R210, [R1+0x75c] ;  /* 0x00075c0001d27983 */ /* 0x001ea20000300800 */
[----:B-1----:R-:W-:-:S03]  /*1eca0*/  PRMT R14, RZ, 0x7610, R14 ;  /* 0x00007610ff0e7816 */ /* 0x002fc6000000000e */
[----:B------:R-:W2:Y:S04]  /*1ecb0*/  LDL.LU R35, [R1+0x13a8] ;  /* 0x0013a80001237983 */ /* 0x000ea80000300800 */
[----:B------:R-:W-:Y:S04]  /*1ecc0*/  STS.U8 [R155+UR4+0x7a80], R219 ;  /* 0x007a80db9b007988 */ /* 0x000fe80008000004 */
[----:B------:R0:W-:Y:S04]  /*1ecd0*/  STS.U8 [R155+UR4+0x2480], R13 ;  /* 0x0024800d9b007988 */ /* 0x0001e80008000004 */
[----:B------:R-:W-:Y:S04]  /*1ece0*/  STS.U8 [R155+UR4+0x7e80], R222 ;  /* 0x007e80de9b007988 */ /* 0x000fe80008000004 */
[----:B------:R-:W-:Y:S01]  /*1ecf0*/  STS.U8 [R155+UR4+0x2680], R12 ;  /* 0x0026800c9b007988 */ /* 0x000fe20008000004 */
[----:B0-----:R-:W-:-:S03]  /*1ed00*/  PRMT R13, RZ, 0x7610, R13 ;  /* 0x00007610ff0d7816 */ /* 0x001fc6000000000d */
        /* <DEDUP_REMOVED lines=8> */
[----:B------:R-:W-:Y:S01]  /*1ed90*/  STS.U8 [R155+UR4+0x5680], R194 ;  /* 0x005680c29b007988 */ /* 0x000fe20008000004 */
[----:B---3--:R-:W-:-:S05]  /*1eda0*/  @!P0 IMAD.MOV.U32 R2, RZ, RZ, R215 ;  /* 0x000000ffff028224 */ /* 0x008fca00078e00d7 */
[----:B------:R0:W3:Y:S02]  /*1edb0*/  @!P0 LDG.E.U8 R16, desc[UR32][R2.64] ;  /* 0x0000002002108981 */ /* 0x0000e4000c1e1100 */
[----:B0-----:R-:W-:Y:S02]  /*1edc0*/  @!P0 IMAD.MOV.U32 R2, RZ, RZ, R203 ;  /* 0x000000ffff028224 */ /* 0x001fe400078e00cb */
[----:B------:R-:W-:Y:S01]  /*1edd0*/  @!P0 IMAD.MOV.U32 R3, RZ, RZ, R195 ;  /* 0x000000ffff038224 */ /* 0x000fe200078e00c3 */
[----:B------:R0:W-:Y:S04]  /*1ede0*/  STL [R1+0x1080], R215 ;  /* 0x001080d701007387 */ /* 0x0001e80000100800 */
[----:B------:R1:W2:Y:S04]  /*1edf0*/  @!P0 LDG.E.U8 R15, desc[UR32][R2.64] ;  /* 0x00000020020f8981 */ /* 0x0002a8000c1e1100 */
[----:B0-----:R-:W2:Y:S01]  /*1ee00*/  LDL.LU R215, [R1+0x77c] ;  /* 0x00077c0001d77983 */ /* 0x001ea20000300800 */
[----:B-1----:R-:W-:-:S03]  /*1ee10*/  IMAD.MOV.U32 R3, RZ, RZ, R32 ;  /* 0x000000ffff037224 */ /* 0x002fc600078e0020 */
[----:B------:R0:W-:Y:S01]  /*1ee20*/  STL [R1+0x107c], R201 ;  /* 0x00107cc901007387 */ /* 0x0001e20000100800 */
[----:B------:R-:W-:Y:S02]  /*1ee30*/  @!P0 IMAD.MOV.U32 R2, RZ, RZ, R246 ;  /* 0x000000ffff028224 */ /* 0x000fe400078e00f6 */
[----:B------:R-:W-:Y:S02]  /*1ee40*/  IMAD.MOV.U32 R220, RZ, RZ, R3 ;  /* 0x000000ffffdc7224 */ /* 0x000fe400078e0003 */
[----:B------:R-:W-:Y:S01]  /*1ee50*/  @!P0 IMAD.MOV.U32 R3, RZ, RZ, R245 ;  /* 0x000000ffff038224 */ /* 0x000fe200078e00f5 */
[----:B0-----:R-:W2:Y:S04]  /*1ee60*/  LDL.LU R201, [R1+0x798] ;  /* 0x0007980001c97983 */ /* 0x001ea80000300800 */
[----:B------:R-:W2:Y:S04]  /*1ee70*/  LDL.LU R219, [R1+0x658] ;  /* 0x0006580001db7983 */ /* 0x000ea80000300800 */
[----:B------:R0:W-:Y:S04]  /*1ee80*/  STL [R1+0x1088], R203 ;  /* 0x001088cb01007387 */ /* 0x0001e80000100800 */
[----:B------:R1:W2:Y:S04]  /*1ee90*/  @!P0 LDG.E.U8 R14, desc[UR32][R2.64] ;  /* 0x00000020020e8981 */ /* 0x0002a8000c1e1100 */
[----:B0-----:R-:W2:Y:S04]  /*1eea0*/  LDL.LU R203, [R1+0x79c] ;  /* 0x00079c0001cb7983 */ /* 0x001ea80000300800 */
[----:B------:R0:W-:Y:S01]  /*1eeb0*/  STL [R1+0x1084], R195 ;  /* 0x001084c301007387 */ /* 0x0001e20000100800 */
[----:B-1----:R-:W-:-:S02]  /*1eec0*/  IMAD.MOV.U32 R3, RZ, RZ, R154 ;  /* 0x000000ffff037224 */ /* 0x002fc400078e009a */
[----:B------:R-:W-:Y:S02]  /*1eed0*/  @!P0 IMAD.MOV.U32 R2, RZ, RZ, R238 ;  /* 0x000000ffff028224 */ /* 0x000fe400078e00ee */
[----:B------:R-:W-:Y:S01]  /*1eee0*/  IMAD.MOV.U32 R222, RZ, RZ, R3 ;  /* 0x000000ffffde7224 */ /* 0x000fe200078e0003 */
[----:B0-----:R-:W2:Y:S04]  /*1eef0*/  LDL.LU R195, [R1+0x7b8] ;  /* 0x0007b80001c37983 */ /* 0x001ea80000300800 */
[----:B------:R-:W2:Y:S01]  /*1ef00*/  LDL.LU R32, [R1+0x13a4] ;  /* 0x0013a40001207983 */ /* 0x000ea20000300800 */
[----:B------:R-:W-:-:S03]  /*1ef10*/  @!P0 IMAD.MOV.U32 R3, RZ, RZ, R237 ;  /* 0x000000ffff038224 */ /* 0x000fc600078e00ed */
[----:B------:R0:W-:Y:S04]  /*1ef20*/  STL [R1+0x1090], R246 ;  /* 0x001090f601007387 */ /* 0x0001e80000100800 */
[----:B------:R1:W2:Y:S04]  /*1ef30*/  @!P0 LDG.E.U8 R13, desc[UR32][R2.64] ;  /* 0x00000020020d8981 */ /* 0x0002a8000c1e1100 */
[----:B0-----:R-:W2:Y:S04]  /*1ef40*/  LDL.LU R246, [R1+0x7bc] ;  /* 0x0007bc0001f67983 */ /* 0x001ea80000300800 */
[----:B------:R0:W-:Y:S04]  /*1ef50*/  STL [R1+0x108c], R245 ;  /* 0x00108cf501007387 */ /* 0x0001e80000100800 */
[----:B0-----:R-:W2:Y:S04]  /*1ef60*/  LDL.LU R245, [R1+0x7d8] ;  /* 0x0007d80001f57983 */ /* 0x001ea80000300800 */
[----:B------:R-:W2:Y:S04]  /*1ef70*/  LDL.LU R155, [R1+0x6d8] ;  /* 0x0006d800019b7983 */ /* 0x000ea80000300800 */
[----:B------:R0:W-:Y:S04]  /*1ef80*/  STL [R1+0x1098], R238 ;  /* 0x001098ee01007387 */ /* 0x0001e80000100800 */
[----:B0-----:R-:W2:Y:S04]  /*1ef90*/  LDL.LU R238, [R1+0x7dc] ;  /* 0x0007dc0001ee7983 */ /* 0x001ea80000300800 */
[----:B------:R0:W-:Y:S04]  /*1efa0*/  STL [R1+0x1094], R237 ;  /* 0x001094ed01007387 */ /* 0x0001e80000100800 */
[----:B0-----:R-:W2:Y:S04]  /*1efb0*/  LDL.LU R237, [R1+0x7f8] ;  /* 0x0007f80001ed7983 */ /* 0x001ea80000300800 */
[----:B------:R-:W1:Y:S04]  /*1efc0*/  LDL R2, [R1+0xba4] ;  /* 0x000ba40001027983 */ /* 0x000e680000100800 */
[----:B------:R-:W1:Y:S01]  /*1efd0*/  LDL R3, [R1+0xfa0] ;  /* 0x000fa00001037983 */ /* 0x000e620000100800 */
[----:B------:R-:W0:Y:S01]  /*1efe0*/  S2R R154, SR_TID.X ;  /* 0x00000000009a7919 */ /* 0x000e220000002100 */
[----:B------:R-:W-:-:S02]  /*1eff0*/  PRMT R12, RZ, 0x7610, R12 ;  /* 0x00007610ff0c7816 */ /* 0x000fc4000000000c */
[----:B0-----:R-:W-:-:S04]  /*1f000*/  LOP3.LUT R154, R154, 0x7f, RZ, 0xc0, !PT ;  /* 0x0000007f9a9a7812 */ /* 0x001fc800078ec0ff */
[----:B------:R-:W-:-:S05]  /*1f010*/  LOP3.LUT R154, R154, 0x20, RZ, 0x3c, !PT ;  /* 0x000000209a9a7812 */ /* 0x000fca00078e3cff */
[----:B------:R0:W-:Y:S04]  /*1f020*/  STS.U8 [R154+UR4+0x100], R231 ;  /* 0x000100e79a007988 */ /* 0x0001e80008000004 */
[----:B0-----:R-:W2:Y:S01]  /*1f030*/  LDL.LU R231, [R1+0x63c] ;  /* 0x00063c0001e77983 */ /* 0x001ea20000300800 */
[----:B-1----:R-:W-:-:S04]  /*1f040*/  @!P0 LOP3.LUT R3, R3, R2, RZ, 0x3c, !PT ;  /* 0x0000000203038212 */ /* 0x002fc800078e3cff */
[----:B------:R-:W-:-:S04]  /*1f050*/  @!P0 LOP3.LUT R2, R3, R2, RZ, 0x3c, !PT ;  /* 0x0000000203028212 */ /* 0x000fc800078e3cff */
[----:B------:R-:W-:-:S05]  /*1f060*/  @!P0 LOP3.LUT R3, R3, R2, RZ, 0x3c, !PT ;  /* 0x0000000203038212 */ /* 0x000fca00078e3cff */
[----:B------:R0:W2:Y:S04]  /*1f070*/  @!P0 LDG.E.U8 R12, desc[UR32][R2.64] ;  /* 0x00000020020c8981 */ /* 0x0000a8000c1e1100 */
[----:B------:R-:W0:Y:S04]  /*1f080*/  LDL R2, [R1+0xb94] ;  /* 0x000b940001027983 */ /* 0x000e280000100800 */
[----:B------:R-:W0:Y:S01]  /*1f090*/  LDL R3, [R1+0xf90] ;  /* 0x000f900001037983 */ /* 0x000e220000100800 */
[----:B------:R-:W-:-:S03]  /*1f0a0*/  PRMT R11, RZ, 0x7610, R11 ;  /* 0x00007610ff0b7816 */ /* 0x000fc6000000000b */
[----:B------:R1:W-:Y:S02]  /*1f0b0*/  STS.U8 [R154+UR4+0x300], R230 ;  /* 0x000300e69a007988 */ /* 0x0003e40008000004 */
[----:B-1----:R-:W-:Y:S02]  /*1f0c0*/  IMAD.MOV.U32 R230, RZ, RZ, R33 ;  /* 0x000000ffffe67224 */ /* 0x002fe400078e0021 */
[----:B------:R-:W2:Y:S01]  /*1f0d0*/  LDL.LU R33, [R1+0x13a0] ;  /* 0x0013a00001217983 */ /* 0x000ea20000300800 */
[----:B0-----:R-:W-:-:S04]  /*1f0e0*/  @!P0 LOP3.LUT R3, R3, R2, RZ, 0x3c, !PT ;  /* 0x0000000203038212 */ /* 0x001fc800078e3cff */
        /* <DEDUP_REMOVED lines=36> */
[----:B------:R1:W-:Y:S04]  /*1f330*/  STS.U8 [R154+UR4+0xb00], R226 ;  /* 0x000b00e29a007988 */ /* 0x0003e80008000004 */
[----:B-1----:R-:W2:Y:S01]  /*1f340*/  LDL.LU R226, [R1+0x678] ;  /* 0x0006780001e27983 */ /* 0x002ea20000300800 */
        /* <DEDUP_REMOVED lines=8> */
[----:B------:R4:W-:Y:S04]  /*1f3d0*/  STS.U8 [R154+UR4+0x1900], R211 ;  /* 0x001900d39a007988 */ /* 0x0009e80008000004 */
[----:B------:R3:W-:Y:S01]  /*1f3e0*/  STS.U8 [R154+UR4+0x1700], R214 ;  /* 0x001700d69a007988 */ /* 0x0007e20008000004 */
[----:B-1----:R-:W-:-:S03]  /*1f3f0*/  IMAD.MOV.U32 R225, RZ, RZ, R29 ;  /* 0x000000ffffe17224 */ /* 0x002fc600078e001d */
[----:B------:R-:W2:Y:S01]  /*1f400*/  LDL.LU R29, [R1+0x1390] ;  /* 0x00139000011d7983 */ /* 0x000ea20000300800 */
[----:B----4-:R-:W-:-:S03]  /*1f410*/  IMAD.MOV.U32 R211, RZ, RZ, R153 ;  /* 0x000000ffffd37224 */ /* 0x010fc600078e0099 */
[----:B------:R1:W-:Y:S01]  /*1f420*/  STS.U8 [R154+UR4+0x1500], R218 ;  /* 0x001500da9a007988 */ /* 0x0003e20008000004 */
[----:B---3--:R-:W-:-:S03]  /*1f430*/  IMAD.MOV.U32 R214, RZ, RZ, R251 ;  /* 0x000000ffffd67224 */ /* 0x008fc600078e00fb */
[----:B------:R3:W-:Y:S04]  /*1f440*/  STS.U8 [R154+UR4+0xf00], R224 ;  /* 0x000f00e09a007988 */ /* 0x0007e80008000004 */
[----:B------:R4:W-:Y:S01]  /*1f450*/  STS.U8 [R154+UR4+0x1300], R221 ;  /* 0x001300dd9a007988 */ /* 0x0009e20008000004 */
[----:B-1----:R-:W-:-:S03]  /*1f460*/  IMAD.MOV.U32 R218, RZ, RZ, R252 ;  /* 0x000000ffffda7224 */ /* 0x002fc600078e00fc */
[----:B------:R1:W-:Y:S01]  /*1f470*/  STS.U8 [R154+UR4+0x1d00], R204 ;  /* 0x001d00cc9a007988 */ /* 0x0003e20008000004 */
[----:B---3--:R-:W-:-:S03]  /*1f480*/  IMAD.MOV.U32 R224, RZ, RZ, R24 ;  /* 0x000000ffffe07224 */ /* 0x008fc600078e0018 */
[----:B------:R3:W-:Y:S01]  /*1f490*/  STS.U8 [R154+UR4+0x1100], R223 ;  /* 0x001100df9a007988 */ /* 0x0007e20008000004 */
[----:B----4-:R-:W-:Y:S02]  /*1f4a0*/  IMAD.MOV.U32 R221, RZ, RZ, R25 ;  /* 0x000000ffffdd7224 */ /* 0x010fe400078e0019 */
[----:B-1----:R-:W-:Y:S02]  /*1f4b0*/  IMAD.MOV.U32 R204, RZ, RZ, R211 ;  /* 0x000000ffffcc7224 */ /* 0x002fe400078e00d3 */
[----:B------:R-:W-:Y:S02]  /*1f4c0*/  IMAD.MOV.U32 R211, RZ, RZ, R214 ;  /* 0x000000ffffd37224 */ /* 0x000fe400078e00d6 */
[----:B------:R-:W-:Y:S01]  /*1f4d0*/  IMAD.MOV.U32 R214, RZ, RZ, R218 ;  /* 0x000000ffffd67224 */ /* 0x000fe200078e00da */
[----:B------:R-:W-:Y:S01]  /*1f4e0*/  STS.U8 [R154+UR4+0x1b00], R207 ;  /* 0x001b00cf9a007988 */ /* 0x000fe20008000004 */
[----:B------:R-:W-:Y:S02]  /*1f4f0*/  IMAD.MOV.U32 R218, RZ, RZ, R221 ;  /* 0x000000ffffda7224 */ /* 0x000fe400078e00dd */
[----:B------:R-:W-:Y:S01]  /*1f500*/  IMAD.MOV.U32 R221, RZ, RZ, R224 ;  /* 0x000000ffffdd7224 */ /* 0x000fe200078e00e0 */
[----:B------:R1:W-:Y:S01]  /*1f510*/  STS.U8 [R154+UR4+0x1f00], R200 ;  /* 0x001f00c89a007988 */ /* 0x0003e20008000004 */
[----:B0-----:R-:W-:-:S04]  /*1f520*/  @!P0 LOP3.LUT R3, R3, R2, RZ, 0x3c, !PT ;  /* 0x0000000203038212 */ /* 0x001fc800078e3cff */
[----:B------:R-:W-:-:S04]  /*1f530*/  @!P0 LOP3.LUT R2, R3, R2, RZ, 0x3c, !PT ;  /* 0x0000000203028212 */ /* 0x000fc800078e3cff */
[----:B------:R-:W-:-:S05]  /*1f540*/  @!P0 LOP3.LUT R3, R3, R2, RZ, 0x3c, !PT ;  /* 0x0000000203038212 */ /* 0x000fca00078e3cff */
[----:B------:R0:W4:Y:S02]  /*1f550*/  @!P0 LDG.E.U8 R4, desc[UR32][R2.64] ;  /* 0x0000002002048981 */ /* 0x000124000c1e1100 */
[----:B0-----:R-:W-:Y:S02]  /*1f560*/  IMAD.MOV.U32 R2, RZ, RZ, R26 ;  /* 0x000000ffff027224 */ /* 0x001fe400078e001a */
[----:B------:R-:W4:Y:S01]  /*1f570*/  LDL.LU R26, [R1+0x138c] ;  /* 0x00138c00011a7983 */ /* 0x000f220000300800 */
[----:B------:R-:W-:-:S03]  /*1f580*/  IMAD.MOV.U32 R3, RZ, RZ, R27 ;  /* 0x000000ffff037224 */ /* 0x000fc600078e001b */
[----:B------:R-:W4:Y:S04]  /*1f590*/  LDL.LU R27, [R1+0x1388] ;  /* 0x00138800011b7983 */ /* 0x000f280000300800 */
[----:B------:R-:W4:Y:S04]  /*1f5a0*/  LDL.LU R24, [R1+0x1384] ;  /* 0x0013840001187983 */ /* 0x000f280000300800 */
[----:B---3--:R-:W3:Y:S01]  /*1f5b0*/  LDL.LU R223, [R1+0x65c] ;  /* 0x00065c0001df7983 */ /* 0x008ee20000300800 */
[----:B-1----:R-:W-:-:S03]  /*1f5c0*/  IMAD.MOV.U32 R200, RZ, RZ, R2 ;  /* 0x000000ffffc87224 */ /* 0x002fc600078e0002 */
[----:B------:R-:W3:Y:S01]  /*1f5d0*/  LDL.LU R25, [R1+0x1380] ;  /* 0x0013800001197983 */ /* 0x000ee20000300800 */
[----:B------:R-:W-:-:S03]  /*1f5e0*/  IMAD.MOV.U32 R224, RZ, RZ, R3 ;  /* 0x000000ffffe07224 */ /* 0x000fc600078e0003 */
[----:B------:R-:W3:Y:S04]  /*1f5f0*/  LDL.LU R252, [R1+0x137c] ;  /* 0x00137c0001fc7983 */ /* 0x000ee80000300800 */
[----:B------:R-:W3:Y:S04]  /*1f600*/  LDL.LU R251, [R1+0x1378] ;  /* 0x0013780001fb7983 */ /* 0x000ee80000300800 */
[----:B------:R-:W3:Y:S04]  /*1f610*/  LDL.LU R207, [R1+0x698] ;  /* 0x0006980001cf7983 */ /* 0x000ee80000300800 */
[----:B------:R-:W3:Y:S04]  /*1f620*/  LDL R3, [R1+0xed0] ;  /* 0x000ed00001037983 */ /* 0x000ee80000100800 */
[----:B------:R-:W3:Y:S01]  /*1f630*/  LDL R2, [R1+0xed4] ;  /* 0x000ed40001027983 */ /* 0x000ee20000100800 */
[----:B------:R-:W0:Y:S01]  /*1f640*/  S2R R153, SR_TID.X ;  /* 0x0000000000997919 */ /* 0x000e220000002100 */
[----:B------:R-:W-:-:S02]  /*1f650*/  PRMT R194, RZ, 0x7610, R194 ;  /* 0x00007610ffc27816 */ /* 0x000fc400000000c2 */
[----:B------:R1:W-:Y:S04]  /*1f660*/  STS.U8 [R154+UR4+0x2100], R197 ;  /* 0x002100c59a007988 */ /* 0x0003e80008000004 */
[----:B------:R-:W-:Y:S04]  /*1f670*/  STS.U8 [R154+UR4+0x2300], R193 ;  /* 0x002300c19a007988 */ /* 0x000fe80008000004 */
[----:B------:R-:W-:Y:S04]  /*1f680*/  STS.U8 [R154+UR4+0x2500], R190 ;  /* 0x002500be9a007988 */ /* 0x000fe80008000004 */
[----:B------:R-:W-:Y:S04]  /*1f690*/  STS.U8 [R154+UR4+0x2700], R189 ;  /* 0x002700bd9a007988 */ /* 0x000fe80008000004 */
[----:B------:R-:W-:Y:S04]  /*1f6a0*/  STS.U8 [R154+UR4+0x2900], R188 ;  /* 0x002900bc9a007988 */ /* 0x000fe80008000004 */
[----:B------:R-:W-:Y:S04]  /*1f6b0*/  STS.U8 [R154+UR4+0x2b00], R187 ;  /* 0x002b00bb9a007988 */ /* 0x000fe80008000004 */
[----:B------:R-:W-:Y:S01]  /*1f6c0*/  STS.U8 [R154+UR4+0x2d00], R186 ;  /* 0x002d00ba9a007988 */ /* 0x000fe20008000004 */
[----:B0-----:R-:W-:-:S03]  /*1f6d0*/  LOP3.LUT R153, R153, 0x7f, RZ, 0xc0, !PT ;  /* 0x0000007f99997812 */ /* 0x001fc600078ec0ff */
[----:B------:R-:W-:Y:S01]  /*1f6e0*/  STS.U8 [R154+UR4+0x2f00], R185 ;  /* 0x002f00b99a007988 */ /* 0x000fe20008000004 */
[----:B------:R-:W-:-:S03]  /*1f6f0*/  LOP3.LUT R153, R153, 0x30, RZ, 0x3c, !PT ;  /* 0x0000003099997812 */ /* 0x000fc600078e3cff */
        /* <DEDUP_REMOVED lines=37> */
[----:B--2---:R-:W-:Y:S04]  /*1f950*/  STS.U8 [R154+UR4+0x7b00], R15 ;  /* 0x007b000f9a007988 */ /* 0x004fe80008000004 */
[----:B------:R-:W-:Y:S04]  /*1f960*/  STS.U8 [R154+UR4+0x7d00], R14 ;  /* 0x007d000e9a007988 */ /* 0x000fe80008000004 */
[----:B------:R0:W-:Y:S04]  /*1f970*/  STS.U8 [R154+UR4+0x7f00], R13 ;  /* 0x007f000d9a007988 */ /* 0x0001e80008000004 */
[----:B-1----:R-:W2:Y:S04]  /*1f980*/  LDL.LU R197, [R1+0x67c] ;  /* 0x00067c0001c57983 */ /* 0x002ea80000300800 */
[----:B------:R-:W-:Y:S04]  /*1f990*/  STS.U8 [R153+UR4+0x180], R12 ;  /* 0x0001800c99007988 */ /* 0x000fe80008000004 */
[----:B------:R-:W-:Y:S04]  /*1f9a0*/  STS.U8 [R153+UR4+0x380], R11 ;  /* 0x0003800b99007988 */ /* 0x000fe80008000004 */
[----:B------:R-:W-:Y:S04]  /*1f9b0*/  STS.U8 [R153+UR4+0x580], R10 ;  /* 0x0005800a99007988 */ /* 0x000fe80008000004 */
[----:B------:R-:W-:Y:S04]  /*1f9c0*/  STS.U8 [R153+UR4+0x780], R7 ;  /* 0x0007800799007988 */ /* 0x000fe80008000004 */
[----:B------:R-:W-:Y:S04]  /*1f9d0*/  STS.U8 [R153+UR4+0x980], R6 ;  /* 0x0009800699007988 */ /* 0x000fe80008000004 */
[----:B------:R-:W-:Y:S04]  /*1f9e0*/  STS.U8 [R153+UR4+0xb80], R5 ;  /* 0x000b800599007988 */ /* 0x000fe80008000004 */
[----:B0-----:R-:W2:Y:S04]  /*1f9f0*/  LDL.LU R154, [R1+0x6bc] ;  /* 0x0006bc00019a7983 */ /* 0x001ea80000300800 */
[----:B----4-:R-:W-:Y:S04]  /*1fa00*/  STS.U8 [R153+UR4+0xd80], R4 ;  /* 0x000d800499007988 */ /* 0x010fe80008000004 */
[----:B---3--:R0:W3:Y:S04]  /*1fa10*/  @!P0 LDG.E.U8 R194, desc[UR32][R2.64] ;  /* 0x0000002002c28981 */ /* 0x0080e8000c1e1100 */
[----:B------:R-:W0:Y:S04]  /*1fa20*/  LDL R2, [R1+0xeb0] ;  /* 0x000eb00001027983 */ /* 0x000e280000100800 */
[----:B------:R-:W0:Y:S01]  /*1fa30*/  LDL R3, [R1+0xeb4] ;  /* 0x000eb40001037983 */ /* 0x000e220000100800 */
[----:B------:R-:W-:-:S02]  /*1fa40*/  PRMT R193, RZ, 0x7610, R193 ;  /* 0x00007610ffc17816 */ /* 0x000fc400000000c1 */
[----:B0-----:R-:W-:-:S04]  /*1fa50*/  @!P0 LOP3.LUT R3, R3, R2, RZ, 0x3c, !PT ;  /* 0x0000000203038212 */ /* 0x001fc800078e3cff */
[----:B------:R-:W-:-:S04]  /*1fa60*/  @!P0 LOP3.LUT R2, R3, R2, RZ, 0x3c, !PT ;  /* 0x0000000203028212 */ /* 0x000fc800078e3cff */
[----:B------:R-:W-:-:S05]  /*1fa70*/  @!P0 LOP3.LUT R3, R3, R2, RZ, 0x3c, !PT ;  /* 0x0000000203038212 */ /* 0x000fca00078e3cff */
[----:B------:R0:W4:Y:S04]  /*1fa80*/  @!P0 LDG.E.U8 R193, desc[UR32][R2.64] ;  /* 0x0000002002c18981 */ /* 0x000128000c1e1100 */
[----:B------:R-:W0:Y:S04]  /*1fa90*/  LDL R2, [R1+0xe90] ;  /* 0x000e900001027983 */ /* 0x000e280000100800 */
[----:B------:R-:W0:Y:S01]  /*1faa0*/  LDL R3, [R1+0xe94] ;  /* 0x000e940001037983 */ /* 0x000e220000100800 */
[----:B------:R-:W-:Y:S02]  /*1fab0*/  PRMT R192, RZ, 0x7610, R192 ;  /* 0x00007610ffc07816 */ /* 0x000fe400000000c0 */
        /* <DEDUP_REMOVED lines=60> */
[----:B------:R-:W0:Y:S01]  /*1fe80*/  LDL R3, [R1+0xd74] ;  /* 0x000d740001037983 */ /* 0x000e220000100800 */
[----:B------:R-:W-:Y:S02]  /*1fe90*/  PRMT R183, RZ, 0x7610, R183 ;  /* 0x00007610ffb77816 */ /* 0x000fe400000000b7 */
[----:B------:R-:W-:Y:S02]  /*1fea0*/  PRMT R182, RZ, 0x7610, R182 ;  /* 0x00007610ffb67816 */ /* 0x000fe400000000b6 */
[----:B------:R-:W-:Y:S01]  /*1feb0*/  PRMT R181, RZ, 0x7610, R181 ;  /* 0x00007610ffb57816 */ /* 0x000fe200000000b5 */
[----:B0-----:R-:W-:-:S02]  /*1fec0*/  @!P0 IMAD.MOV.U32 R2, RZ, RZ, R3 ;  /* 0x000000ffff028224 */ /* 0x001fc400078e0003 */
[----:B------:R-:W-:-:S05]  /*1fed0*/  @!P0 IMAD.MOV.U32 R3, RZ, RZ, R132 ;  /* 0x000000ffff038224 */ /* 0x000fca00078e0084 */
[----:B------:R0:W4:Y:S02]  /*1fee0*/  @!P0 LDG.E.U8 R183, desc[UR32][R2.64] ;  /* 0x0000002002b78981 */ /* 0x000124000c1e1100 */
[----:B0-----:R-:W-:Y:S02]  /*1fef0*/  @!P0 IMAD.MOV.U32 R2, RZ, RZ, R129 ;  /* 0x000000ffff028224 */ /* 0x001fe400078e0081 */
[----:B------:R-:W-:-:S05]  /*1ff00*/  @!P0 IMAD.MOV.U32 R3, RZ, RZ, R140 ;  /* 0x000000ffff038224 */ /* 0x000fca00078e008c */
[----:B------:R0:W4:Y:S02]  /*1ff10*/  @!P0 LDG.E.U8 R182, desc[UR32][R2.64] ;  /* 0x0000002002b68981 */ /* 0x000124000c1e1100 */
[----:B0-----:R-:W-:Y:S02]  /*1ff20*/  @!P0 IMAD.MOV.U32 R2, RZ, RZ, R137 ;  /* 0x000000ffff028224 */ /* 0x001fe400078e0089 */
[----:B------:R-:W-:-:S05]  /*1ff30*/  @!P0 IMAD.MOV.U32 R3, RZ, RZ, R148 ;  /* 0x000000ffff038224 */ /* 0x000fca00078e0094 */
[----:B------:R0:W4:Y:S04]  /*1ff40*/  @!P0 LDG.E.U8 R181, desc[UR32][R2.64] ;  /* 0x0000002002b58981 */ /* 0x000128000c1e1100 */
[----:B------:R-:W2:Y:S04]  /*1ff50*/  LDL R3, [R1+0xd10] ;  /* 0x000d100001037983 */ /* 0x000ea80000100800 */
[----:B------:R1:W-:Y:S04]  /*1ff60*/  STL.64 [R1+0x1308], R150 ;  /* 0x0013089601007387 */ /* 0x0003e80000100a00 */
[----:B------:R3:W-:Y:S01]  /*1ff70*/  STL.64 [R1+0x1300], R148 ;  /* 0x0013009401007387 */ /* 0x0007e20000100a00 */
[----:B-1----:R-:W-:-:S02]  /*1ff80*/  IMAD.MOV.U32 R151, RZ, RZ, R236 ;  /* 0x000000ffff977224 */ /* 0x002fc400078e00ec */
[----:B---3--:R-:W-:Y:S02]  /*1ff90*/  IMAD.MOV.U32 R149, RZ, RZ, R244 ;  /* 0x000000ffff957224 */ /* 0x008fe400078e00f4 */
[----:B------:R-:W3:Y:S01]  /*1ffa0*/  LDL.LU R244, [R1+0x1374] ;  /* 0x0013740001f47983 */ /* 0x000ee20000300800 */
[----:B------:R-:W-:Y:S02]  /*1ffb0*/  IMAD.MOV.U32 R148, RZ, RZ, R243 ;  /* 0x000000ffff947224 */ /* 0x000fe400078e00f3 */
[----:B------:R-:W-:Y:S01]  /*1ffc0*/  IMAD.MOV.U32 R150, RZ, RZ, R235 ;  /* 0x000000ffff967224 */ /* 0x000fe200078e00eb */
[----:B------:R-:W4:Y:S04]  /*1ffd0*/  LDL.LU R243, [R1+0x1370] ;  /* 0x0013700001f37983 */ /* 0x000f280000300800 */
[----:B------:R-:W4:Y:S04]  /*1ffe0*/  LDL.LU R236, [R1+0x136c] ;  /* 0x00136c0001ec7983 */ /* 0x000f280000300800 */
[----:B------:R-:W4:Y:S04]  /*1fff0*/  LDL.LU R235, [R1+0x1368] ;  /* 0x0013680001eb7983 */ /* 0x000f280000300800 */
[----:B------:R1:W-:Y:S04]  /*20000*/  STL.64 [R1+0x12f8], R146 ;  /* 0x0012f89201007387 */ /* 0x0003e80000100a00 */
[----:B-1----:R-:W3:Y:S04]  /*20010*/  LDL R146, [R1+0xcf0] ;  /* 0x000cf00001927983 */ /* 0x002ee80000100800 */
[----:B------:R-:W4:Y:S04]  /*20020*/  LDL R147, [R1+0xcf4] ;  /* 0x000cf40001937983 */ /* 0x000f280000100800 */
[----:B------:R-:W-:Y:S04]  /*20030*/  STL.64 [R1+0x12f0], R144 ;  /* 0x0012f09001007387 */ /* 0x000fe80000100a00 */
        /* <DEDUP_REMOVED lines=58> */
[----:B------:R1:W-:Y:S04]  /*203e0*/  STL.64 [R1+0x1118], R26 ;  /* 0x0011181a01007387 */ /* 0x0003e80000100a00 */
[----:B------:R0:W-:Y:S04]  /*203f0*/  STL.64 [R1+0x1110], R24 ;  /* 0x0011101801007387 */ /* 0x0001e80000100a00 */
[----:B-1----:R-:W4:Y:S04]  /*20400*/  LDL R27, [R1+0xcd0] ;  /* 0x000cd000011b7983 */ /* 0x002f280000100800 */
[----:B------:R-:W4:Y:S04]  /*20410*/  LDL R26, [R1+0xcd4] ;  /* 0x000cd400011a7983 */ /* 0x000f280000100800 */
[----:B0-----:R-:W4:Y:S01]  /*20420*/  LDL R24, [R1+0xcb4] ;  /* 0x000cb40001187983 */ /* 0x001f220000100800 */
[----:B------:R-:W-:Y:S01]  /*20430*/  PRMT R180, RZ, 0x7610, R180 ;  /* 0x00007610ffb47816 */ /* 0x000fe200000000b4 */
[----:B------:R-:W-:Y:S01]  /*20440*/  @!P0 IMAD.MOV.U32 R2, RZ, RZ, R145 ;  /* 0x000000ffff028224 */ /* 0x000fe200078e0091 */
[----:B------:R-:W-:Y:S01]  /*20450*/  PRMT R179, RZ, 0x7610, R179 ;  /* 0x00007610ffb37816 */ /* 0x000fe200000000b3 */
[----:B------:R-:W4:Y:S04]  /*20460*/  LDL R25, [R1+0xcb0] ;  /* 0x000cb00001197983 */ /* 0x000f280000100800 */
[----:B--2---:R3:W2:Y:S01]  /*20470*/  @!P0 LDG.E.U8 R180, desc[UR32][R2.64] ;  /* 0x0000002002b48981 */ /* 0x0046a2000c1e1100 */
[----:B------:R-:W-:Y:S01]  /*20480*/  PRMT R178, RZ, 0x7610, R178 ;  /* 0x00007610ffb27816 */ /* 0x000fe200000000b2 */
[----:B---3--:R-:W-:-:S02]  /*20490*/  @!P0 IMAD.MOV.U32 R3, RZ, RZ, R146 ;  /* 0x000000ffff038224 */ /* 0x008fc400078e0092 */
[----:B----4-:R-:W-:-:S05]  /*204a0*/  @!P0 IMAD.MOV.U32 R2, RZ, RZ, R147 ;  /* 0x000000ffff028224 */ /* 0x010fca00078e0093 */
[----:B------:R0:W3:Y:S02]  /*204b0*/  @!P0 LDG.E.U8 R179, desc[UR32][R2.64] ;  /* 0x0000002002b38981 */ /* 0x0000e4000c1e1100 */
[----:B0-----:R-:W-:Y:S02]  /*204c0*/  @!P0 IMAD.MOV.U32 R3, RZ, RZ, R27 ;  /* 0x000000ffff038224 */ /* 0x001fe400078e001b */
[----:B------:R-:W4:Y:S01]  /*204d0*/  LDL R27, [R1+0xc90] ;  /* 0x000c9000011b7983 */ /* 0x000f220000100800 */
[----:B------:R-:W-:-:S03]  /*204e0*/  @!P0 IMAD.MOV.U32 R2, RZ, RZ, R26 ;  /* 0x000000ffff028224 */ /* 0x000fc600078e001a */
[----:B------:R-:W2:Y:S04]  /*204f0*/  LDL R26, [R1+0xc94] ;  /* 0x000c9400011a7983 */ /* 0x000ea80000100800 */
[----:B------:R0:W3:Y:S02]  /*20500*/  @!P0 LDG.E.U8 R178, desc[UR32][R2.64] ;  /* 0x0000002002b28981 */ /* 0x0000e4000c1e1100 */
[----:B0-----:R-:W-:Y:S02]  /*20510*/  @!P0 IMAD.MOV.U32 R2, RZ, RZ, R24 ;  /* 0x000000ffff028224 */ /* 0x001fe400078e0018 */
[----:B------:R-:W3:Y:S01]  /*20520*/  LDL R24, [R1+0xc74] ;  /* 0x000c740001187983 */ /* 0x000ee20000100800 */
[----:B------:R-:W-:Y:S01]  /*20530*/  PRMT R177, RZ, 0x7610, R177 ;  /* 0x00007610ffb17816 */ /* 0x000fe200000000b1 */
[----:B------:R-:W-:-:S02]  /*20540*/  @!P0 IMAD.MOV.U32 R3, RZ, RZ, R25 ;  /* 0x000000ffff038224 */ /* 0x000fc400078e0019 */
[----:B------:R-:W3:Y:S01]  /*20550*/  LDL R25, [R1+0xc70] ;  /* 0x000c700001197983 */ /* 0x000ee20000100800 */
[----:B------:R-:W-:-:S03]  /*20560*/  PRMT R176, RZ, 0x7610, R176 ;  /* 0x00007610ffb07816 */ /* 0x000fc600000000b0 */
[----:B------:R4:W3:Y:S02]  /*20570*/  @!P0 LDG.E.U8 R177, desc[UR32][R2.64] ;  /* 0x0000002002b18981 */ /* 0x0008e4000c1e1100 */
[----:B----4-:R-:W-:Y:S02]  /*20580*/  @!P0 IMAD.MOV.U32 R3, RZ, RZ, R27 ;  /* 0x000000ffff038224 */ /* 0x010fe400078e001b */
[----:B------:R-:W4:Y:S01]  /*20590*/  LDL R27, [R1+0xc50] ;  /* 0x000c5000011b7983 */ /* 0x000f220000100800 */
[----:B--2---:R-:W-:-:S03]  /*205a0*/  @!P0 IMAD.MOV.U32 R2, RZ, RZ, R26 ;  /* 0x000000ffff028224 */ /* 0x004fc600078e001a */
[----:B------:R-:W2:Y:S04]  /*205b0*/  LDL R26, [R1+0xc54] ;  /* 0x000c5400011a7983 */ /* 0x000ea80000100800 */
[----:B------:R3:W2:Y:S02]  /*205c0*/  @!P0 LDG.E.U8 R176, desc[UR32][R2.64] ;  /* 0x0000002002b08981 */ /* 0x0006a4000c1e1100 */
[----:B---3--:R-:W-:Y:S02]  /*205d0*/  @!P0 IMAD.MOV.U32 R2, RZ, RZ, R24 ;  /* 0x000000ffff028224 */ /* 0x008fe400078e0018 */
        /* <DEDUP_REMOVED lines=86> */
[----:B------:R-:W-:Y:S01]  /*20b40*/  @!P0 IMAD.MOV.U32 R3, RZ, RZ, R25 ;  /* 0x000000ffff038224 */ /* 0x000fe200078e0019 */
[----:B------:R-:W-:Y:S01]  /*20b50*/  PRMT R160, RZ, 0x7610, R160 ;  /* 0x00007610ffa07816 */ /* 0x000fe200000000a0 */
[----:B------:R-:W3:Y:S04]  /*20b60*/  LDL R25, [R1+0x858] ;  /* 0x0008580001197983 */ /* 0x000ee80000100800 */
[----:B------:R4:W3:Y:S02]  /*20b70*/  @!P0 LDG.E.U8 R161, desc[UR32][R2.64] ;  /* 0x0000002002a18981 */ /* 0x0008e4000c1e1100 */
[----:B----4-:R-:W-:-:S02]  /*20b80*/  @!P0 IMAD.MOV.U32 R3, RZ, RZ, R27 ;  /* 0x000000ffff038224 */ /* 0x010fc400078e001b */
[----:B--2---:R-:W-:Y:S01]  /*20b90*/  @!P0 IMAD.MOV.U32 R2, RZ, RZ, R26 ;  /* 0x000000ffff028224 */ /* 0x004fe200078e001a */
[----:B------:R-:W-:Y:S01]  /*20ba0*/  PRMT R159, RZ, 0x7610, R159 ;  /* 0x00007610ff9f7816 */ /* 0x000fe2000000009f */
[----:B------:R-:W2:Y:S04]  /*20bb0*/  LDL R26, [R1+0x818] ;  /* 0x00081800011a7983 */ /* 0x000ea80000100800 */
[----:B------:R3:W4:Y:S02]  /*20bc0*/  @!P0 LDG.E.U8 R160, desc[UR32][R2.64] ;  /* 0x0000002002a08981 */ /* 0x000724000c1e1100 */
[----:B---3--:R-:W-:Y:S02]  /*20bd0*/  @!P0 IMAD.MOV.U32 R2, RZ, RZ, R24 ;  /* 0x000000ffff028224 */ /* 0x008fe400078e0018 */
[----:B------:R-:W3:Y:S01]  /*20be0*/  LDL R24, [R1+0x838] ;  /* 0x0008380001187983 */ /* 0x000ee20000100800 */
[----:B------:R-:W-:-:S03]  /*20bf0*/  @!P0 IMAD.MOV.U32 R3, RZ, RZ, R25 ;  /* 0x000000ffff038224 */ /* 0x000fc600078e0019 */
[----:B------:R-:W2:Y:S04]  /*20c00*/  LDL R25, [R1+0x81c] ;  /* 0x00081c0001197983 */ /* 0x000ea80000100800 */
[----:B------:R3:W4:Y:S01]  /*20c10*/  @!P0 LDG.E.U8 R159, desc[UR32][R2.64] ;  /* 0x00000020029f8981 */ /* 0x000722000c1e1100 */
[----:B------:R-:W-:Y:S01]  /*20c20*/  PRMT R158, RZ, 0x7610, R158 ;  /* 0x00007610ff9e7816 */ /* 0x000fe2000000009e */
[----:B---3--:R-:W-:Y:S02]  /*20c30*/  @!P0 IMAD.MOV.U32 R3, RZ, RZ, R24 ;  /* 0x000000ffff038224 */ /* 0x008fe400078e0018 */
[----:B------:R-:W3:Y:S01]  /*20c40*/  LDL R24, [R1+0x7fc] ;  /* 0x0007fc0001187983 */ /* 0x000ee20000100800 */
[----:B------:R-:W-:Y:S01]  /*20c50*/  @!P0 IMAD.MOV.U32 R2, RZ, RZ, R213 ;  /* 0x000000ffff028224 */ /* 0x000fe200078e00d5 */
[----:B------:R-:W-:-:S04]  /*20c60*/  PRMT R157, RZ, 0x7610, R157 ;  /* 0x00007610ff9d7816 */ /* 0x000fc8000000009d */
[----:B------:R2:W4:Y:S02]  /*20c70*/  @!P0 LDG.E.U8 R158, desc[UR32][R2.64] ;  /* 0x00000020029e8981 */ /* 0x000524000c1e1100 */
[----:B--2---:R-:W-:Y:S02]  /*20c80*/  @!P0 IMAD.MOV.U32 R2, RZ, RZ, R25 ;  /* 0x000000ffff028224 */ /* 0x004fe400078e0019 */
[----:B------:R-:W-:-:S05]  /*20c90*/  @!P0 IMAD.MOV.U32 R3, RZ, RZ, R26 ;  /* 0x000000ffff038224 */ /* 0x000fca00078e001a */
[----:B------:R0:W2:Y:S01]  /*20ca0*/  @!P0 LDG.E.U8 R157, desc[UR32][R2.64] ;  /* 0x00000020029d8981 */ /* 0x0000a2000c1e1100 */
[----:B------:R-:W-:Y:S02]  /*20cb0*/  PRMT R156, RZ, 0x7610, R156 ;  /* 0x00007610ff9c7816 */ /* 0x000fe4000000009c */
[----:B------:R-:W-:Y:S01]  /*20cc0*/  PRMT R23, RZ, 0x7610, R23 ;  /* 0x00007610ff177816 */ /* 0x000fe20000000017 */
[----:B0-----:R-:W-:Y:S01]  /*20cd0*/  @!P0 IMAD.MOV.U32 R3, RZ, RZ, R237 ;  /* 0x000000ffff038224 */ /* 0x001fe200078e00ed */
[----:B------:R-:W-:Y:S02]  /*20ce0*/  PRMT R22, RZ, 0x7610, R22 ;  /* 0x00007610ff167816 */ /* 0x000fe40000000016 */
[----:B------:R-:W-:Y:S01]  /*20cf0*/  PRMT R21, RZ, 0x7610, R21 ;  /* 0x00007610ff157816 */ /* 0x000fe20000000015 */
[----:B---3--:R-:W-:Y:S02]  /*20d00*/  @!P0 IMAD.MOV.U32 R2, RZ, RZ, R24 ;  /* 0x000000ffff028224 */ /* 0x008fe400078e0018 */
[----:B------:R-:W3:Y:S04]  /*20d10*/  LDL.LU R24, [R1+0x6b8] ;  /* 0x0006b80001187983 */ /* 0x000ee80000300800 */
[----:B------:R0:W2:Y:S02]  /*20d20*/  @!P0 LDG.E.U8 R156, desc[UR32][R2.64] ;  /* 0x00000020029c8981 */ /* 0x0000a4000c1e1100 */
[----:B0-----:R-:W-:-:S02]  /*20d30*/  @!P0 IMAD.MOV.U32 R2, RZ, RZ, R238 ;  /* 0x000000ffff028224 */ /* 0x001fc400078e00ee */
[----:B------:R-:W-:-:S05]  /*20d40*/  @!P0 IMAD.MOV.U32 R3, RZ, RZ, R245 ;  /* 0x000000ffff038224 */ /* 0x000fca00078e00f5 */
[----:B------:R0:W2:Y:S02]  /*20d50*/  @!P0 LDG.E.U8 R23, desc[UR32][R2.64] ;  /* 0x0000002002178981 */ /* 0x0000a4000c1e1100 */
[----:B0-----:R-:W-:Y:S02]  /*20d60*/  @!P0 IMAD.MOV.U32 R2, RZ, RZ, R246 ;  /* 0x000000ffff028224 */ /* 0x001fe400078e00f6 */
[----:B------:R-:W-:-:S05]  /*20d70*/  @!P0 IMAD.MOV.U32 R3, RZ, RZ, R195 ;  /* 0x000000ffff038224 */ /* 0x000fca00078e00c3 */
[----:B------:R0:W2:Y:S01]  /*20d80*/  @!P0 LDG.E.U8 R22, desc[UR32][R2.64] ;  /* 0x0000002002168981 */ /* 0x0000a2000c1e1100 */
[----:B------:R-:W-:Y:S01]  /*20d90*/  PRMT R20, RZ, 0x7610, R20 ;  /* 0x00007610ff147816 */ /* 0x000fe20000000014 */
        /* <DEDUP_REMOVED lines=28> */
[----:B0-----:R-:W-:Y:S01]  /*20f60*/  @!P0 IMAD.MOV.U32 R2, RZ, RZ, R154 ;  /* 0x000000ffff028224 */ /* 0x001fe200078e009a */
[----:B------:R-:W-:Y:S02]  /*20f70*/  PRMT R12, RZ, 0x7610, R12 ;  /* 0x00007610ff0c7816 */ /* 0x000fe4000000000c */
[----:B------:R-:W-:Y:S02]  /*20f80*/  PRMT R11, RZ, 0x7610, R11 ;  /* 0x00007610ff0b7816 */ /* 0x000fe4000000000b */
[----:B------:R-:W-:Y:S02]  /*20f90*/  PRMT R10, RZ, 0x7610, R10 ;  /* 0x00007610ff0a7816 */ /* 0x000fe4000000000a */
[----:B------:R-:W-:Y:S02]  /*20fa0*/  PRMT R7, RZ, 0x7610, R7 ;  /* 0x00007610ff077816 */ /* 0x000fe40000000007 */
[----:B------:R-:W-:-:S02]  /*20fb0*/  PRMT R6, RZ, 0x7610, R6 ;  /* 0x00007610ff067816 */ /* 0x000fc40000000006 */
[----:B------:R-:W-:Y:S02]  /*20fc0*/  PRMT R5, RZ, 0x7610, R5 ;  /* 0x00007610ff057816 */ /* 0x000fe40000000005 */
[----:B------:R-:W-:Y:S01]  /*20fd0*/  PRMT R4, RZ, 0x7610, R4 ;  /* 0x00007610ff047816 */ /* 0x000fe20000000004 */
[----:B---3--:R-:W-:-:S05]  /*20fe0*/  @!P0 IMAD.MOV.U32 R3, RZ, RZ, R24 ;  /* 0x000000ffff038224 */ /* 0x008fca00078e0018 */
        /* <DEDUP_REMOVED lines=24> */
[----:B------:R-:W3:Y:S04]  /*21170*/  @!P0 LDG.E.U8 R4, desc[UR32][R2.64] ;  /* 0x0000002002048981 */ /* 0x000ee8000c1e1100 */
[----:B------:R-:W-:Y:S04]  /*21180*/  STL.64 [R1+0x1360], R154 ;  /* 0x0013609a01007387 */ /* 0x000fe80000100a00 */
[----:B------:R-:W-:Y:S04]  /*21190*/  STL [R1+0x1358], R152 ;  /* 0x0013589801007387 */ /* 0x000fe80000100800 */
[----:B------:R-:W-:Y:S04]  /*211a0*/  STL.64 [R1+0x1350], R150 ;  /* 0x0013509601007387 */ /* 0x000fe80000100a00 */
[----:B------:R0:W-:Y:S04]  /*211b0*/  STL.64 [R1+0x1348], R148 ;  /* 0x0013489401007387 */ /* 0x0001e80000100a00 */
[----:B------:R-:W3:Y:S04]  /*211c0*/  LDL.LU.64 R28, [R1+0x400] ;  /* 0x00040000011c7983 */ /* 0x000ee80000300a00 */
        /* <DEDUP_REMOVED lines=59> */
[----:B------:R-:W-:Y:S04]  /*21580*/  STS.U8 [R153+UR4+0xf80], R194 ;  /* 0x000f80c299007988 */ /* 0x000fe80008000004 */
[----:B0-----:R-:W3:Y:S04]  /*21590*/  LDL.LU.64 R148, [R1+0x5e0] ;  /* 0x0005e00001947983 */ /* 0x001ee80000300a00 */
        /* <DEDUP_REMOVED lines=33> */
[----:B----4-:R-:W-:Y:S04]  /*217b0*/  STS.U8 [R153+UR4+0x5380], R160 ;  /* 0x005380a099007988 */ /* 0x010fe80008000004 */
[----:B------:R-:W-:Y:S04]  /*217c0*/  STS.U8 [R153+UR4+0x5580], R159 ;  /* 0x0055809f99007988 */ /* 0x000fe80008000004 */
[----:B------:R-:W-:Y:S04]  /*217d0*/  STS.U8 [R153+UR4+0x5780], R158 ;  /* 0x0057809e99007988 */ /* 0x000fe80008000004 */
[----:B--2---:R-:W-:Y:S04]  /*217e0*/  STS.U8 [R153+UR4+0x5980], R157 ;  /* 0x0059809d99007988 */ /* 0x004fe80008000004 */
        /* <DEDUP_REMOVED lines=10> */
[----:B---3--:R-:W-:Y:S04]  /*21890*/  STS.U8 [R153+UR4+0x6f80], R14 ;  /* 0x006f800e99007988 */ /* 0x008fe80008000004 */
[----:B------:R-:W-:Y:S04]  /*218a0*/  STS.U8 [R153+UR4+0x7180], R13 ;  /* 0x0071800d99007988 */ /* 0x000fe80008000004 */
[----:B------:R-:W-:Y:S04]  /*218b0*/  STS.U8 [R153+UR4+0x7380], R12 ;  /* 0x0073800c99007988 */ /* 0x000fe80008000004 */
[----:B------:R-:W-:Y:S04]  /*218c0*/  STS.U8 [R153+UR4+0x7580], R11 ;  /* 0x0075800b99007988 */ /* 0x000fe80008000004 */
[----:B------:R-:W-:Y:S04]  /*218d0*/  STS.U8 [R153+UR4+0x7780], R10 ;  /* 0x0077800a99007988 */ /* 0x000fe80008000004 */
[----:B------:R-:W-:Y:S04]  /*218e0*/  STS.U8 [R153+UR4+0x7980], R7 ;  /* 0x0079800799007988 */ /* 0x000fe80008000004 */
[----:B------:R-:W-:Y:S04]  /*218f0*/  STS.U8 [R153+UR4+0x7b80], R6 ;  /* 0x007b800699007988 */ /* 0x000fe80008000004 */
[----:B------:R-:W-:Y:S04]  /*21900*/  STS.U8 [R153+UR4+0x7d80], R5 ;  /* 0x007d800599007988 */ /* 0x000fe80008000004 */
[----:B------:R0:W-:Y:S04]  /*21910*/  STS.U8 [R153+UR4+0x7f80], R4 ;  /* 0x007f800499007988 */ /* 0x0001e80008000004 */
[----:B------:R-:W2:Y:S01]  /*21920*/  LDL.LU.64 R150, [R1+0x5e8] ;  /* 0x0005e80001967983 */ /* 0x000ea20000300a00 */
[----:B------:R1:W-:Y:S06]  /*21930*/  MEMBAR.ALL.CTA ;  /* 0x0000000000007992 */ /* 0x0003ec0000008000 */
[----:B-1----:R-:W1:Y:S04]  /*21940*/  FENCE.VIEW.ASYNC.S ;  /* 0x00000000000073c6 */ /* 0x002e680000000000 */
[----:B0-----:R-:W2:Y:S04]  /*21950*/  LDL.LU.64 R152, [R1+0x5f0] ;  /* 0x0005f00001987983 */ /* 0x001ea80000300a00 */
[----:B------:R-:W2:Y:S01]  /*21960*/  LDL.LU.64 R154, [R1+0x5f8] ;  /* 0x0005f800019a7983 */ /* 0x000ea20000300a00 */
[----:B-1----:R-:W-:Y:S06]  /*21970*/  BAR.SYNC.DEFER_BLOCKING 0x0 ;  /* 0x0000000000007b1d */ /* 0x002fec0000010000 */
[----:B--2---:R-:W-:-:S06]  /*21980*/  WARPGROUP.ARRIVE ;  /* 0x00000000000079c5 */ /* 0x004fcc0000000000 */
[----:B------:R-:W-:Y:S01]  /*21990*/  QGMMA.64x256x32.F32.E5M2.E5M2 R28, gdesc[UR20], R28, gsb0 ;  /* 0x03e00000141c79f3 */ /* 0x000fe2000800381c */
[----:B------:R-:W-:Y:S04]  /*219a0*/  STL [R1+0x1340], R24 ;  /* 0x0013401801007387 */ /* 0x000fe80000100800 */
[----:B------:R-:W-:Y:S01]  /*219b0*/  STL.64 [R1+0x1338], R8 ;  /* 0x0013380801007387 */ /* 0x000fe20000100a00 */
[----:B------:R-:W-:Y:S02]  /*219c0*/  WARPGROUP.DEPBAR.LE gsb0, 0x0 ;  /* 0x00008000000079c5 */ /* 0x000fe40000010000 */
[----:B------:R-:W-:-:S15]  /*219d0*/  WARPGROUP.ARRIVE ;  /* 0x00000000000079c5 */ /* 0x000fde0000000000 */
[----:B------:R-:W-:-:S05]  /*219e0*/  NOP ;  /* 0x0000000000007918 */ /* 0x000fca0000000000 */
[----:B------:R-:W-:Y:S03]  /*219f0*/  QGMMA.64x256x32.F32.E5M2.E5M2 R28, gdesc[UR12], R28, gsb0 ;  /* 0x03e000000c1c79f3 */ /* 0x000fe6000800381c */
[----:B------:R-:W-:Y:S02]  /*21a00*/  WARPGROUP.DEPBAR.LE gsb0, 0x0 ;  /* 0x00008000000079c5 */ /* 0x000fe40000010000 */
        /* <DEDUP_REMOVED lines=64> */
[----:B0-----:R-:W2:Y:S04]  /*21e10*/  LDL.LU.64 R154, [R1+0x1360] ;  /* 0x00136000019a7983 */ /* 0x001ea80000300a00 */
[----:B------:R-:W3:Y:S04]  /*21e20*/  LDL.LU R152, [R1+0x1358] ;  /* 0x0013580001987983 */ /* 0x000ee80000300800 */
[----:B------:R-:W4:Y:S04]  /*21e30*/  LDL.LU.64 R150, [R1+0x1350] ;  /* 0x0013500001967983 */ /* 0x000f280000300a00 */
[----:B------:R-:W2:Y:S04]  /*21e40*/  LDL.LU.64 R148, [R1+0x1348] ;  /* 0x0013480001947983 */ /* 0x000ea80000300a00 */
        /* <DEDUP_REMOVED lines=63> */
[----:B------:R-:W3:Y:S01]  /*22240*/  LDL.LU.64 R130, [R1+0x3f8] ;  /* 0x0003f80001827983 */ /* 0x000ee20000300a00 */
[----:B------:R-:W-:Y:S01]  /*22250*/  UMOV UR16, UR20 ;  /* 0x0000001400107c82 */ /* 0x000fe20008000000 */
[----:B------:R-:W-:Y:S01]  /*22260*/  UMOV UR17, UR21 ;  /* 0x0000001500117c82 */ /* 0x000fe20008000000 */
[----:B---3--:R-:W-:-:S06]  /*22270*/  WARPGROUP.ARRIVE ;  /* 0x00000000000079c5 */ /* 0x008fcc0000000000 */
[----:B------:R-:W-:Y:S01]  /*22280*/  QGMMA.64x256x32.F32.E5M2.E5M2 R4, gdesc[UR16], R4, gsb0 ;  /* 0x03e00000100479f3 */ /* 0x000fe20008003804 */
[----:B--2---:R-:W-:Y:S02]  /*22290*/  IMAD.MOV.U32 R146, RZ, RZ, R149 ;  /* 0x000000ffff927224 */ /* 0x004fe400078e0095 */
[----:B----4-:R-:W-:Y:S02]  /*222a0*/  IMAD.MOV.U32 R149, RZ, RZ, R151 ;  /* 0x000000ffff957224 */ /* 0x010fe400078e0097 */
[----:B------:R-:W-:Y:S01]  /*222b0*/  IMAD.MOV.U32 R151, RZ, RZ, R234 ;  /* 0x000000ffff977224 */ /* 0x000fe200078e00ea */
        /* <DEDUP_REMOVED lines=64> */
[----:B0-----:R-:W4:Y:S04]  /*226c0*/  LDL.LU R24, [R1+0x1340] ;  /* 0x0013400001187983 */ /* 0x001f280000300800 */
[----:B------:R-:W4:Y:S04]  /*226d0*/  LDL.LU.64 R8, [R1+0x1338] ;  /* 0x0013380001087983 */ /* 0x000f280000300a00 */
[----:B-1----:R-:W4:Y:S04]  /*226e0*/  LDL.LU R26, [R1+0x208] ;  /* 0x00020800011a7983 */ /* 0x002f280000300800 */
[----:B------:R-:W4:Y:S04]  /*226f0*/  LDL.LU R27, [R1+0x20c] ;  /* 0x00020c00011b7983 */ /* 0x000f280000300800 */
[----:B--2---:R-:W2:Y:S04]  /*22700*/  LDL.LU R28, [R1+0x210] ;  /* 0x00021000011c7983 */ /* 0x004ea80000300800 */
[----:B------:R-:W2:Y:S04]  /*22710*/  LDL.LU R29, [R1+0x214] ;  /* 0x00021400011d7983 */ /* 0x000ea80000300800 */
[----:B---3--:R-:W2:Y:S04]  /*22720*/  LDL.LU R30, [R1+0x218] ;  /* 0x00021800011e7983 */ /* 0x008ea80000300800 */
[----:B------:R-:W2:Y:S04]  /*22730*/  LDL.LU R31, [R1+0x21c] ;  /* 0x00021c00011f7983 */ /* 0x000ea80000300800 */
[----:B----4-:R-:W2:Y:S04]  /*22740*/  LDL.LU R32, [R1+0x220] ;  /* 0x0002200001207983 */ /* 0x010ea80000300800 */
[----:B------:R-:W2:Y:S04]  /*22750*/  LDL.LU R33, [R1+0x224] ;  /* 0x0002240001217983 */ /* 0x000ea80000300800 */
        /* <DEDUP_REMOVED lines=98> */
[----:B------:R-:W3:Y:S04]  /*22d80*/  LDL.LU R23, [R1+0x3b0] ;  /* 0x0003b00001177983 */ /* 0x000ee80000300800 */
[----:B------:R-:W4:Y:S04]  /*22d90*/  LDL.LU R22, [R1+0x3b4] ;  /* 0x0003b40001167983 */ /* 0x000f280000300800 */
[----:B------:R-:W2:Y:S04]  /*22da0*/  LDL.LU R21, [R1+0x3b8] ;  /* 0x0003b80001157983 */ /* 0x000ea80000300800 */
[----:B------:R-:W3:Y:S04]  /*22db0*/  LDL.LU R20, [R1+0x3bc] ;  /* 0x0003bc0001147983 */ /* 0x000ee80000300800 */
[----:B------:R-:W4:Y:S04]  /*22dc0*/  LDL.LU R19, [R1+0x3c0] ;  /* 0x0003c00001137983 */ /* 0x000f280000300800 */
[----:B------:R-:W4:Y:S04]  /*22dd0*/  LDL.LU R18, [R1+0x3c4] ;  /* 0x0003c40001127983 */ /* 0x000f280000300800 */
[----:B------:R-:W4:Y:S04]  /*22de0*/  LDL.LU R17, [R1+0x3c8] ;  /* 0x0003c80001117983 */ /* 0x000f280000300800 */
[----:B------:R-:W4:Y:S04]  /*22df0*/  LDL.LU R16, [R1+0x3cc] ;  /* 0x0003cc0001107983 */ /* 0x000f280000300800 */
[----:B------:R-:W4:Y:S04]  /*22e00*/  LDL.LU R15, [R1+0x3d0] ;  /* 0x0003d000010f7983 */ /* 0x000f280000300800 */
[----:B------:R-:W4:Y:S04]  /*22e10*/  LDL.LU R14, [R1+0x3d4] ;  /* 0x0003d400010e7983 */ /* 0x000f280000300800 */
[----:B------:R-:W4:Y:S04]  /*22e20*/  LDL.LU R13, [R1+0x3d8] ;  /* 0x0003d800010d7983 */ /* 0x000f280000300800 */
[----:B------:R-:W4:Y:S01]  /*22e30*/  LDL.LU R12, [R1+0x3dc] ;  /* 0x0003dc00010c7983 */ /* 0x000f220000300800 */
[----:B------:R-:W-:-:S03]  /*22e40*/  IMAD.MOV.U32 R25, RZ, RZ, R5 ;  /* 0x000000ffff197224 */ /* 0x000fc600078e0005 */
[----:B------:R-:W4:Y:S01]  /*22e50*/  LDL.LU R11, [R1+0x3e0] ;  /* 0x0003e000010b7983 */ /* 0x000f220000300800 */
[----:B------:R-:W-:-:S03]  /*22e60*/  IMAD.MOV.U32 R132, RZ, RZ, R4 ;  /* 0x000000ffff847224 */ /* 0x000fc600078e0004 */
[----:B------:R-:W4:Y:S04]  /*22e70*/  LDL.LU R10, [R1+0x3e4] ;  /* 0x0003e400010a7983 */ /* 0x000f280000300800 */
[----:B------:R-:W4:Y:S04]  /*22e80*/  LDL.LU R7, [R1+0x3e8] ;  /* 0x0003e80001077983 */ /* 0x000f280000300800 */
[----:B------:R-:W4:Y:S04]  /*22e90*/  LDL.LU R6, [R1+0x3ec] ;  /* 0x0003ec0001067983 */ /* 0x000f280000300800 */
[----:B------:R-:W4:Y:S04]  /*22ea0*/  LDL.LU R5, [R1+0x3f0] ;  /* 0x0003f00001057983 */ /* 0x000f280000300800 */
[----:B------:R-:W4:Y:S04]  /*22eb0*/  LDL.LU R4, [R1+0x3f4] ;  /* 0x0003f40001047983 */ /* 0x000f280000300800 */
[----:B------:R-:W2:Y:S04]  /*22ec0*/  LDL.LU R234, [R1+0x1334] ;  /* 0x0013340001ea7983 */ /* 0x000ea80000300800 */
[----:B------:R-:W4:Y:S04]  /*22ed0*/  LDL.LU R3, [R1+0x3f8] ;  /* 0x0003f80001037983 */ /* 0x000f280000300800 */
[----:B------:R-:W4:Y:S04]  /*22ee0*/  LDL.LU R2, [R1+0x3fc] ;  /* 0x0003fc0001027983 */ /* 0x000f280000300800 */
[----:B------:R-:W4:Y:S04]  /*22ef0*/  LDL R133, [R1+0xfb4] ;  /* 0x000fb40001857983 */ /* 0x000f280000100800 */
[----:B------:R-:W3:Y:S04]  /*22f00*/  LDL.LU R143, [R1+0xb90] ;  /* 0x000b9000018f7983 */ /* 0x000ee80000300800 */
[----:B------:R-:W2:Y:S04]  /*22f10*/  LDL.LU R144, [R1+0xb88] ;  /* 0x000b880001907983 */ /* 0x000ea80000300800 */
[----:B------:R-:W4:Y:S01]  /*22f20*/  LDL.LU R145, [R1+0xb80] ;  /* 0x000b800001917983 */ /* 0x000f220000300800 */
[----:B------:R-:W-:-:S02]  /*22f30*/  IMAD.MOV.U32 R147, RZ, RZ, R148 ;  /* 0x000000ffff937224 */ /* 0x000fc400078e0094 */
[----:B------:R-:W-:Y:S02]  /*22f40*/  IMAD.MOV.U32 R148, RZ, RZ, R150 ;  /* 0x000000ffff947224 */ /* 0x000fe400078e0096 */
[----:B------:R-:W-:Y:S02]  /*22f50*/  IMAD.MOV.U32 R150, RZ, RZ, R216 ;  /* 0x000000ffff967224 */ /* 0x000fe400078e00d8 */
[----:B------:R-:W-:Y:S02]  /*22f60*/  IMAD.MOV.U32 R216, RZ, RZ, R233 ;  /* 0x000000ffffd87224 */ /* 0x000fe400078e00e9 */
[----:B------:R-:W0:Y:S02]  /*22f70*/  LDC R233, c[0x0][0x238] ;  /* 0x00008e00ffe97b82 */ /* 0x000e240000000800 */
[----:B0-----:R-:W-:-:S05]  /*22f80*/  IMAD.SHL.U32 R233, R233, 0x40, RZ ;  /* 0x00000040e9e97824 */ /* 0x001fca00078e00ff */
[C---:B------:R-:W-:Y:S02]  /*22f90*/  IADD3 R8, P4, R233.reuse, R8, RZ ;  /* 0x00000008e9087210 */ /* 0x040fe40007f9e0ff */
[C---:B------:R-:W-:Y:S02]  /*22fa0*/  IADD3 R152, P5, R233.reuse, R152, RZ ;  /* 0x00000098e9987210 */ /* 0x040fe40007fbe0ff */
[C---:B---3--:R-:W-:Y:S02]  /*22fb0*/  IADD3 R143, P1, R233.reuse, R143, RZ ;  /* 0x0000008fe98f7210 */ /* 0x048fe40007f3e0ff */
[----:B--2---:R-:W-:-:S03]  /*22fc0*/  IADD3 R144, P2, R233, R144, RZ ;  /* 0x00000090e9907210 */ /* 0x004fc60007f5e0ff */
[----:B------:R-:W-:Y:S01]  /*22fd0*/  STL [R1+0xb90], R143 ;  /* 0x000b908f01007387 */ /* 0x000fe20000100800 */
[----:B----4-:R-:W-:-:S03]  /*22fe0*/  IADD3 R145, P3, R233, R145, RZ ;  /* 0x00000091e9917210 */ /* 0x010fc60007f7e0ff */
[----:B------:R-:W-:Y:S04]  /*22ff0*/  STL [R1+0xb88], R144 ;  /* 0x000b889001007387 */ /* 0x000fe80000100800 */
[----:B------:R0:W-:Y:S04]  /*23000*/  STL [R1+0xb78], R8 ;  /* 0x000b780801007387 */ /* 0x0001e80000100800 */
[----:B0-----:R-:W2:Y:S04]  /*23010*/  LDL.LU R8, [R1+0x1330] ;  /* 0x0013300001087983 */ /* 0x001ea80000300800 */
[----:B------:R0:W-:Y:S04]  /*23020*/  STL [R1+0xb80], R145 ;  /* 0x000b809101007387 */ /* 0x0001e80000100800 */
[----:B------:R1:W-:Y:S04]  /*23030*/  STL [R1+0xb70], R152 ;  /* 0x000b709801007387 */ /* 0x0003e80000100800 */
[----:B------:R-:W3:Y:S04]  /*23040*/  LDL.LU R143, [R1+0xb68] ;  /* 0x000b6800018f7983 */ /* 0x000ee80000300800 */
[----:B------:R-:W4:Y:S04]  /*23050*/  LDL.LU R144, [R1+0xb8c] ;  /* 0x000b8c0001907983 */ /* 0x000f280000300800 */
[----:B0-----:R-:W4:Y:S01]  /*23060*/  LDL.LU R145, [R1+0xb60] ;  /* 0x000b600001917983 */ /* 0x001f220000300800 */
[----:B------:R-:W-:-:S02]  /*23070*/  IADD3 R9, P6, R233, R9, RZ ;  /* 0x00000009e9097210 */ /* 0x000fc40007fde0ff */
[----:B-1----:R-:W-:-:S05]  /*23080*/  SHF.R.S32.HI R152, RZ, 0x1f, R233 ;  /* 0x0000001fff987819 */ /* 0x002fca00000114e9 */
[C---:B--2---:R-:W-:Y:S01]  /*23090*/  IMAD.X R8, R152.reuse, 0x1, R8, P6 ;  /* 0x0000000198087824 */ /* 0x044fe200030e0608 */
[----:B---3--:R-:W-:Y:S01]  /*230a0*/  IADD3 R143, P6, R233, R143, RZ ;  /* 0x0000008fe98f7210 */ /* 0x008fe20007fde0ff */
[----:B----4-:R-:W-:-:S04]  /*230b0*/  IMAD.X R144, R152, 0x1, R144, P1 ;  /* 0x0000000198907824 */ /* 0x010fc800008e0690 */
[----:B------:R0:W-:Y:S01]  /*230c0*/  STL [R1+0xb68], R143 ;  /* 0x000b688f01007387 */ /* 0x0001e20000100800 */
[----:B------:R-:W-:-:S03]  /*230d0*/  IADD3 R145, P1, R233, R145, RZ ;  /* 0x00000091e9917210 */ /* 0x000fc60007f3e0ff */
[----:B------:R1:W-:Y:S04]  /*230e0*/  STL [R1+0xb8c], R144 ;  /* 0x000b8c9001007387 */ /* 0x0003e80000100800 */
[----:B------:R2:W-:Y:S04]  /*230f0*/  STL [R1+0xb60], R145 ;  /* 0x000b609101007387 */ /* 0x0005e80000100800 */
[----:B0-----:R-:W3:Y:S04]  /*23100*/  LDL.LU R143, [R1+0xb84] ;  /* 0x000b8400018f7983 */ /* 0x001ee80000300800 */
[----:B-1----:R-:W4:Y:S04]  /*23110*/  LDL.LU R144, [R1+0xb58] ;  /* 0x000b580001907983 */ /* 0x002f280000300800 */
[----:B--2---:R-:W2:Y:S01]  /*23120*/  LDL.LU R145, [R1+0xb7c] ;  /* 0x000b7c0001917983 */ /* 0x004ea20000300800 */
[----:B---3--:R-:W-:Y:S01]  /*23130*/  IMAD.X R143, R152, 0x1, R143, P2 ;  /* 0x00000001988f7824 */ /* 0x008fe200010e068f */
[----:B----4-:R-:W-:-:S04]  /*23140*/  IADD3 R144, P2, R233, R144, RZ ;  /* 0x00000090e9907210 */ /* 0x010fc80007f5e0ff */
[----:B------:R0:W-:Y:S01]  /*23150*/  STL [R1+0xb84], R143 ;  /* 0x000b848f01007387 */ /* 0x0001e20000100800 */
[----:B--2---:R-:W-:-:S03]  /*23160*/  IMAD.X R145, R152, 0x1, R145, P3 ;  /* 0x0000000198917824 */ /* 0x004fc600018e0691 */
[----:B------:R1:W-:Y:S04]  /*23170*/  STL [R1+0xb58], R144 ;  /* 0x000b589001007387 */ /* 0x0003e80000100800 */
[----:B------:R2:W-:Y:S04]  /*23180*/  STL [R1+0xb7c], R145 ;  /* 0x000b7c9101007387 */ /* 0x0005e80000100800 */
[----:B0-----:R-:W3:Y:S04]  /*23190*/  LDL.LU R143, [R1+0xb50] ;  /* 0x000b5000018f7983 */ /* 0x001ee80000300800 */
[----:B-1----:R-:W4:Y:S04]  /*231a0*/  LDL.LU R144, [R1+0xb74] ;  /* 0x000b740001907983 */ /* 0x002f280000300800 */
[----:B--2---:R-:W2:Y:S01]  /*231b0*/  LDL.LU R145, [R1+0xb48] ;  /* 0x000b480001917983 */ /* 0x004ea20000300800 */
[----:B---3--:R-:W-:Y:S01]  /*231c0*/  IADD3 R143, P3, R233, R143, RZ ;  /* 0x0000008fe98f7210 */ /* 0x008fe20007f7e0ff */
[----:B----4-:R-:W-:-:S04]  /*231d0*/  IMAD.X R144, R152, 0x1, R144, P4 ;  /* 0x0000000198907824 */ /* 0x010fc800020e0690 */
[----:B------:R0:W-:Y:S01]  /*231e0*/  STL [R1+0xb50], R143 ;  /* 0x000b508f01007387 */ /* 0x0001e20000100800 */
[----:B--2---:R-:W-:-:S03]  /*231f0*/  IADD3 R145, P4, R233, R145, RZ ;  /* 0x00000091e9917210 */ /* 0x004fc60007f9e0ff */
        /* <DEDUP_REMOVED lines=185> */
[----:B------:R-:W-:-:S02]  /*23d90*/  VIADD R234, R234, 0x1 ;  /* 0x00000001eaea7836 */ /* 0x000fc40000000000 */
[----:B------:R-:W-:Y:S02]  /*23da0*/  IMAD.MOV.U32 R134, RZ, RZ, R21 ;  /* 0x000000ffff867224 */ /* 0x000fe400078e0015 */
[----:B------:R-:W-:Y:S01]  /*23db0*/  IMAD.MOV.U32 R135, RZ, RZ, R20 ;  /* 0x000000ffff877224 */ /* 0x000fe200078e0014 */
[----:B------:R-:W-:Y:S01]  /*23dc0*/  ISETP.NE.U32.AND P0, PT, R234, R133, PT ;  /* 0x00000085ea00720c */ /* 0x000fe20003f05070 */
[----:B------:R-:W-:Y:S02]  /*23dd0*/  IMAD.MOV.U32 R133, RZ, RZ, R22 ;  /* 0x000000ffff857224 */ /* 0x000fe400078e0016 */
[----:B------:R-:W-:Y:S02]  /*23de0*/  IMAD.MOV.U32 R136, RZ, RZ, R19 ;  /* 0x000000ffff887224 */ /* 0x000fe400078e0013 */
[----:B------:R-:W-:Y:S02]  /*23df0*/  IMAD.MOV.U32 R137, RZ, RZ, R18 ;  /* 0x000000ffff897224 */ /* 0x000fe400078e0012 */
[----:B------:R-:W-:-:S02]  /*23e00*/  IMAD.MOV.U32 R138, RZ, RZ, R17 ;  /* 0x000000ffff8a7224 */ /* 0x000fc400078e0011 */
[----:B------:R-:W-:Y:S02]  /*23e10*/  IMAD.MOV.U32 R139, RZ, RZ, R16 ;  /* 0x000000ffff8b7224 */ /* 0x000fe400078e0010 */
[----:B------:R-:W-:Y:S02]  /*23e20*/  IMAD.MOV.U32 R140, RZ, RZ, R15 ;  /* 0x000000ffff8c7224 */ /* 0x000fe400078e000f */
[----:B------:R-:W-:Y:S02]  /*23e30*/  IMAD.MOV.U32 R141, RZ, RZ, R14 ;  /* 0x000000ffff8d7224 */ /* 0x000fe400078e000e */
[----:B------:R-:W-:Y:S01]  /*23e40*/  IMAD.MOV.U32 R142, RZ, RZ, R13 ;  /* 0x000000ffff8e7224 */ /* 0x000fe200078e000d */
[----:B------:R-:W-:Y:S01]  /*23e50*/  UMOV UR8, UR12 ;  /* 0x0000000c00087c82 */ /* 0x000fe20008000000 */
[----:B------:R-:W-:Y:S01]  /*23e60*/  UMOV UR9, UR13 ;  /* 0x0000000d00097c82 */ /* 0x000fe20008000000 */
[----:B---3--:R-:W-:Y:S01]  /*23e70*/  IMAD.X R143, R152, 0x1, R143, P5 ;  /* 0x00000001988f7824 */ /* 0x008fe200028e068f */
[----:B----4-:R-:W-:-:S04]  /*23e80*/  IADD3 R144, P5, R233, R144, RZ ;  /* 0x00000090e9907210 */ /* 0x010fc80007fbe0ff */
[----:B------:R-:W-:Y:S01]  /*23e90*/  STL [R1+0xa7c], R143 ;  /* 0x000a7c8f01007387 */ /* 0x000fe20000100800 */
[----:B--2---:R-:W-:-:S03]  /*23ea0*/  IMAD.X R145, R152, 0x1, R145, P6 ;  /* 0x0000000198917824 */ /* 0x004fc600030e0691 */
[----:B------:R-:W-:Y:S04]  /*23eb0*/  STL [R1+0xa50], R144 ;  /* 0x000a509001007387 */ /* 0x000fe80000100800 */
[----:B------:R0:W-:Y:S02]  /*23ec0*/  STL [R1+0xa74], R145 ;  /* 0x000a749101007387 */ /* 0x0001e40000100800 */
[----:B0-----:R-:W-:Y:S02]  /*23ed0*/  IMAD.MOV.U32 R145, RZ, RZ, R146 ;  /* 0x000000ffff917224 */ /* 0x001fe400078e0092 */
[----:B------:R-:W-:Y:S02]  /*23ee0*/  IMAD.MOV.U32 R146, RZ, RZ, R147 ;  /* 0x000000ffff927224 */ /* 0x000fe400078e0093 */
[----:B------:R-:W-:-:S02]  /*23ef0*/  IMAD.MOV.U32 R147, RZ, RZ, R148 ;  /* 0x000000ffff937224 */ /* 0x000fc400078e0094 */
[----:B------:R-:W-:Y:S02]  /*23f00*/  IMAD.MOV.U32 R148, RZ, RZ, R149 ;  /* 0x000000ffff947224 */ /* 0x000fe400078e0095 */
[----:B------:R-:W-:Y:S02]  /*23f10*/  IMAD.MOV.U32 R149, RZ, RZ, R150 ;  /* 0x000000ffff957224 */ /* 0x000fe400078e0096 */
[----:B------:R-:W-:Y:S02]  /*23f20*/  IMAD.MOV.U32 R150, RZ, RZ, R151 ;  /* 0x000000ffff967224 */ /* 0x000fe400078e0097 */
[----:B------:R-:W-:-:S05]  /*23f30*/  IMAD.MOV.U32 R151, RZ, RZ, R217 ;  /* 0x000000ffff977224 */ /* 0x000fca00078e00d9 */
[----:B------:R-:W-:Y:S04]  /*23f40*/  STL.64 [R1+0x1328], R150 ;  /* 0x0013289601007387 */ /* 0x000fe80000100a00 */
[----:B------:R0:W-:Y:S04]  /*23f50*/  STL.64 [R1+0x1320], R148 ;  /* 0x0013209401007387 */ /* 0x0001e80000100a00 */
[----:B------:R1:W-:Y:S01]  /*23f60*/  STL.64 [R1+0x1318], R146 ;  /* 0x0013189201007387 */ /* 0x0003e20000100a00 */
[----:B------:R-:W-:-:S03]  /*23f70*/  IMAD.MOV.U32 R143, RZ, RZ, R12 ;  /* 0x000000ffff8f7224 */ /* 0x000fc600078e000c */
[----:B------:R2:W-:Y:S01]  /*23f80*/  STL [R1+0x1314], R145 ;  /* 0x0013149101007387 */ /* 0x0005e20000100800 */
[----:B------:R-:W-:-:S03]  /*23f90*/  IMAD.MOV.U32 R144, RZ, RZ, R11 ;  /* 0x000000ffff907224 */ /* 0x000fc600078e000b */
[----:B------:R3:W-:Y:S01]  /*23fa0*/  STL [R1+0x1310], R24 ;  /* 0x0013101801007387 */ /* 0x0007e20000100800 */
[----:B0-----:R-:W-:Y:S02]  /*23fb0*/  IMAD.MOV.U32 R148, RZ, RZ, R5 ;  /* 0x000000ffff947224 */ /* 0x001fe400078e0005 */
[----:B------:R-:W-:Y:S01]  /*23fc0*/  IMAD.MOV.U32 R149, RZ, RZ, R4 ;  /* 0x000000ffff957224 */ /* 0x000fe200078e0004 */
[----:B------:R-:W4:Y:S01]  /*23fd0*/  LDL.LU R217, [R1+0x6b0] ;  /* 0x0006b00001d97983 */ /* 0x000f220000300800 */
[----:B-1----:R-:W-:Y:S02]  /*23fe0*/  IMAD.MOV.U32 R146, RZ, RZ, R7 ;  /* 0x000000ffff927224 */ /* 0x002fe400078e0007 */
[----:B--2---:R-:W-:Y:S02]  /*23ff0*/  IMAD.MOV.U32 R145, RZ, RZ, R10 ;  /* 0x000000ffff917224 */ /* 0x004fe400078e000a */
[----:B------:R-:W-:Y:S02]  /*24000*/  IMAD.MOV.U32 R147, RZ, RZ, R6 ;  /* 0x000000ffff937224 */ /* 0x000fe400078e0006 */
[----:B---3--:R-:W-:-:S02]  /*24010*/  IMAD.MOV.U32 R24, RZ, RZ, R132 ;  /* 0x000000ffff187224 */ /* 0x008fc400078e0084 */
[----:B------:R-:W-:Y:S02]  /*24020*/  IMAD.MOV.U32 R132, RZ, RZ, R23 ;  /* 0x000000ffff847224 */ /* 0x000fe400078e0017 */
[----:B------:R-:W-:Y:S02]  /*24030*/  IMAD.MOV.U32 R150, RZ, RZ, R3 ;  /* 0x000000ffff967224 */ /* 0x000fe400078e0003 */
[----:B------:R-:W-:-:S06]  /*24040*/  IMAD.MOV.U32 R151, RZ, RZ, R2 ;  /* 0x000000ffff977224 */ /* 0x000fcc00078e0002 */
[----:B------:R-:W-:-:S06]  /*24050*/  WARPGROUP.ARRIVE ;  /* 0x00000000000079c5 */ /* 0x000fcc0000000000 */
        /* <DEDUP_REMOVED lines=67> */
[----:B------:R-:W3:Y:S04]  /*24490*/  LDL.LU.64 R148, [R1+0x1320] ;  /* 0x0013200001947983 */ /* 0x000ee80000300a00 */
[----:B------:R-:W4:Y:S04]  /*244a0*/  LDL.LU.64 R146, [R1+0x1318] ;  /* 0x0013180001927983 */ /* 0x000f280000300a00 */
[----:B------:R-:W2:Y:S04]  /*244b0*/  LDL.LU R145, [R1+0x1314] ;  /* 0x0013140001917983 */ /* 0x000ea80000300800 */
[----:B------:R-:W3:Y:S04]  /*244c0*/  LDL.LU R24, [R1+0x1310] ;  /* 0x0013100001187983 */ /* 0x000ee80000300800 */
[----:B------:R-:W4:Y:S04]  /*244d0*/  LDL.LU R143, [R1+0xa48] ;  /* 0x000a4800018f7983 */ /* 0x000f280000300800 */
[----:B------:R-:W2:Y:S01]  /*244e0*/  LDL.LU R144, [R1+0xa6c] ;  /* 0x000a6c0001907983 */ /* 0x000ea20000300800 */
[----:B----4-:R-:W-:Y:S01]  /*244f0*/  IADD3 R143, P6, R233, R143, RZ ;  /* 0x0000008fe98f7210 */ /* 0x010fe20007fde0ff */
[----:B--2---:R-:W-:-:S04]  /*24500*/  IMAD.X R144, R152, 0x1, R144, P1 ;  /* 0x0000000198907824 */ /* 0x004fc800008e0690 */
[----:B------:R0:W-:Y:S04]  /*24510*/  STL [R1+0xa48], R143 ;  /* 0x000a488f01007387 */ /* 0x0001e80000100800 */
[----:B------:R1:W-:Y:S04]  /*24520*/  STL [R1+0xa6c], R144 ;  /* 0x000a6c9001007387 */ /* 0x0003e80000100800 */
[----:B0-----:R-:W2:Y:S04]  /*24530*/  LDL.LU R143, [R1+0xa40] ;  /* 0x000a4000018f7983 */ /* 0x001ea80000300800 */
[----:B-1----:R-:W4:Y:S01]  /*24540*/  LDL.LU R144, [R1+0xa64] ;  /* 0x000a640001907983 */ /* 0x002f220000300800 */
[----:B--2---:R-:W-:Y:S01]  /*24550*/  IADD3 R143, P1, R233, R143, RZ ;  /* 0x0000008fe98f7210 */ /* 0x004fe20007f3e0ff */
[----:B----4-:R-:W-:-:S04]  /*24560*/  IMAD.X R144, R152, 0x1, R144, P2 ;  /* 0x0000000198907824 */ /* 0x010fc800010e0690 */
        /* <DEDUP_REMOVED lines=22> */
[----:B---3--:R-:W-:Y:S01]  /*246d0*/  IMAD.MOV.U32 R2, RZ, RZ, R24 ;  /* 0x000000ffff027224 */ /* 0x008fe200078e0018 */
[----:B--2---:R-:W-:Y:S01]  /*246e0*/  IADD3 R143, P5, R233, R143, RZ ;  /* 0x0000008fe98f7210 */ /* 0x004fe20007fbe0ff */
[----:B----4-:R-:W-:-:S04]  /*246f0*/  IMAD.X R144, R152, 0x1, R144, P6 ;  /* 0x0000000198907824 */ /* 0x010fc800030e0690 */
[----:B------:R0:W-:Y:S04]  /*24700*/  STL [R1+0xa20], R143 ;  /* 0x000a208f01007387 */ /* 0x0001e80000100800 */
[----:B------:R1:W-:Y:S04]  /*24710*/  STL [R1+0xa44], R144 ;  /* 0x000a449001007387 */ /* 0x0003e80000100800 */
[----:B------:R-:W2:Y:S04]  /*24720*/  LDL.LU R188, [R1+0xa18] ;  /* 0x000a180001bc7983 */ /* 0x000ea80000300800 */
[----:B------:R-:W3:Y:S04]  /*24730*/  LDL.LU.64 R24, [R1] ;  /* 0x0000000001187983 */ /* 0x000ee80000300a00 */
        /* <DEDUP_REMOVED lines=55> */
[----:B------:R-:W-:-:S03]  /*24ab0*/  IMAD.MOV.U32 R194, RZ, RZ, R145 ;  /* 0x000000ffffc27224 */ /* 0x000fc600078e0091 */
[----:B------:R-:W3:Y:S01]  /*24ac0*/  LDL.LU.64 R136, [R1+0x1c0] ;  /* 0x0001c00001887983 */ /* 0x000ee20000300a00 */
[----:B------:R-:W-:-:S03]  /*24ad0*/  IMAD.MOV.U32 R193, RZ, RZ, R146 ;  /* 0x000000ffffc17224 */ /* 0x000fc600078e0092 */
[----:B------:R-:W3:Y:S01]  /*24ae0*/  LDL.LU.64 R138, [R1+0x1c8] ;  /* 0x0001c800018a7983 */ /* 0x000ee20000300a00 */
[----:B------:R-:W-:-:S03]  /*24af0*/  IMAD.MOV.U32 R192, RZ, RZ, R147 ;  /* 0x000000ffffc07224 */ /* 0x000fc600078e0093 */
[----:B------:R-:W3:Y:S01]  /*24b00*/  LDL.LU.64 R140, [R1+0x1d0] ;  /* 0x0001d000018c7983 */ /* 0x000ee20000300a00 */
[----:B------:R-:W-:-:S03]  /*24b10*/  IMAD.MOV.U32 R3, RZ, RZ, R148 ;  /* 0x000000ffff037224 */ /* 0x000fc600078e0094 */
[----:B0-----:R-:W3:Y:S01]  /*24b20*/  LDL.LU.64 R142, [R1+0x1d8] ;  /* 0x0001d800018e7983 */ /* 0x001ee20000300a00 */
[----:B------:R-:W-:-:S03]  /*24b30*/  IMAD.MOV.U32 R191, RZ, RZ, R149 ;  /* 0x000000ffffbf7224 */ /* 0x000fc600078e0095 */
[----:B-1----:R-:W3:Y:S01]  /*24b40*/  LDL.LU.64 R144, [R1+0x1e0] ;  /* 0x0001e00001907983 */ /* 0x002ee20000300a00 */
[----:B------:R-:W-:Y:S02]  /*24b50*/  IMAD.MOV.U32 R190, RZ, RZ, R150 ;  /* 0x000000ffffbe7224 */ /* 0x000fe400078e0096 */
[----:B------:R-:W-:Y:S01]  /*24b60*/  IMAD.MOV.U32 R189, RZ, RZ, R151 ;  /* 0x000000ffffbd7224 */ /* 0x000fe200078e0097 */
[----:B------:R-:W3:Y:S04]  /*24b70*/  LDL.LU.64 R146, [R1+0x1e8] ;  /* 0x0001e80001927983 */ /* 0x000ee80000300a00 */
[----:B------:R-:W3:Y:S04]  /*24b80*/  LDL.LU.64 R148, [R1+0x1f0] ;  /* 0x0001f00001947983 */ /* 0x000ee80000300a00 */
[----:B------:R-:W3:Y:S01]  /*24b90*/  LDL.LU.64 R150, [R1+0x1f8] ;  /* 0x0001f80001967983 */ /* 0x000ee20000300a00 */
[----:B--2---:R-:W-:-:S05]  /*24ba0*/  IADD3 R188, P6, R233, R188, RZ ;  /* 0x000000bce9bc7210 */ /* 0x004fca0007fde0ff */
[----:B------:R0:W-:Y:S04]  /*24bb0*/  STL [R1+0xa18], R188 ;  /* 0x000a18bc01007387 */ /* 0x0001e80000100800 */
[----:B0-----:R-:W2:Y:S02]  /*24bc0*/  LDL.LU R188, [R1+0xa3c] ;  /* 0x000a3c0001bc7983 */ /* 0x001ea40000300800 */
[----:B--2---:R-:W-:-:S05]  /*24bd0*/  IMAD.X R188, R152, 0x1, R188, P1 ;  /* 0x0000000198bc7824 */ /* 0x004fca00008e06bc */
[----:B------:R0:W-:Y:S04]  /*24be0*/  STL [R1+0xa3c], R188 ;  /* 0x000a3cbc01007387 */ /* 0x0001e80000100800 */
[----:B0-----:R-:W2:Y:S02]  /*24bf0*/  LDL.LU R188, [R1+0xa10] ;  /* 0x000a100001bc7983 */ /* 0x001ea40000300800 */
        /* <DEDUP_REMOVED lines=37> */
[----:B------:R0:W-:Y:S02]  /*24e50*/  STL [R1+0x9e0], R188 ;  /* 0x0009e0bc01007387 */ /* 0x0001e40000100800 */
[----:B0-----:R-:W-:Y:S02]  /*24e60*/  IMAD.MOV.U32 R188, RZ, RZ, R189 ;  /* 0x000000ffffbc7224 */ /* 0x001fe400078e00bd */
[----:B------:R-:W-:Y:S02]  /*24e70*/  IMAD.MOV.U32 R189, RZ, RZ, R190 ;  /* 0x000000ffffbd7224 */ /* 0x000fe400078e00be */
[----:B------:R-:W-:Y:S02]  /*24e80*/  IMAD.MOV.U32 R190, RZ, RZ, R191 ;  /* 0x000000ffffbe7224 */ /* 0x000fe400078e00bf */
[----:B------:R-:W-:Y:S02]  /*24e90*/  IMAD.MOV.U32 R191, RZ, RZ, R192 ;  /* 0x000000ffffbf7224 */ /* 0x000fe400078e00c0 */
[----:B------:R-:W-:-:S02]  /*24ea0*/  IMAD.MOV.U32 R192, RZ, RZ, R193 ;  /* 0x000000ffffc07224 */ /* 0x000fc400078e00c1 */
[----:B------:R-:W-:Y:S02]  /*24eb0*/  IMAD.MOV.U32 R193, RZ, RZ, R194 ;  /* 0x000000ffffc17224 */ /* 0x000fe400078e00c2 */
[----:B------:R-:W-:Y:S02]  /*24ec0*/  IMAD.X R188, R152, 0x1, R188, P2 ;  /* 0x0000000198bc7824 */ /* 0x000fe400010e06bc */
[----:B------:R-:W-:Y:S02]  /*24ed0*/  IMAD.MOV.U32 R194, RZ, RZ, R2 ;  /* 0x000000ffffc27224 */ /* 0x000fe400078e0002 */
[----:B------:R-:W-:Y:S02]  /*24ee0*/  IMAD.MOV.U32 R2, RZ, RZ, R222 ;  /* 0x000000ffff027224 */ /* 0x000fe400078e00de */
[----:B------:R-:W-:Y:S02]  /*24ef0*/  IMAD.MOV.U32 R222, RZ, RZ, R220 ;  /* 0x000000ffffde7224 */ /* 0x000fe400078e00dc */
[----:B------:R-:W2:Y:S04]  /*24f00*/  LDL.LU R220, [R1+0x634] ;  /* 0x0006340001dc7983 */ /* 0x000ea80000300800 */
[----:B------:R0:W-:Y:S04]  /*24f10*/  STL [R1+0xa04], R188 ;  /* 0x000a04bc01007387 */ /* 0x0001e80000100800 */
[----:B0-----:R-:W4:Y:S02]  /*24f20*/  LDL.LU R188, [R1+0x9d8] ;  /* 0x0009d80001bc7983 */ /* 0x001f240000300800 */
[----:B----4-:R-:W-:-:S05]  /*24f30*/  IADD3 R188, P2, R233, R188, RZ ;  /* 0x000000bce9bc7210 */ /* 0x010fca0007f5e0ff */
[----:B------:R0:W-:Y:S04]  /*24f40*/  STL [R1+0x9d8], R188 ;  /* 0x0009d8bc01007387 */ /* 0x0001e80000100800 */
[----:B0-----:R-:W4:Y:S02]  /*24f50*/  LDL.LU R188, [R1+0x9fc] ;  /* 0x0009fc0001bc7983 */ /* 0x001f240000300800 */
[----:B----4-:R-:W-:-:S05]  /*24f60*/  IMAD.X R188, R152, 0x1, R188, P3 ;  /* 0x0000000198bc7824 */ /* 0x010fca00018e06bc */
        /* <DEDUP_REMOVED lines=44> */
[----:B----4-:R-:W-:-:S05]  /*25230*/  IADD3 R188, P4, R188, UR34, RZ ;  /* 0x00000022bcbc7c10 */ /* 0x010fca000ff9e0ff */
        /* <DEDUP_REMOVED lines=32> */
[----:B----4-:R-:W-:-:S05]  /*25440*/  IADD3.X R188, R188, UR5, RZ, P4, !PT ;  /* 0x00000005bcbc7c10 */ /* 0x010fca000a7fe4ff */
        /* <DEDUP_REMOVED lines=418> */
[----:B0-----:R-:W4:Y:S01]  /*26e70*/  LDL.LU R188, [R1+0xd98] ;  /* 0x000d980001bc7983 */ /* 0x001f220000300800 */
[----:B---3--:R-:W-:Y:S01]  /*26e80*/  WARPGROUP.ARRIVE ;  /* 0x00000000000079c5 */ /* 0x008fe20000000000 */
[----:B------:R-:W-:Y:S01]  /*26e90*/  UMOV UR26, UR22 ;  /* 0x00000016001a7c82 */ /* 0x000fe20008000000 */
[----:B------:R-:W-:-:S04]  /*26ea0*/  UMOV UR27, UR23 ;  /* 0x00000017001b7c82 */ /* 0x000fc80008000000 */
[----:B------:R-:W-:Y:S01]  /*26eb0*/  QGMMA.64x256x32.F32.E5M2.E5M2 R24, gdesc[UR24], R24, gsb0 ;  /* 0x03e00000181879f3 */ /* 0x000fe20008003818 */
[----:B----4-:R-:W-:-:S05]  /*26ec0*/  IADD3.X R188, R188, UR5, RZ, P2, !PT ;  /* 0x00000005bcbc7c10 */ /* 0x010fca00097fe4ff */
[----:B------:R0:W-:Y:S04]  /*26ed0*/  STL [R1+0xd98], R188 ;  /* 0x000d98bc01007387 */ /* 0x0001e80000100800 */
[----:B0-----:R-:W3:Y:S01]  /*26ee0*/  LDL.LU R188, [R1+0xd6c] ;  /* 0x000d6c0001bc7983 */ /* 0x001ee20000300800 */
[----:B------:R-:W-:Y:S02]  /*26ef0*/  WARPGROUP.DEPBAR.LE gsb0, 0x0 ;  /* 0x00008000000079c5 */ /* 0x000fe40000010000 */
[----:B------:R-:W-:Y:S01]  /*26f00*/  WARPGROUP.ARRIVE ;  /* 0x00000000000079c5 */ /* 0x000fe20000000000 */
[----:B------:R-:W-:Y:S01]  /*26f10*/  UMOV UR30, UR14 ;  /* 0x0000000e001e7c82 */ /* 0x000fe20008000000 */
[----:B------:R-:W-:-:S13]  /*26f20*/  UMOV UR31, UR15 ;  /* 0x0000000f001f7c82 */ /* 0x000fda0008000000 */
[----:B------:R-:W-:Y:S01]  /*26f30*/  QGMMA.64x256x32.F32.E5M2.E5M2 R24, gdesc[UR28], R24, gsb0 ;  /* 0x03e000001c1879f3 */ /* 0x000fe20008003818 */
[----:B---3--:R-:W-:-:S05]  /*26f40*/  IADD3 R188, P2, R188, UR34, RZ ;  /* 0x00000022bcbc7c10 */ /* 0x008fca000ff5e0ff */
[----:B------:R0:W-:Y:S04]  /*26f50*/  STL [R1+0xd6c], R188 ;  /* 0x000d6cbc01007387 */ /* 0x0001e80000100800 */
[----:B0-----:R-:W3:Y:S01]  /*26f60*/  LDL.LU R188, [R1+0xd90] ;  /* 0x000d900001bc7983 */ /* 0x001ee20000300800 */
[----:B------:R-:W-:Y:S02]  /*26f70*/  WARPGROUP.DEPBAR.LE gsb0, 0x0 ;  /* 0x00008000000079c5 */ /* 0x000fe40000010000 */
[----:B---3--:R-:W-:-:S05]  /*26f80*/  IADD3.X R188, R188, UR5, RZ, P3, !PT ;  /* 0x00000005bcbc7c10 */ /* 0x008fca0009ffe4ff */
[----:B------:R-:W-:Y:S04]  /*26f90*/  STL [R1+0xd90], R188 ;  /* 0x000d90bc01007387 */ /* 0x000fe80000100800 */
[----:B------:R-:W-:Y:S04]  /*26fa0*/  STL.64 [R1], R24 ;  /* 0x0000001801007387 */ /* 0x000fe80000100a00 */
        /* <DEDUP_REMOVED lines=63> */
[----:B0-----:R-:W3:Y:S04]  /*273a0*/  LDL.LU.64 R150, [R1+0x1308] ;  /* 0x0013080001967983 */ /* 0x001ee80000300a00 */
[----:B------:R-:W4:Y:S04]  /*273b0*/  LDL.LU.64 R148, [R1+0x1300] ;  /* 0x0013000001947983 */ /* 0x000f280000300a00 */
[----:B------:R-:W2:Y:S04]  /*273c0*/  LDL.LU.64 R146, [R1+0x12f8] ;  /* 0x0012f80001927983 */ /* 0x000ea80000300a00 */
[----:B------:R-:W3:Y:S04]  /*273d0*/  LDL.LU.64 R144, [R1+0x12f0] ;  /* 0x0012f00001907983 */ /* 0x000ee80000300a00 */
[----:B------:R-:W4:Y:S04]  /*273e0*/  LDL.LU.64 R142, [R1+0x12e8] ;  /* 0x0012e800018e7983 */ /* 0x000f280000300a00 */
[----:B------:R-:W2:Y:S04]  /*273f0*/  LDL.LU.64 R140, [R1+0x12e0] ;  /* 0x0012e000018c7983 */ /* 0x000ea80000300a00 */
[----:B------:R-:W3:Y:S04]  /*27400*/  LDL.LU.64 R138, [R1+0x12d8] ;  /* 0x0012d800018a7983 */ /* 0x000ee80000300a00 */
[----:B------:R-:W4:Y:S04]  /*27410*/  LDL.LU.64 R136, [R1+0x12d0] ;  /* 0x0012d00001887983 */ /* 0x000f280000300a00 */
[----:B------:R-:W2:Y:S04]  /*27420*/  LDL.LU.64 R134, [R1+0x12c8] ;  /* 0x0012c80001867983 */ /* 0x000ea80000300a00 */
[----:B------:R-:W3:Y:S04]  /*27430*/  LDL.LU.64 R132, [R1+0x12c0] ;  /* 0x0012c00001847983 */ /* 0x000ee80000300a00 */
[----:B------:R-:W4:Y:S04]  /*27440*/  LDL.LU.64 R130, [R1+0x12b8] ;  /* 0x0012b80001827983 */ /* 0x000f280000300a00 */
        /* <DEDUP_REMOVED lines=52> */
[----:B------:R-:W4:Y:S01]  /*27790*/  LDL.LU.64 R24, [R1+0x1110] ;  /* 0x0011100001187983 */ /* 0x000f220000300a00 */
[----:B------:R-:W-:-:S02]  /*277a0*/  IMAD.MOV.U32 R188, RZ, RZ, R189 ;  /* 0x000000ffffbc7224 */ /* 0x000fc400078e00bd */
[----:B------:R-:W-:Y:S02]  /*277b0*/  IMAD.MOV.U32 R189, RZ, RZ, R190 ;  /* 0x000000ffffbd7224 */ /* 0x000fe400078e00be */
[----:B------:R-:W-:Y:S02]  /*277c0*/  IMAD.MOV.U32 R190, RZ, RZ, R191 ;  /* 0x000000ffffbe7224 */ /* 0x000fe400078e00bf */
[----:B------:R-:W-:Y:S02]  /*277d0*/  IMAD.MOV.U32 R191, RZ, RZ, R192 ;  /* 0x000000ffffbf7224 */ /* 0x000fe400078e00c0 */
[----:B------:R-:W-:Y:S02]  /*277e0*/  IMAD.MOV.U32 R192, RZ, RZ, R193 ;  /* 0x000000ffffc07224 */ /* 0x000fe400078e00c1 */
[----:B------:R-:W-:Y:S02]  /*277f0*/  IMAD.MOV.U32 R193, RZ, RZ, R194 ;  /* 0x000000ffffc17224 */ /* 0x000fe400078e00c2 */
[----:B------:R-:W-:-:S02]  /*27800*/  IMAD.MOV.U32 R194, RZ, RZ, R2 ;  /* 0x000000ffffc27224 */ /* 0x000fc400078e0002 */
[----:B------:R-:W-:Y:S01]  /*27810*/  IMAD.MOV.U32 R2, RZ, RZ, R217 ;  /* 0x000000ffff027224 */ /* 0x000fe200078e00d9 */
[----:B--2---:R-:W-:Y:S02]  /*27820*/  IADD3.X R134, R134, UR5, RZ, P2, !PT ;  /* 0x0000000586867c10 */ /* 0x004fe400097fe4ff */
[----:B---3--:R-:W-:Y:S02]  /*27830*/  IADD3.X R132, R132, UR5, RZ, P1, !PT ;  /* 0x0000000584847c10 */ /* 0x008fe40008ffe4ff */
[----:B----4-:R-:W-:Y:S02]  /*27840*/  IADD3.X R130, R130, UR5, RZ, P6, !PT ;  /* 0x0000000582827c10 */ /* 0x010fe4000b7fe4ff */
[----:B------:R-:W-:Y:S02]  /*27850*/  IADD3.X R128, R128, UR5, RZ, P5, !PT ;  /* 0x0000000580807c10 */ /* 0x000fe4000affe4ff */
[----:B------:R-:W-:Y:S02]  /*27860*/  IADD3.X R126, R126, UR5, RZ, P4, !PT ;  /* 0x000000057e7e7c10 */ /* 0x000fe4000a7fe4ff */
[----:B------:R-:W-:-:S02]  /*27870*/  IADD3 R125, P3, R125, UR34, RZ ;  /* 0x000000227d7d7c10 */ /* 0x000fc4000ff7e0ff */
[----:B------:R-:W-:-:S03]  /*27880*/  IADD3 R127, P4, R127, UR34, RZ ;  /* 0x000000227f7f7c10 */ /* 0x000fc6000ff9e0ff */
[----:B------:R0:W-:Y:S01]  /*27890*/  STL [R1+0xd64], R125 ;  /* 0x000d647d01007387 */ /* 0x0001e20000100800 */
[----:B------:R-:W-:Y:S02]  /*278a0*/  IADD3 R129, P5, R129, UR34, RZ ;  /* 0x0000002281817c10 */ /* 0x000fe4000ffbe0ff */
[----:B------:R-:W-:Y:S01]  /*278b0*/  IADD3 R131, P6, R131, UR34, RZ ;  /* 0x0000002283837c10 */ /* 0x000fe2000ffde0ff */
[----:B0-----:R-:W2:Y:S04]  /*278c0*/  LDL.LU R125, [R1+0x1108] ;  /* 0x00110800017d7983 */ /* 0x001ea80000300800 */
[----:B------:R0:W-:Y:S01]  /*278d0*/  STL [R1+0xd88], R126 ;  /* 0x000d887e01007387 */ /* 0x0001e20000100800 */
[----:B------:R-:W-:-:S03]  /*278e0*/  IADD3 R133, P1, R133, UR34, RZ ;  /* 0x0000002285857c10 */ /* 0x000fc6000ff3e0ff */
[----:B0-----:R-:W2:Y:S04]  /*278f0*/  LDL.LU R126, [R1+0x1104] ;  /* 0x00110400017e7983 */ /* 0x001ea80000300800 */
[----:B------:R0:W-:Y:S04]  /*27900*/  STL [R1+0xd5c], R127 ;  /* 0x000d5c7f01007387 */ /* 0x0001e80000100800 */
[----:B0-----:R-:W2:Y:S04]  /*27910*/  LDL.LU R127, [R1+0x1100] ;  /* 0x00110000017f7983 */ /* 0x001ea80000300800 */
[----:B------:R0:W-:Y:S01]  /*27920*/  STL [R1+0xd80], R128 ;  /* 0x000d808001007387 */ /* 0x0001e20000100800 */
[----:B------:R-:W-:-:S03]  /*27930*/  IADD3 R135, P2, R135, UR34, RZ ;  /* 0x0000002287877c10 */ /* 0x000fc6000ff5e0ff */
[----:B0-----:R-:W2:Y:S04]  /*27940*/  LDL.LU R128, [R1+0x10fc] ;  /* 0x0010fc0001807983 */ /* 0x001ea80000300800 */
[----:B------:R0:W-:Y:S01]  /*27950*/  STL [R1+0xd54], R129 ;  /* 0x000d548101007387 */ /* 0x0001e20000100800 */
[----:B------:R-:W-:-:S03]  /*27960*/  IADD3.X R136, R136, UR5, RZ, P3, !PT ;  /* 0x0000000588887c10 */ /* 0x000fc60009ffe4ff */
        /* <DEDUP_REMOVED lines=49> */
[----:B------:R0:W-:Y:S04]  /*27c80*/  STL [R1+0xd38], R146 ;  /* 0x000d389201007387 */ /* 0x0001e80000100800 */
        /* <DEDUP_REMOVED lines=11> */
[----:B------:R-:W3:Y:S04]  /*27d40*/  LDL.LU R217, [R1+0x62c] ;  /* 0x00062c0001d97983 */ /* 0x000ee80000300800 */
        /* <DEDUP_REMOVED lines=503> */
[----:B------:R-:W-:Y:S02]  /*29cc0*/  IADD3.X R189, R189, UR5, RZ, P6, !PT ;  /* 0x00000005bdbd7c10 */ /* 0x000fe4000b7fe4ff */
[----:B----4-:R-:W-:Y:S02]  /*29cd0*/  IADD3.X R188, R188, UR5, RZ, P5, !PT ;  /* 0x00000005bcbc7c10 */ /* 0x010fe4000affe4ff */
[----:B------:R-:W-:-:S03]  /*29ce0*/  IADD3 R213, P5, R213, UR34, RZ ;  /* 0x00000022d5d57c10 */ /* 0x000fc6000ffbe0ff */
[----:B------:R-:W-:Y:S04]  /*29cf0*/  STL [R1+0x868], R188 ;  /* 0x000868bc01007387 */ /* 0x000fe80000100800 */
[----:B------:R0:W-:Y:S04]  /*29d00*/  STL [R1+0x83c], R213 ;  /* 0x00083cd501007387 */ /* 0x0001e80000100800 */
[----:B0-----:R-:W4:Y:S04]  /*29d10*/  LDL.LU R213, [R1+0x109c] ;  /* 0x00109c0001d57983 */ /* 0x001f280000300800 */
[----:B------:R0:W-:Y:S02]  /*29d20*/  STL [R1+0x860], R189 ;  /* 0x000860bd01007387 */ /* 0x0001e40000100800 */
[----:B0-----:R-:W-:-:S02]  /*29d30*/  IMAD.MOV.U32 R189, RZ, RZ, R190 ;  /* 0x000000ffffbd7224 */ /* 0x001fc400078e00be */
[----:B------:R-:W-:Y:S02]  /*29d40*/  IMAD.MOV.U32 R190, RZ, RZ, R191 ;  /* 0x000000ffffbe7224 */ /* 0x000fe400078e00bf */
[----:B------:R-:W-:Y:S02]  /*29d50*/  IMAD.MOV.U32 R191, RZ, RZ, R192 ;  /* 0x000000ffffbf7224 */ /* 0x000fe400078e00c0 */
[----:B------:R-:W-:Y:S02]  /*29d60*/  IMAD.MOV.U32 R192, RZ, RZ, R193 ;  /* 0x000000ffffc07224 */ /* 0x000fe400078e00c1 */
[----:B------:R-:W-:Y:S01]  /*29d70*/  IMAD.MOV.U32 R193, RZ, RZ, R194 ;  /* 0x000000ffffc17224 */ /* 0x000fe200078e00c2 */
[----:B------:R-:W-:Y:S01]  /*29d80*/  IADD3 R189, P6, R189, UR34, RZ ;  /* 0x00000022bdbd7c10 */ /* 0x000fe2000ffde0ff */
[----:B------:R-:W-:Y:S02]  /*29d90*/  IMAD.MOV.U32 R194, RZ, RZ, R2 ;  /* 0x000000ffffc27224 */ /* 0x000fe400078e0002 */
[----:B----4-:R-:W-:-:S02]  /*29da0*/  IMAD.MOV.U32 R2, RZ, RZ, R213 ;  /* 0x000000ffff027224 */ /* 0x010fc400078e00d5 */
[----:B------:R-:W4:Y:S04]  /*29db0*/  LDL.LU R213, [R1+0x648] ;  /* 0x0006480001d57983 */ /* 0x000f280000300800 */
[----:B------:R0:W-:Y:S04]  /*29dc0*/  STL [R1+0x834], R189 ;  /* 0x000834bd01007387 */ /* 0x0001e80000100800 */
[----:B0-----:R-:W2:Y:S02]  /*29dd0*/  LDL.LU R189, [R1+0x858] ;  /* 0x0008580001bd7983 */ /* 0x001ea40000300800 */
[----:B--2---:R-:W-:-:S05]  /*29de0*/  IADD3.X R189, R189, UR5, RZ, P1, !PT ;  /* 0x00000005bdbd7c10 */ /* 0x004fca0008ffe4ff */
[----:B------:R0:W-:Y:S04]  /*29df0*/  STL [R1+0x858], R189 ;  /* 0x000858bd01007387 */ /* 0x0001e80000100800 */
[----:B0-----:R-:W2:Y:S02]  /*29e00*/  LDL.LU R189, [R1+0x82c] ;  /* 0x00082c0001bd7983 */ /* 0x001ea40000300800 */
[----:B--2---:R-:W-:-:S05]  /*29e10*/  IADD3 R189, P1, R189, UR34, RZ ;  /* 0x00000022bdbd7c10 */ /* 0x004fca000ff3e0ff */
        /* <DEDUP_REMOVED lines=56> */
[----:B--2---:R-:W-:Y:S02]  /*2a1a0*/  IADD3.X R189, R189, UR5, RZ, P5, !PT ;  /* 0x00000005bdbd7c10 */ /* 0x004fe4000affe4ff */
[----:B------:R-:W-:-:S03]  /*2a1b0*/  IADD3 R238, P5, R238, UR34, RZ ;  /* 0x00000022eeee7c10 */ /* 0x000fc6000ffbe0ff */
[----:B------:R-:W-:Y:S04]  /*2a1c0*/  STL [R1+0x808], R189 ;  /* 0x000808bd01007387 */ /* 0x000fe80000100800 */
[----:B------:R0:W-:Y:S04]  /*2a1d0*/  STL [R1+0x7dc], R238 ;  /* 0x0007dcee01007387 */ /* 0x0001e80000100800 */
[----:B0-----:R-:W2:Y:S04]  /*2a1e0*/  LDL.LU R238, [R1+0x1098] ;  /* 0x0010980001ee7983 */ /* 0x001ea80000300800 */
[----:B------:R-:W3:Y:S02]  /*2a1f0*/  LDL.LU R189, [R1+0x800] ;  /* 0x0008000001bd7983 */ /* 0x000ee40000300800 */
[----:B---3--:R-:W-:-:S05]  /*2a200*/  IADD3.X R189, R189, UR5, RZ, P6, !PT ;  /* 0x00000005bdbd7c10 */ /* 0x008fca000b7fe4ff */
[----:B------:R0:W-:Y:S04]  /*2a210*/  STL [R1+0x800], R189 ;  /* 0x000800bd01007387 */ /* 0x0001e80000100800 */
[----:B0-----:R-:W3:Y:S01]  /*2a220*/  LDL.LU R189, [R1+0x7d4] ;  /* 0x0007d40001bd7983 */ /* 0x001ee20000300800 */
[----:B------:R-:W-:Y:S02]  /*2a230*/  IADD3.X R237, R237, UR5, RZ, P1, !PT ;  /* 0x00000005eded7c10 */ /* 0x000fe40008ffe4ff */
[----:B---3--:R-:W-:-:S05]  /*2a240*/  IADD3 R189, P6, R189, UR34, RZ ;  /* 0x00000022bdbd7c10 */ /* 0x008fca000ffde0ff */
[----:B------:R-:W-:Y:S04]  /*2a250*/  STL [R1+0x7d4], R189 ;  /* 0x0007d4bd01007387 */ /* 0x000fe80000100800 */
[----:B------:R0:W-:Y:S04]  /*2a260*/  STL [R1+0x7f8], R237 ;  /* 0x0007f8ed01007387 */ /* 0x0001e80000100800 */
[----:B0-----:R-:W3:Y:S04]  /*2a270*/  LDL.LU R237, [R1+0x1094] ;  /* 0x0010940001ed7983 */ /* 0x001ee80000300800 */
[----:B------:R-:W4:Y:S02]  /*2a280*/  LDL.LU R189, [R1+0x7cc] ;  /* 0x0007cc0001bd7983 */ /* 0x000f240000300800 */
        /* <DEDUP_REMOVED lines=9> */
[----:B----4-:R-:W-:Y:S02]  /*2a320*/  IADD3.X R189, R189, UR5, RZ, P3, !PT ;  /* 0x00000005bdbd7c10 */ /* 0x010fe40009ffe4ff */
[----:B------:R-:W-:-:S03]  /*2a330*/  IADD3 R246, P3, R246, UR34, RZ ;  /* 0x00000022f6f67c10 */ /* 0x000fc6000ff7e0ff */
[----:B------:R-:W-:Y:S04]  /*2a340*/  STL [R1+0x7e8], R189 ;  /* 0x0007e8bd01007387 */ /* 0x000fe80000100800 */
[----:B------:R0:W-:Y:S04]  /*2a350*/  STL [R1+0x7bc], R246 ;  /* 0x0007bcf601007387 */ /* 0x0001e80000100800 */
[----:B0-----:R-:W4:Y:S04]  /*2a360*/  LDL.LU R246, [R1+0x1090] ;  /* 0x0010900001f67983 */ /* 0x001f280000300800 */
[----:B------:R-:W2:Y:S02]  /*2a370*/  LDL.LU R189, [R1+0x7e0] ;  /* 0x0007e00001bd7983 */ /* 0x000ea40000300800 */
[----:B--2---:R-:W-:-:S05]  /*2a380*/  IADD3.X R189, R189, UR5, RZ, P4, !PT ;  /* 0x00000005bdbd7c10 */ /* 0x004fca000a7fe4ff */
[----:B------:R0:W-:Y:S04]  /*2a390*/  STL [R1+0x7e0], R189 ;  /* 0x0007e0bd01007387 */ /* 0x0001e80000100800 */
[----:B0-----:R-:W2:Y:S01]  /*2a3a0*/  LDL.LU R189, [R1+0x7b4] ;  /* 0x0007b40001bd7983 */ /* 0x001ea20000300800 */
[----:B------:R-:W-:Y:S02]  /*2a3b0*/  IADD3.X R245, R245, UR5, RZ, P5, !PT ;  /* 0x00000005f5f57c10 */ /* 0x000fe4000affe4ff */
[----:B--2---:R-:W-:-:S05]  /*2a3c0*/  IADD3 R189, P4, R189, UR34, RZ ;  /* 0x00000022bdbd7c10 */ /* 0x004fca000ff9e0ff */
[----:B------:R-:W-:Y:S04]  /*2a3d0*/  STL [R1+0x7b4], R189 ;  /* 0x0007b4bd01007387 */ /* 0x000fe80000100800 */
[----:B------:R0:W-:Y:S04]  /*2a3e0*/  STL [R1+0x7d8], R245 ;  /* 0x0007d8f501007387 */ /* 0x0001e80000100800 */
[----:B0-----:R-:W2:Y:S04]  /*2a3f0*/  LDL.LU R245, [R1+0x108c] ;  /* 0x00108c0001f57983 */ /* 0x001ea80000300800 */
[----:B------:R-:W3:Y:S02]  /*2a400*/  LDL.LU R189, [R1+0x7ac] ;  /* 0x0007ac0001bd7983 */ /* 0x000ee40000300800 */
[----:B---3--:R-:W-:-:S05]  /*2a410*/  IADD3 R189, P5, R189, UR34, RZ ;  /* 0x00000022bdbd7c10 */ /* 0x008fca000ffbe0ff */
[----:B------:R0:W-:Y:S04]  /*2a420*/  STL [R1+0x7ac], R189 ;  /* 0x0007acbd01007387 */ /* 0x0001e80000100800 */
[----:B0-----:R-:W3:Y:S02]  /*2a430*/  LDL.LU R189, [R1+0x7d0] ;  /* 0x0007d00001bd7983 */ /* 0x001ee40000300800 */
[----:B---3--:R-:W-:-:S05]  /*2a440*/  IADD3.X R189, R189, UR5, RZ, P6, !PT ;  /* 0x00000005bdbd7c10 */ /* 0x008fca000b7fe4ff */
[----:B------:R0:W-:Y:S04]  /*2a450*/  STL [R1+0x7d0], R189 ;  /* 0x0007d0bd01007387 */ /* 0x0001e80000100800 */
[----:B0-----:R-:W3:Y:S02]  /*2a460*/  LDL.LU R189, [R1+0x7a4] ;  /* 0x0007a40001bd7983 */ /* 0x001ee40000300800 */
[----:B---3--:R-:W-:-:S05]  /*2a470*/  IADD3 R189, P6, R189, UR34, RZ ;  /* 0x00000022bdbd7c10 */ /* 0x008fca000ffde0ff */
[----:B------:R0:W-:Y:S04]  /*2a480*/  STL [R1+0x7a4], R189 ;  /* 0x0007a4bd01007387 */ /* 0x0001e80000100800 */
[----:B0-----:R-:W3:Y:S02]  /*2a490*/  LDL.LU R189, [R1+0x7c8] ;  /* 0x0007c80001bd7983 */ /* 0x001ee40000300800 */
[----:B---3--:R-:W-:Y:S02]  /*2a4a0*/  IADD3.X R189, R189, UR5, RZ, P1, !PT ;  /* 0x00000005bdbd7c10 */ /* 0x008fe40008ffe4ff */
[----:B------:R-:W-:-:S03]  /*2a4b0*/  IADD3 R203, P1, R203, UR34, RZ ;  /* 0x00000022cbcb7c10 */ /* 0x000fc6000ff3e0ff */
[----:B------:R-:W-:Y:S04]  /*2a4c0*/  STL [R1+0x7c8], R189 ;  /* 0x0007c8bd01007387 */ /* 0x000fe80000100800 */
[----:B------:R0:W-:Y:S04]  /*2a4d0*/  STL [R1+0x79c], R203 ;  /* 0x00079ccb01007387 */ /* 0x0001e80000100800 */
[----:B0-----:R-:W3:Y:S04]  /*2a4e0*/  LDL.LU R203, [R1+0x1088] ;  /* 0x0010880001cb7983 */ /* 0x001ee80000300800 */
[----:B------:R-:W4:Y:S02]  /*2a4f0*/  LDL.LU R189, [R1+0x7c0] ;  /* 0x0007c00001bd7983 */ /* 0x000f240000300800 */
[----:B----4-:R-:W-:-:S05]  /*2a500*/  IADD3.X R189, R189, UR5, RZ, P2, !PT ;  /* 0x00000005bdbd7c10 */ /* 0x010fca00097fe4ff */
[----:B------:R0:W-:Y:S04]  /*2a510*/  STL [R1+0x7c0], R189 ;  /* 0x0007c0bd01007387 */ /* 0x0001e80000100800 */
[----:B0-----:R-:W4:Y:S01]  /*2a520*/  LDL.LU R189, [R1+0x794] ;  /* 0x0007940001bd7983 */ /* 0x001f220000300800 */
[----:B------:R-:W-:Y:S02]  /*2a530*/  IADD3.X R195, R195, UR5, RZ, P3, !PT ;  /* 0x00000005c3c37c10 */ /* 0x000fe40009ffe4ff */
[----:B----4-:R-:W-:-:S05]  /*2a540*/  IADD3 R189, P2, R189, UR34, RZ ;  /* 0x00000022bdbd7c10 */ /* 0x010fca000ff5e0ff */
[----:B------:R-:W-:Y:S04]  /*2a550*/  STL [R1+0x794], R189 ;  /* 0x000794bd01007387 */ /* 0x000fe80000100800 */
[----:B------:R0:W-:Y:S04]  /*2a560*/  STL [R1+0x7b8], R195 ;  /* 0x0007b8c301007387 */ /* 0x0001e80000100800 */
[----:B0-----:R-:W4:Y:S04]  /*2a570*/  LDL.LU R195, [R1+0x1084] ;  /* 0x0010840001c37983 */ /* 0x001f280000300800 */
[----:B------:R-:W2:Y:S02]  /*2a580*/  LDL.LU R189, [R1+0x78c] ;  /* 0x00078c0001bd7983 */ /* 0x000ea40000300800 */
        /* <DEDUP_REMOVED lines=109> */
[----:B0-----:R-:W4:Y:S02]  /*2ac60*/  LDL.LU R240, [R1+0x1060] ;  /* 0x0010600001f07983 */ /* 0x001f240000300800 */
[----:B----4-:R-:W-:-:S05]  /*2ac70*/  IADD3.X R240, R240, UR5, RZ, P4, !PT ;  /* 0x00000005f0f07c10 */ /* 0x010fca000a7fe4ff */
[----:B------:R0:W-:Y:S04]  /*2ac80*/  STL [R1+0x720], R240 ;  /* 0x000720f001007387 */ /* 0x0001e80000100800 */
[----:B0-----:R-:W4:Y:S04]  /*2ac90*/  LDL.LU R240, [R1+0x105c] ;  /* 0x00105c0001f07983 */ /* 0x001f280000300800 */
[----:B------:R-:W2:Y:S01]  /*2aca0*/  LDL.LU R189, [R1+0x6f4] ;  /* 0x0006f40001bd7983 */ /* 0x000ea20000300800 */
        /* <DEDUP_REMOVED lines=14> */
[----:B------:R-:W4:Y:S01]  /*2ad90*/  LDL.LU R189, [R1+0x708] ;  /* 0x0007080001bd7983 */ /* 0x000f220000300800 */
[----:B------:R-:W-:-:S02]  /*2ada0*/  IADD3.X R250, R250, UR5, RZ, P2, !PT ;  /* 0x00000005fafa7c10 */ /* 0x000fc400097fe4ff */
[----:B----4-:R-:W-:Y:S02]  /*2adb0*/  IADD3.X R189, R189, UR5, RZ, P1, !PT ;  /* 0x00000005bdbd7c10 */ /* 0x010fe40008ffe4ff */
[----:B------:R-:W-:-:S03]  /*2adc0*/  IADD3 R247, P1, R247, UR34, RZ ;  /* 0x00000022f7f77c10 */ /* 0x000fc6000ff3e0ff */
[----:B------:R-:W-:Y:S04]  /*2add0*/  STL [R1+0x708], R189 ;  /* 0x000708bd01007387 */ /* 0x000fe80000100800 */
[----:B------:R0:W-:Y:S04]  /*2ade0*/  STL [R1+0x6dc], R247 ;  /* 0x0006dcf701007387 */ /* 0x0001e80000100800 */
[----:B0-----:R-:W4:Y:S04]  /*2adf0*/  LDL.LU R247, [R1+0x1050] ;  /* 0x0010500001f77983 */ /* 0x001f280000300800 */
[----:B------:R0:W-:Y:S04]  /*2ae00*/  STL [R1+0x700], R250 ;  /* 0x000700fa01007387 */ /* 0x0001e80000100800 */
[----:B0-----:R-:W2:Y:S04]  /*2ae10*/  LDL.LU R250, [R1+0x104c] ;  /* 0x00104c0001fa7983 */ /* 0x001ea80000300800 */
[----:B------:R-:W3:Y:S01]  /*2ae20*/  LDL.LU R189, [R1+0x6d4] ;  /* 0x0006d40001bd7983 */ /* 0x000ee20000300800 */
[----:B------:R-:W-:-:S02]  /*2ae30*/  IADD3.X R0, R0, UR5, RZ, P3, !PT ;  /* 0x0000000500007c10 */ /* 0x000fc40009ffe4ff */
        /* <DEDUP_REMOVED lines=8> */
[----:B----4-:R-:W-:Y:S02]  /*2aec0*/  IADD3.X R189, R189, UR5, RZ, P4, !PT ;  /* 0x00000005bdbd7c10 */ /* 0x010fe4000a7fe4ff */
[----:B------:R-:W-:-:S03]  /*2aed0*/  IADD3 R242, P4, R242, UR34, RZ ;  /* 0x00000022f2f27c10 */ /* 0x000fc6000ff9e0ff */
[----:B------:R-:W-:Y:S04]  /*2aee0*/  STL [R1+0x6f0], R189 ;  /* 0x0006f0bd01007387 */ /* 0x000fe80000100800 */
[----:B------:R0:W-:Y:S04]  /*2aef0*/  STL [R1+0x6c4], R242 ;  /* 0x0006c4f201007387 */ /* 0x0001e80000100800 */
[----:B0-----:R-:W4:Y:S01]  /*2af00*/  LDL.LU R242, [R1+0x1044] ;  /* 0x0010440001f27983 */ /* 0x001f220000300800 */
[----:B------:R-:W-:Y:S02]  /*2af10*/  IADD3.X R241, R241, UR5, RZ, P6, !PT ;  /* 0x00000005f1f17c10 */ /* 0x000fe4000b7fe4ff */
[----:B----4-:R-:W-:-:S02]  /*2af20*/  IADD3.X R242, R242, UR5, RZ, P5, !PT ;  /* 0x00000005f2f27c10 */ /* 0x010fc4000affe4ff */
[----:B------:R-:W-:-:S03]  /*2af30*/  IADD3 R154, P5, R154, UR34, RZ ;  /* 0x000000229a9a7c10 */ /* 0x000fc6000ffbe0ff */
[----:B------:R0:W-:Y:S04]  /*2af40*/  STL [R1+0x6e8], R242 ;  /* 0x0006e8f201007387 */ /* 0x0001e80000100800 */
[----:B0-----:R-:W4:Y:S04]  /*2af50*/  LDL.LU R242, [R1+0x1040] ;  /* 0x0010400001f27983 */ /* 0x001f280000300800 */
[----:B------:R-:W-:Y:S04]  /*2af60*/  STL [R1+0x6bc], R154 ;  /* 0x0006bc9a01007387 */ /* 0x000fe80000100800 */
[----:B------:R0:W-:Y:S04]  /*2af70*/  STL [R1+0x6e0], R241 ;  /* 0x0006e0f101007387 */ /* 0x0001e80000100800 */
[----:B0-----:R-:W4:Y:S04]  /*2af80*/  LDL.LU R241, [R1+0x103c] ;  /* 0x00103c0001f17983 */ /* 0x001f280000300800 */
[----:B------:R-:W3:Y:S01]  /*2af90*/  LDL.LU R189, [R1+0x6b4] ;  /* 0x0006b40001bd7983 */ /* 0x000ee20000300800 */
[----:B------:R-:W-:-:S02]  /*2afa0*/  IADD3.X R155, R155, UR5, RZ, P1, !PT ;  /* 0x000000059b9b7c10 */ /* 0x000fc40008ffe4ff */
[----:B--2---:R-:W-:Y:S01]  /*2afb0*/  IADD3 R250, P1, R250, UR34, RZ ;  /* 0x00000022fafa7c10 */ /* 0x004fe2000ff3e0ff */
[----:B------:R-:W-:Y:S01]  /*2afc0*/  WARPGROUP.ARRIVE ;  /* 0x00000000000079c5 */ /* 0x000fe20000000000 */
[----:B------:R-:W-:Y:S01]  /*2afd0*/  UMOV UR16, UR24 ;  /* 0x0000001800107c82 */ /* 0x000fe20008000000 */
[----:B------:R-:W-:-:S04]  /*2afe0*/  UMOV UR17, UR25 ;  /* 0x0000001900117c82 */ /* 0x000fc80008000000 */
[----:B------:R-:W-:Y:S01]  /*2aff0*/  QGMMA.64x256x32.F32.E5M2.E5M2 R24, gdesc[UR16], R24, gsb0 ;  /* 0x03e00000101879f3 */ /* 0x000fe20008003818 */
[----:B---3--:R-:W-:-:S05]  /*2b000*/  IADD3 R189, P6, R189, UR34, RZ ;  /* 0x00000022bdbd7c10 */ /* 0x008fca000ffde0ff */
[----:B------:R-:W-:Y:S04]  /*2b010*/  STL [R1+0x6b4], R189 ;  /* 0x0006b4bd01007387 */ /* 0x000fe80000100800 */
[----:B------:R-:W-:Y:S04]  /*2b020*/  STL [R1+0x6d8], R155 ;  /* 0x0006d89b01007387 */ /* 0x000fe80000100800 */
[----:B------:R0:W-:Y:S04]  /*2b030*/  STL [R1+0x6ac], R250 ;  /* 0x0006acfa01007387 */ /* 0x0001e80000100800 */
[----:B0-----:R-:W2:Y:S04]  /*2b040*/  LDL.LU R250, [R1+0x1038] ;  /* 0x0010380001fa7983 */ /* 0x001ea80000300800 */
[----:B------:R-:W3:Y:S01]  /*2b050*/  LDL.LU R189, [R1+0x6d0] ;  /* 0x0006d00001bd7983 */ /* 0x000ee20000300800 */
[----:B------:R-:W-:-:S02]  /*2b060*/  WARPGROUP.DEPBAR.LE gsb0, 0x0 ;  /* 0x00008000000079c5 */ /* 0x000fc40000010000 */
[----:B------:R-:W-:Y:S01]  /*2b070*/  WARPGROUP.ARRIVE ;  /* 0x00000000000079c5 */ /* 0x000fe20000000000 */
[----:B------:R-:W-:Y:S01]  /*2b080*/  UMOV UR36, UR28 ;  /* 0x0000001c00247c82 */ /* 0x000fe20008000000 */
[----:B------:R-:W-:Y:S01]  /*2b090*/  UMOV UR37, UR29 ;  /* 0x0000001d00257c82 */ /* 0x000fe20008000000 */
[----:B------:R-:W-:Y:S01]  /*2b0a0*/  UMOV UR38, UR10 ;  /* 0x0000000a00267c82 */ /* 0x000fe20008000000 */
[----:B------:R-:W-:Y:S02]  /*2b0b0*/  UMOV UR39, UR11 ;  /* 0x0000000b00277c82 */ /* 0x000fe40008000000 */
[----:B------:R-:W-:Y:S01]  /*2b0c0*/  QGMMA.64x256x32.F32.E5M2.E5M2 R24, gdesc[UR36], R24, gsb0 ;  /* 0x03e00000241879f3 */ /* 0x000fe20008003818 */
[----:B------:R-:W-:Y:S02]  /*2b0d0*/  IADD3.X R0, R0, UR5, RZ, P3, !PT ;  /* 0x0000000500007c10 */ /* 0x000fe40009ffe4ff */
[----:B------:R-:W-:Y:S02]  /*2b0e0*/  IADD3 R232, P3, R232, UR34, RZ ;  /* 0x00000022e8e87c10 */ /* 0x000fe4000ff7e0ff */
[----:B------:R-:W-:-:S02]  /*2b0f0*/  IADD3.X R190, R190, UR5, RZ, P4, !PT ;  /* 0x00000005bebe7c10 */ /* 0x000fc4000a7fe4ff */
[----:B------:R-:W-:Y:S02]  /*2b100*/  IADD3 R191, P4, R191, UR34, RZ ;  /* 0x00000022bfbf7c10 */ /* 0x000fe4000ff9e0ff */
[----:B------:R-:W-:Y:S02]  /*2b110*/  IADD3.X R192, R192, UR5, RZ, P5, !PT ;  /* 0x00000005c0c07c10 */ /* 0x000fe4000affe4ff */
[----:B------:R-:W-:Y:S02]  /*2b120*/  IADD3 R193, P5, R193, UR34, RZ ;  /* 0x00000022c1c17c10 */ /* 0x000fe4000ffbe0ff */
        /* <DEDUP_REMOVED lines=15> */
[----:B---3--:R-:W-:Y:S02]  /*2b220*/  IADD3.X R189, R189, UR5, RZ, P2, !PT ;  /* 0x00000005bdbd7c10 */ /* 0x008fe400097fe4ff */
[----:B------:R-:W-:-:S03]  /*2b230*/  IADD3 R249, P2, R249, UR34, RZ ;  /* 0x00000022f9f97c10 */ /* 0x000fc6000ff5e0ff */
[----:B------:R-:W-:Y:S04]  /*2b240*/  STL [R1+0x6d0], R189 ;  /* 0x0006d0bd01007387 */ /* 0x000fe80000100800 */
[----:B------:R0:W-:Y:S04]  /*2b250*/  STL [R1+0x6a4], R249 ;  /* 0x0006a4f901007387 */ /* 0x0001e80000100800 */
[----:B0-----:R-:W3:Y:S04]  /*2b260*/  LDL.LU R249, [R1+0x1034] ;  /* 0x0010340001f97983 */ /* 0x001ee80000300800 */
[----:B------:R0:W-:Y:S01]  /*2b270*/  STL [R1+0x6c8], R0 ;  /* 0x0006c80001007387 */ /* 0x0001e20000100800 */
[----:B------:R-:W-:-:S02]  /*2b280*/  IADD3.X R200, R200, UR5, RZ, P2, !PT ;  /* 0x00000005c8c87c10 */ /* 0x000fc400097fe4ff */
[----:B------:R-:W-:Y:S01]  /*2b290*/  IADD3 R204, P2, R204, UR34, RZ ;  /* 0x00000022cccc7c10 */ /* 0x000fe2000ff5e0ff */
[----:B0-----:R0:W5:Y:S04]  /*2b2a0*/  LDL.LU R0, [R1+0x1030] ;  /* 0x0010300001007983 */ /* 0x0011680000300800 */
[----:B------:R1:W-:Y:S04]  /*2b2b0*/  STL [R1+0x69c], R232 ;  /* 0x00069ce801007387 */ /* 0x0003e80000100800 */
        /* <DEDUP_REMOVED lines=15> */
[----:B------:R0:W-:Y:S01]  /*2b3b0*/  STL [R1+0x65c], R223 ;  /* 0x00065cdf01007387 */ /* 0x0001e20000100800 */
[----:B------:R-:W-:-:S03]  /*2b3c0*/  IADD3.X R228, R228, UR5, RZ, P2, !PT ;  /* 0x00000005e4e47c10 */ /* 0x000fc600097fe4ff */
[----:B------:R0:W-:Y:S01]  /*2b3d0*/  STL [R1+0x680], R224 ;  /* 0x000680e001007387 */ /* 0x0001e20000100800 */
[----:B------:R-:W-:-:S03]  /*2b3e0*/  IADD3 R229, P2, R229, UR34, RZ ;  /* 0x00000022e5e57c10 */ /* 0x000fc6000ff5e0ff */
[----:B------:R0:W-:Y:S04]  /*2b3f0*/  STL [R1+0x654], R225 ;  /* 0x000654e101007387 */ /* 0x0001e80000100800 */
[----:B------:R0:W-:Y:S01]  /*2b400*/  STL [R1+0x678], R226 ;  /* 0x000678e201007387 */ /* 0x0001e20000100800 */
[----:B------:R-:W-:-:S03]  /*2b410*/  IADD3 R231, P3, R231, UR34, RZ ;  /* 0x00000022e7e77c10 */ /* 0x000fc6000ff7e0ff */
[----:B------:R0:W-:Y:S01]  /*2b420*/  STL [R1+0x64c], R227 ;  /* 0x00064ce301007387 */ /* 0x0001e20000100800 */
[----:B------:R-:W-:-:S03]  /*2b430*/  IADD3.X R222, R222, UR5, RZ, P4, !PT ;  /* 0x00000005dede7c10 */ /* 0x000fc6000a7fe4ff */
        /* <DEDUP_REMOVED lines=13> */
[----:B------:R-:W-:Y:S01]  /*2b510*/  IADD3 R212, P1, R212, UR34, RZ ;  /* 0x00000022d4d47c10 */ /* 0x000fe2000ff3e0ff */
[----:B------:R-:W0:Y:S01]  /*2b520*/  S2R R153, SR_TID.X ;  /* 0x0000000000997919 */ /* 0x000e220000002100 */
[----:B------:R-:W0:Y:S01]  /*2b530*/  S2R R154, SR_TID.X ;  /* 0x00000000009a7919 */ /* 0x000e220000002100 */
[----:B------:R-:W0:Y:S01]  /*2b540*/  S2R R155, SR_TID.X ;  /* 0x00000000009b7919 */ /* 0x000e220000002100 */
        /* <DEDUP_REMOVED lines=8> */
[----:B-1----:R-:W1:Y:S02]  /*2b5d0*/  S2R R232, SR_TID.X ;  /* 0x0000000000e87919 */ /* 0x002e640000002100 */
[----:B------:R0:W-:Y:S01]  /*2b5e0*/  STL [R1+0x61c], R212 ;  /* 0x00061cd401007387 */ /* 0x0001e20000100800 */
[----:B------:R-:W-:-:S03]  /*2b5f0*/  IADD3.X R205, R205, UR5, RZ, P4, !PT ;  /* 0x00000005cdcd7c10 */ /* 0x000fc6000a7fe4ff */
[----:B------:R0:W-:Y:S01]  /*2b600*/  STL [R1+0x640], R210 ;  /* 0x000640d201007387 */ /* 0x0001e20000100800 */
[----:B------:R-:W-:-:S03]  /*2b610*/  IADD3 R203, P4, R203, UR34, RZ ;  /* 0x00000022cbcb7c10 */ /* 0x000fc6000ff9e0ff */
[----:B------:R0:W-:Y:S01]  /*2b620*/  STL [R1+0x614], R209 ;  /* 0x000614d101007387 */ /* 0x0001e20000100800 */
[----:B------:R-:W-:-:S03]  /*2b630*/  IADD3.X R202, R202, UR5, RZ, P5, !PT ;  /* 0x00000005caca7c10 */ /* 0x000fc6000affe4ff */
        /* <DEDUP_REMOVED lines=10> */
[----:B------:R0:W-:Y:S04]  /*2b6e0*/  STL [R1+0x620], R201 ;  /* 0x000620c901007387 */ /* 0x0001e80000100800 */
[----:B------:R0:W-:Y:S04]  /*2b6f0*/  STL [R1+0x618], R199 ;  /* 0x000618c701007387 */ /* 0x0001e80000100800 */
[----:B------:R0:W-:Y:S04]  /*2b700*/  STL [R1+0x610], R198 ;  /* 0x000610c601007387 */ /* 0x0001e80000100800 */
[----:B------:R0:W-:Y:S04]  /*2b710*/  STL [R1+0x608], R196 ;  /* 0x000608c401007387 */ /* 0x0001e80000100800 */
[----:B------:R0:W-:Y:S01]  /*2b720*/  STL [R1+0x600], R195 ;  /* 0x000600c301007387 */ /* 0x0001e20000100800 */
[----:B------:R-:W-:-:S02]  /*2b730*/  IADD3 R252, P5, R252, UR34, RZ ;  /* 0x00000022fcfc7c10 */ /* 0x000fc4000ffbe0ff */
[----:B--2---:R-:W-:Y:S02]  /*2b740*/  IADD3 R250, P6, R250, UR34, RZ ;  /* 0x00000022fafa7c10 */ /* 0x004fe4000ffde0ff */
[----:B------:R-:W-:Y:S02]  /*2b750*/  IADD3 R248, P1, R248, UR34, RZ ;  /* 0x00000022f8f87c10 */ /* 0x000fe4000ff3e0ff */
[----:B------:R-:W-:Y:S02]  /*2b760*/  IADD3 R246, P2, R246, UR34, RZ ;  /* 0x00000022f6f67c10 */ /* 0x000fe4000ff5e0ff */
[----:B------:R-:W-:Y:S02]  /*2b770*/  IADD3.X R251, R251, UR5, RZ, P5, !PT ;  /* 0x00000005fbfb7c10 */ /* 0x000fe4000affe4ff */
[----:B------:R-:W-:Y:S02]  /*2b780*/  IADD3 R244, P3, R244, UR34, RZ ;  /* 0x00000022f4f47c10 */ /* 0x000fe4000ff7e0ff */
[----:B------:R-:W-:-:S02]  /*2b790*/  IADD3.X R247, R247, UR5, RZ, P1, !PT ;  /* 0x00000005f7f77c10 */ /* 0x000fc40008ffe4ff */
[----:B----4-:R-:W-:Y:S02]  /*2b7a0*/  IADD3 R242, P4, R242, UR34, RZ ;  /* 0x00000022f2f27c10 */ /* 0x010fe4000ff9e0ff */
[----:B------:R-:W-:Y:S02]  /*2b7b0*/  IADD3 R240, P5, R240, UR34, RZ ;  /* 0x00000022f0f07c10 */ /* 0x000fe4000ffbe0ff */
[----:B------:R-:W-:Y:S02]  /*2b7c0*/  IADD3 R236, P1, R236, UR34, RZ ;  /* 0x00000022ecec7c10 */ /* 0x000fe4000ff3e0ff */
[----:B0-----:R-:W-:Y:S02]  /*2b7d0*/  LOP3.LUT R153, R153, 0x7f, RZ, 0xc0, !PT ;  /* 0x0000007f99997812 */ /* 0x001fe400078ec0ff */
[----:B------:R-:W-:Y:S02]  /*2b7e0*/  LOP3.LUT R154, R154, 0x7f, RZ, 0xc0, !PT ;  /* 0x0000007f9a9a7812 */ /* 0x000fe400078ec0ff */
[----:B------:R-:W-:Y:S01]  /*2b7f0*/  LOP3.LUT R155, R155, 0x7f, RZ, 0xc0, !PT ;  /* 0x0000007f9b9b7812 */ /* 0x000fe200078ec0ff */
[----:B------:R-:W-:-:S02]  /*2b800*/  WARPGROUP.DEPBAR.LE gsb0, 0x0 ;  /* 0x00008000000079c5 */ /* 0x000fc40000010000 */
[----:B------:R-:W-:Y:S02]  /*2b810*/  IADD3.X R245, R245, UR5, RZ, P2, !PT ;  /* 0x00000005f5f57c10 */ /* 0x000fe400097fe4ff */
[----:B------:R-:W-:Y:S02]  /*2b820*/  IADD3.X R243, R243, UR5, RZ, P3, !PT ;  /* 0x00000005f3f37c10 */ /* 0x000fe40009ffe4ff */
[----:B------:R-:W-:Y:S02]  /*2b830*/  IADD3.X R241, R241, UR5, RZ, P4, !PT ;  /* 0x00000005f1f17c10 */ /* 0x000fe4000a7fe4ff */
[----:B------:R-:W-:Y:S02]  /*2b840*/  IADD3.X R239, R239, UR5, RZ, P5, !PT ;  /* 0x00000005efef7c10 */ /* 0x000fe4000affe4ff */
[----:B------:R-:W-:Y:S02]  /*2b850*/  IADD3.X R235, R235, UR5, RZ, P1, !PT ;  /* 0x00000005ebeb7c10 */ /* 0x000fe40008ffe4ff */
[----:B------:R-:W-:-:S02]  /*2b860*/  LOP3.LUT R153, R153, 0x30, RZ, 0x3c, !PT ;  /* 0x0000003099997812 */ /* 0x000fc400078e3cff */
[----:B------:R-:W-:Y:S02]  /*2b870*/  LOP3.LUT R154, R154, 0x20, RZ, 0x3c, !PT ;  /* 0x000000209a9a7812 */ /* 0x000fe400078e3cff */
[----:B------:R-:W-:Y:S02]  /*2b880*/  LOP3.LUT R155, R155, 0x10, RZ, 0x3c, !PT ;  /* 0x000000109b9b7812 */ /* 0x000fe400078e3cff */
[----:B-1----:R-:W-:Y:S02]  /*2b890*/  LOP3.LUT R232, R232, 0x7f, RZ, 0xc0, !PT ;  /* 0x0000007fe8e87812 */ /* 0x002fe400078ec0ff */
[----:B---3--:R-:W-:Y:S02]  /*2b8a0*/  IADD3.X R249, R249, UR5, RZ, P6, !PT ;  /* 0x00000005f9f97c10 */ /* 0x008fe4000b7fe4ff */
[----:B------:R-:W-:-:S04]  /*2b8b0*/  IADD3 R238, P6, R238, UR34, RZ ;  /* 0x00000022eeee7c10 */ /* 0x000fc8000ffde0ff */
[----:B------:R-:W-:Y:S01]  /*2b8c0*/  IADD3.X R237, R237, UR5, RZ, P6, !PT ;  /* 0x00000005eded7c10 */ /* 0x000fe2000b7fe4ff */
[----:B------:R-:W-:Y:S08]  /*2b8d0*/  @P0 BRA `(.L_x_2) ;  /* 0xfffffebc00000947 */ /* 0x000ff0000383ffff */
.L_x_1:
[----:B------:R-:W2:Y:S01]  /*2b8e0*/  LDL.LU R169, [R1+0x408] ;  /* 0x0004080001a97983 */ /* 0x000ea20000300800 */
[----:B------:R-:W-:Y:S01]  /*2b8f0*/  ULDC UR5, c[0x0][0x248] ;  /* 0x0000920000057ab9 */ /* 0x000fe20000000800 */
[----:B------:R-:W-:Y:S01]  /*2b900*/  MOV R153, UR33 ;  /* 0x0000002100997c02 */ /* 0x000fe20008000f00 */
[----:B------:R-:W-:Y:S01]  /*2b910*/  ULDC.64 UR6, c[0x0][0x228] ;  /* 0x00008a0000067ab9 */ /* 0x000fe20000000a00 */
[----:B------:R-:W3:Y:S01]  /*2b920*/  LDL.LU R168, [R1+0x40c] ;  /* 0x00040c0001a87983 */ /* 0x000ee20000300800 */
[----:B------:R-:W-:Y:S01]  /*2b930*/  MOV R152, UR32 ;  /* 0x0000002000987c02 */ /* 0x000fe20008000f00 */
[----:B------:R-:W-:Y:S01]  /*2b940*/  ULDC UR8, c[0x0][0x22c] ;  /* 0x00008b0000087ab9 */ /* 0x000fe20000000800 */
[----:B------:R-:W-:Y:S01]  /*2b950*/  LOP3.LUT R3, R3, 0xfeffffff, RZ, 0xc0, !PT ;  /* 0xfeffffff03037812 */ /* 0x000fe200078ec0ff */
[----:B------:R-:W4:Y:S01]  /*2b960*/  LDL.LU R167, [R1+0x418] ;  /* 0x0004180001a77983 */ /* 0x000f220000300800 */
[----:B------:R-:W-:Y:S01]  /*2b970*/  ULDC UR32, c[0x0][0x22c] ;  /* 0x00008b0000207ab9 */ /* 0x000fe20000000800 */
[----:B------:R-:W-:Y:S01]  /*2b980*/  ULDC UR61, c[0x0][0x22c] ;  /* 0x00008b00003d7ab9 */ /* 0x000fe20000000800 */
[----:B------:R-:W-:Y:S01]  /*2b990*/  ULDC UR33, c[0x0][0x22c] ;  /* 0x00008b0000217ab9 */ /* 0x000fe20000000800 */
[----:B------:R-:W4:Y:S01]  /*2b9a0*/  LDL.LU R166, [R1+0x41c] ;  /* 0x00041c0001a67983 */ /* 0x000f220000300800 */
[C---:B-----5:R-:W-:Y:S01]  /*2b9b0*/  VIADD R154, R0.reuse, 0x29 ;  /* 0x00000029009a7836 */ /* 0x060fe20000000000 */
[----:B------:R-:W-:Y:S01]  /*2b9c0*/  ULDC UR60, c[0x0][0x22c] ;  /* 0x00008b00003c7ab9 */ /* 0x000fe20000000800 */
[C---:B------:R-:W-:Y:S01]  /*2b9d0*/  VIADD R155, R0.reuse, 0x28 ;  /* 0x00000028009b7836 */ /* 0x040fe20000000000 */
[----:B------:R-:W4:Y:S01]  /*2b9e0*/  LDL.LU R165, [R1+0x428] ;  /* 0x0004280001a57983 */ /* 0x000f220000300800 */
[C---:B------:R-:W-:Y:S01]  /*2b9f0*/  VIADD R177, R0.reuse, 0x12 ;  /* 0x0000001200b17836 */ /* 0x040fe20000000000 */
        /* <DEDUP_REMOVED lines=66> */
[----:B0-----:R-:W4:Y:S01]  /*2be20*/  LDL.LU R16, [R1+0x4ac] ;  /* 0x0004ac0001107983 */ /* 0x001f220000300800 */
        /* <DEDUP_REMOVED lines=27> */
[----:B-1----:R-:W4:Y:S01]  /*2bfe0*/  LDL.LU R2, [R1+0x518] ;  /* 0x0005180001027983 */ /* 0x002f220000300800 */
[C---:B------:R-:W-:Y:S01]  /*2bff0*/  VIADD R225, R0.reuse, 0xd4 ;  /* 0x000000d400e17836 */ /* 0x040fe20000000000 */
[----:B------:R-:W-:Y:S01]  /*2c000*/  ULDC UR35, c[0x0][0x22c] ;  /* 0x00008b0000237ab9 */ /* 0x000fe20000000800 */
[C---:B------:R-:W-:Y:S01]  /*2c010*/  VIADD R226, R0.reuse, 0xd5 ;  /* 0x000000d500e27836 */ /* 0x040fe20000000000 */
[----:B------:R-:W-:Y:S01]  /*2c020*/  STL [R1+0x1080], R243 ;  /* 0x001080f301007387 */ /* 0x000fe20000100800 */
        /* <DEDUP_REMOVED lines=32> */
[----:B------:R-:W-:Y:S01]  /*2c230*/  VIADD R252, R0, 0xe8 ;  /* 0x000000e800fc7836 */ /* 0x000fe20000000000 */
[----:B------:R-:W-:Y:S01]  /*2c240*/  ULDC UR24, c[0x0][0x22c] ;  /* 0x00008b0000187ab9 */ /* 0x000fe20000000800 */
        /* <DEDUP_REMOVED lines=15> */
[----:B--2---:R-:W-:-:S02]  /*2c340*/  IMAD.MOV.U32 R173, RZ, RZ, R169 ;  /* 0x000000ffffad7224 */ /* 0x004fc400078e00a9 */
[----:B---3--:R-:W-:Y:S02]  /*2c350*/  IMAD.MOV.U32 R172, RZ, RZ, R168 ;  /* 0x000000ffffac7224 */ /* 0x008fe400078e00a8 */
[----:B------:R-:W-:Y:S02]  /*2c360*/  IMAD.MOV.U32 R174, RZ, RZ, R173 ;  /* 0x000000ffffae7224 */ /* 0x000fe400078e00ad */
[----:B----4-:R-:W-:Y:S02]  /*2c370*/  IMAD.MOV.U32 R171, RZ, RZ, R167 ;  /* 0x000000ffffab7224 */ /* 0x010fe400078e00a7 */
[----:B------:R-:W-:Y:S02]  /*2c380*/  IMAD.MOV.U32 R173, RZ, RZ, R172 ;  /* 0x000000ffffad7224 */ /* 0x000fe400078e00ac */
[----:B------:R-:W-:Y:S02]  /*2c390*/  IMAD.MOV.U32 R170, RZ, RZ, R166 ;  /* 0x000000ffffaa7224 */ /* 0x000fe400078e00a6 */
[----:B------:R-:W-:-:S02]  /*2c3a0*/  IMAD.MOV.U32 R172, RZ, RZ, R171 ;  /* 0x000000ffffac7224 */ /* 0x000fc400078e00ab */
[----:B------:R-:W-:Y:S02]  /*2c3b0*/  IMAD.MOV.U32 R169, RZ, RZ, R165 ;  /* 0x000000ffffa97224 */ /* 0x000fe400078e00a5 */
[----:B------:R-:W-:Y:S02]  /*2c3c0*/  IMAD.MOV.U32 R171, RZ, RZ, R170 ;  /* 0x000000ffffab7224 */ /* 0x000fe400078e00aa */
[----:B------:R-:W-:Y:S02]  /*2c3d0*/  IMAD.MOV.U32 R168, RZ, RZ, R164 ;  /* 0x000000ffffa87224 */ /* 0x000fe400078e00a4 */
        /* <DEDUP_REMOVED lines=38> */
[----:B------:R-:W-:Y:S01]  /*2c640*/  IMAD R13, R0, UR5, RZ ;  /* 0x00000005000d7c24 */ /* 0x000fe2000f8e02ff */
[----:B------:R-:W-:Y:S01]  /*2c650*/  ULDC UR5, c[0x0][0x248] ;  /* 0x0000920000057ab9 */ /* 0x000fe20000000800 */
[----:B------:R-:W-:-:S02]  /*2c660*/  IMAD.MOV.U32 R16, RZ, RZ, R12 ;  /* 0x000000ffff107224 */ /* 0x000fc400078e000c */
[----:B------:R-:W-:Y:S01]  /*2c670*/  VIADD R15, R13, UR5 ;  /* 0x000000050d0f7c36 */ /* 0x000fe20008000000 */
[----:B------:R-:W-:Y:S01]  /*2c680*/  ULDC UR5, c[0x0][0x248] ;  /* 0x0000920000057ab9 */ /* 0x000fe20000000800 */
[----:B------:R-:W-:Y:S02]  /*2c690*/  IMAD.MOV.U32 R14, RZ, RZ, R11 ;  /* 0x000000ffff0e7224 */ /* 0x000fe400078e000b */
[----:B------:R-:W-:Y:S01]  /*2c6a0*/  VIADD R11, R15, UR5 ;  /* 0x000000050f0b7c36 */ /* 0x000fe20008000000 */
[----:B------:R-:W-:Y:S01]  /*2c6b0*/  ULDC UR5, c[0x0][0x248] ;  /* 0x0000920000057ab9 */ /* 0x000fe20000000800 */
[----:B------:R-:W-:Y:S02]  /*2c6c0*/  IMAD.MOV.U32 R12, RZ, RZ, R10 ;  /* 0x000000ffff0c7224 */ /* 0x000fe400078e000a */
[----:B------:R-:W-:Y:S02]  /*2c6d0*/  IMAD.MOV.U32 R19, RZ, RZ, R18 ;  /* 0x000000ffff137224 */ /* 0x000fe400078e0012 */
[----:B------:R-:W-:-:S02]  /*2c6e0*/  IMAD.MOV.U32 R10, RZ, RZ, R2 ;  /* 0x000000ffff0a7224 */ /* 0x000fc400078e0002 */
[----:B------:R-:W-:Y:S01]  /*2c6f0*/  VIADD R2, R11, UR5 ;  /* 0x000000050b027c36 */ /* 0x000fe20008000000 */
[----:B------:R-:W-:Y:S01]  /*2c700*/  ULDC UR5, c[0x0][0x248] ;  /* 0x0000920000057ab9 */ /* 0x000fe20000000800 */
[----:B------:R-:W-:Y:S02]  /*2c710*/  IMAD.MOV.U32 R18, RZ, RZ, R17 ;  /* 0x000000ffff127224 */ /* 0x000fe400078e0011 */
[----:B------:R-:W-:Y:S01]  /*2c720*/  IMAD.MOV.U32 R17, RZ, RZ, R16 ;  /* 0x000000ffff117224 */ /* 0x000fe200078e0010 */
[----:B------:R0:W-:Y:S01]  /*2c730*/  STL [R1+0x600], R2 ;  /* 0x0006000201007387 */ /* 0x0001e20000100800 */
[----:B------:R-:W-:Y:S02]  /*2c740*/  IMAD.MOV.U32 R16, RZ, RZ, R14 ;  /* 0x000000ffff107224 */ /* 0x000fe400078e000e */
[----:B------:R-:W-:Y:S02]  /*2c750*/  IMAD.MOV.U32 R14, RZ, RZ, R12 ;  /* 0x000000ffff0e7224 */ /* 0x000fe400078e000c */
[----:B------:R-:W-:-:S02]  /*2c760*/  IMAD.MOV.U32 R12, RZ, RZ, R10 ;  /* 0x000000ffff0c7224 */ /* 0x000fc400078e000a */
[----:B0-----:R-:W-:Y:S01]  /*2c770*/  VIADD R2, R2, UR5 ;  /* 0x0000000502027c36 */ /* 0x001fe20008000000 */
[----:B------:R-:W-:-:S04]  /*2c780*/  ULDC UR5, c[0x0][0x248] ;  /* 0x0000920000057ab9 */ /* 0x000fc80000000800 */
[----:B------:R0:W-:Y:S02]  /*2c790*/  STL [R1+0x604], R2 ;  /* 0x0006040201007387 */ /* 0x0001e40000100800 */
        /* <DEDUP_REMOVED lines=782> */
[----:B------:R0:W-:Y:S04]  /*2f880*/  STL [R1+0x1020], R2 ;  /* 0x0010200201007387 */ /* 0x0001e80000100800 */
[----:B------:R-:W2:Y:S04]  /*2f890*/  LDL.LU R10, [R1+0x51c] ;  /* 0x00051c00010a7983 */ /* 0x000ea80000300800 */
[----:B------:R-:W3:Y:S01]  /*2f8a0*/  LDL.LU R176, [R1+0x400] ;  /* 0x0004000001b07983 */ /* 0x000ee20000300800 */
[----:B0-----:R-:W-:Y:S01]  /*2f8b0*/  VIADD R2, R2, UR5 ;  /* 0x0000000502027c36 */ /* 0x001fe20008000000 */
[----:B------:R-:W-:-:S02]  /*2f8c0*/  ULDC UR5, c[0x0][0x248] ;  /* 0x0000920000057ab9 */ /* 0x000fc40000000800 */
[----:B------:R-:W3:Y:S01]  /*2f8d0*/  LDL.LU R175, [R1+0x404] ;  /* 0x0004040001af7983 */ /* 0x000ee20000300800 */
[----:B------:R-:W-:Y:S02]  /*2f8e0*/  LOP3.LUT R9, R9, 0x7fffffff, RZ, 0xc0, !PT ;  /* 0x7fffffff09097812 */ /* 0x000fe400078ec0ff */
[----:B------:R-:W-:Y:S02]  /*2f8f0*/  LOP3.LUT R8, R8, 0x7fffffff, RZ, 0xc0, !PT ;  /* 0x7fffffff08087812 */ /* 0x000fe400078ec0ff */
[----:B------:R-:W-:Y:S02]  /*2f900*/  LOP3.LUT R7, R7, 0x7fffffff, RZ, 0xc0, !PT ;  /* 0x7fffffff07077812 */ /* 0x000fe400078ec0ff */
[----:B------:R-:W-:Y:S02]  /*2f910*/  LOP3.LUT R6, R6, 0x7fffffff, RZ, 0xc0, !PT ;  /* 0x7fffffff06067812 */ /* 0x000fe400078ec0ff */
[----:B------:R-:W-:Y:S02]  /*2f920*/  LOP3.LUT R5, R5, 0x7fffffff, RZ, 0xc0, !PT ;  /* 0x7fffffff05057812 */ /* 0x000fe400078ec0ff */
[----:B------:R-:W-:-:S02]  /*2f930*/  LOP3.LUT R4, R4, 0xfffffff7, RZ, 0xc0, !PT ;  /* 0xfffffff704047812 */ /* 0x000fc400078ec0ff */
[----:B------:R-:W-:Y:S01]  /*2f940*/  LOP3.LUT R242, R242, 0x7fffffff, RZ, 0xc0, !PT ;  /* 0x7ffffffff2f27812 */ /* 0x000fe200078ec0ff */
[----:B------:R-:W-:Y:S01]  /*2f950*/  BAR.SYNC.DEFER_BLOCKING 0x0 ;  /* 0x0000000000007b1d */ /* 0x000fe20000010000 */
[----:B---3--:R-:W-:Y:S01]  /*2f960*/  F2FP.SATFINITE.E5M2.F32.PACK_AB_MERGE_C R152, R175, R176, RZ ;  /* 0x000000b0af98723e */ /* 0x008fe200048060ff */
        /* <DEDUP_REMOVED lines=27> */
[----:B------:R-:W-:Y:S01]  /*2fb20*/  IMAD.MOV.U32 R16, RZ, RZ, R14 ;  /* 0x000000ffff107224 */ /* 0x000fe200078e000e */
[----:B------:R0:W-:Y:S01]  /*2fb30*/  STL [R1+0x848], R152 ;  /* 0x0008489801007387 */ /* 0x0001e20000100800 */
[----:B------:R-:W-:-:S02]  /*2fb40*/  IMAD.MOV.U32 R14, RZ, RZ, R12 ;  /* 0x000000ffff0e7224 */ /* 0x000fc400078e000c */
[----:B--2---:R-:W-:Y:S02]  /*2fb50*/  IMAD.MOV.U32 R12, RZ, RZ, R10 ;  /* 0x000000ffff0c7224 */ /* 0x004fe400078e000a */
[----:B------:R-:W2:Y:S01]  /*2fb60*/  LDL.LU R10, [R1+0x520] ;  /* 0x00052000010a7983 */ /* 0x000ea20000300800 */
[----:B0-----:R-:W-:Y:S01]  /*2fb70*/  F2FP.SATFINITE.E5M2.F32.PACK_AB_MERGE_C R152, R174, R175, RZ ;  /* 0x000000afae98723e */ /* 0x001fe200048060ff */
        /* <DEDUP_REMOVED lines=26> */
[----:B------:R-:W-:Y:S01]  /*2fd20*/  STL [R1+0x1024], R2 ;  /* 0x0010240201007387 */ /* 0x000fe20000100800 */
[----:B------:R-:W-:Y:S02]  /*2fd30*/  IMAD.MOV.U32 R16, RZ, RZ, R14 ;  /* 0x000000ffff107224 */ /* 0x000fe400078e000e */
[----:B------:R-:W-:Y:S01]  /*2fd40*/  IMAD.MOV.U32 R14, RZ, RZ, R12 ;  /* 0x000000ffff0e7224 */ /* 0x000fe200078e000c */
[----:B------:R0:W-:Y:S01]  /*2fd50*/  STL [R1+0x844], R152 ;  /* 0x0008449801007387 */ /* 0x0001e20000100800 */
[----:B--2---:R-:W-:-:S03]  /*2fd60*/  IMAD.MOV.U32 R12, RZ, RZ, R10 ;  /* 0x000000ffff0c7224 */ /* 0x004fc600078e000a */
[----:B------:R-:W2:Y:S04]  /*2fd70*/  LDL.LU R10, [R1+0x524] ;  /* 0x00052400010a7983 */ /* 0x000ea80000300800 */
[----:B------:R-:W0:Y:S04]  /*2fd80*/  LDL.LU R176, [R1+0x410] ;  /* 0x0004100001b07983 */ /* 0x000e280000300800 */
[----:B------:R-:W0:Y:S02]  /*2fd90*/  LDL.LU R175, [R1+0x414] ;  /* 0x0004140001af7983 */ /* 0x000e240000300800 */
[----:B0-----:R-:W-:Y:S01]  /*2fda0*/  F2FP.SATFINITE.E5M2.F32.PACK_AB_MERGE_C R152, R175, R176, RZ ;  /* 0x000000b0af98723e */ /* 0x001fe200048060ff */
        /* <DEDUP_REMOVED lines=27> */
[----:B------:R-:W-:Y:S01]  /*2ff60*/  IMAD.MOV.U32 R16, RZ, RZ, R14 ;  /* 0x000000ffff107224 */ /* 0x000fe200078e000e */
[----:B------:R0:W-:Y:S01]  /*2ff70*/  STL [R1+0x834], R152 ;  /* 0x0008349801007387 */ /* 0x0001e20000100800 */
[----:B------:R-:W-:Y:S02]  /*2ff80*/  IMAD.MOV.U32 R14, RZ, RZ, R12 ;  /* 0x000000ffff0e7224 */ /* 0x000fe400078e000c */
[----:B--2---:R-:W-:Y:S02]  /*2ff90*/  IMAD.MOV.U32 R12, RZ, RZ, R10 ;  /* 0x000000ffff0c7224 */ /* 0x004fe400078e000a */
[----:B------:R-:W2:Y:S01]  /*2ffa0*/  LDL.LU R10, [R1+0x528] ;  /* 0x00052800010a7983 */ /* 0x000ea20000300800 */
        /* <DEDUP_REMOVED lines=23> */
[----:B------:R-:W-:Y:S01]  /*30120*/  VIADD R2, R2, UR5 ;  /* 0x0000000502027c36 */ /* 0x000fe20008000000 */
[----:B------:R-:W-:Y:S01]  /*30130*/  ULDC UR5, c[0x0][0x248] ;  /* 0x0000920000057ab9 */ /* 0x000fe20000000800 */
[----:B------:R-:W-:Y:S02]  /*30140*/  IMAD.MOV.U32 R20, RZ, RZ, R19 ;  /* 0x000000ffff147224 */ /* 0x000fe400078e0013 */
[----:B------:R-:W-:-:S02]  /*30150*/  IMAD.MOV.U32 R19, RZ, RZ, R18 ;  /* 0x000000ffff137224 */ /* 0x000fc400078e0012 */
        /* <DEDUP_REMOVED lines=509> */
[----:B------:R-:W-:Y:S02]  /*32130*/  IMAD.MOV.U32 R168, RZ, RZ, R167 ;  /* 0x000000ffffa87224 */ /* 0x000fe400078e00a7 */
[----:B------:R-:W3:Y:S01]  /*32140*/  LDL.LU R167, [R1+0x4e8] ;  /* 0x0004e80001a77983 */ /* 0x000ee20000300800 */
[----:B------:R-:W-:Y:S01]  /*32150*/  VIADD R2, R2, UR5 ;  /* 0x0000000502027c36 */ /* 0x000fe20008000000 */
[----:B------:R-:W-:Y:S01]  /*32160*/  ULDC UR5, c[0x0][0x248] ;  /* 0x0000920000057ab9 */ /* 0x000fe20000000800 */
[----:B0-----:R-:W-:Y:S01]  /*32170*/  F2FP.SATFINITE.E5M2.F32.PACK_AB_MERGE_C R152, R174, R175, RZ ;  /* 0x000000afae98723e */ /* 0x001fe200048060ff */
[----:B------:R-:W-:Y:S02]  /*32180*/  IMAD.MOV.U32 R174, RZ, RZ, R173 ;  /* 0x000000ffffae7224 */ /* 0x000fe400078e00ad */
[----:B------:R-:W-:Y:S02]  /*32190*/  IMAD.MOV.U32 R173, RZ, RZ, R172 ;  /* 0x000000ffffad7224 */ /* 0x000fe400078e00ac */
[----:B------:R-:W-:-:S02]  /*321a0*/  IMAD.MOV.U32 R172, RZ, RZ, R171 ;  /* 0x000000ffffac7224 */ /* 0x000fc400078e00ab */
[----:B------:R-:W-:Y:S01]  /*321b0*/  IMAD.MOV.U32 R171, RZ, RZ, R170 ;  /* 0x000000ffffab7224 */ /* 0x000fe200078e00aa */
[----:B------:R0:W-:Y:S01]  /*321c0*/  STL [R1+0xfdc], R2 ;  /* 0x000fdc0201007387 */ /* 0x0001e20000100800 */
[----:B------:R-:W-:Y:S02]  /*321d0*/  IMAD.MOV.U32 R170, RZ, RZ, R169 ;  /* 0x000000ffffaa7224 */ /* 0x000fe400078e00a9 */
[----:B------:R-:W-:Y:S01]  /*321e0*/  IMAD.MOV.U32 R169, RZ, RZ, R168 ;  /* 0x000000ffffa97224 */ /* 0x000fe200078e00a8 */
[----:B------:R1:W-:Y:S01]  /*321f0*/  STL [R1+0x868], R152 ;  /* 0x0008689801007387 */ /* 0x0003e20000100800 */
[----:B---3--:R-:W-:-:S03]  /*32200*/  IMAD.MOV.U32 R168, RZ, RZ, R167 ;  /* 0x000000ffffa87224 */ /* 0x008fc600078e00a7 */
[----:B------:R-:W3:Y:S04]  /*32210*/  LDL.LU R167, [R1+0x4ec] ;  /* 0x0004ec0001a77983 */ /* 0x000ee80000300800 */
[----:B------:R-:W1:Y:S04]  /*32220*/  LDL.LU R176, [R1+0x4a0] ;  /* 0x0004a00001b07983 */ /* 0x000e680000300800 */
[----:B------:R-:W1:Y:S01]  /*32230*/  LDL.LU R175, [R1+0x4a4] ;  /* 0x0004a40001af7983 */ /* 0x000e620000300800 */
[----:B0-----:R-:W-:Y:S01]  /*32240*/  VIADD R2, R2, UR5 ;  /* 0x0000000502027c36 */ /* 0x001fe20008000000 */
[----:B------:R-:W-:Y:S01]  /*32250*/  ULDC UR5, c[0x0][0x248] ;  /* 0x0000920000057ab9 */ /* 0x000fe20000000800 */
[----:B-1----:R-:W-:Y:S01]  /*32260*/  F2FP.SATFINITE.E5M2.F32.PACK_AB_MERGE_C R152, R175, R176, RZ ;  /* 0x000000b0af98723e */ /* 0x002fe200048060ff */
[----:B------:R-:W-:-:S02]  /*32270*/  IMAD.MOV.U32 R175, RZ, RZ, R174 ;  /* 0x000000ffffaf7224 */ /* 0x000fc400078e00ae */
[----:B------:R-:W-:Y:S02]  /*32280*/  IMAD.MOV.U32 R174, RZ, RZ, R173 ;  /* 0x000000ffffae7224 */ /* 0x000fe400078e00ad */
[----:B------:R-:W-:Y:S01]  /*32290*/  IMAD.MOV.U32 R173, RZ, RZ, R172 ;  /* 0x000000ffffad7224 */ /* 0x000fe200078e00ac */
[----:B------:R0:W-:Y:S01]  /*322a0*/  STL [R1+0x894], R152 ;  /* 0x0008949801007387 */ /* 0x0001e20000100800 */
[----:B------:R-:W-:Y:S02]  /*322b0*/  IMAD.MOV.U32 R172, RZ, RZ, R171 ;  /* 0x000000ffffac7224 */ /* 0x000fe400078e00ab */
[----:B------:R-:W-:Y:S02]  /*322c0*/  IMAD.MOV.U32 R171, RZ, RZ, R170 ;  /* 0x000000ffffab7224 */ /* 0x000fe400078e00aa */
[----:B------:R-:W-:Y:S02]  /*322d0*/  IMAD.MOV.U32 R170, RZ, RZ, R169 ;  /* 0x000000ffffaa7224 */ /* 0x000fe400078e00a9 */
[----:B------:R-:W-:Y:S01]  /*322e0*/  IMAD.MOV.U32 R169, RZ, RZ, R168 ;  /* 0x000000ffffa97224 */ /* 0x000fe200078e00a8 */
[----:B0-----:R-:W-:Y:S01]  /*322f0*/  F2FP.SATFINITE.E5M2.F32.PACK_AB_MERGE_C R152, R174, R175, RZ ;  /* 0x000000afae98723e */ /* 0x001fe200048060ff */
[----:B---3--:R-:W-:-:S02]  /*32300*/  IMAD.MOV.U32 R168, RZ, RZ, R167 ;  /* 0x000000ffffa87224 */ /* 0x008fc400078e00a7 */
[----:B------:R-:W-:Y:S01]  /*32310*/  IMAD.MOV.U32 R174, RZ, RZ, R173 ;  /* 0x000000ffffae7224 */ /* 0x000fe200078e00ad */
[----:B------:R-:W3:Y:S01]  /*32320*/  LDL.LU R167, [R1+0x4f0] ;  /* 0x0004f00001a77983 */ /* 0x000ee20000300800 */
[----:B------:R-:W-:Y:S02]  /*32330*/  IMAD.MOV.U32 R173, RZ, RZ, R172 ;  /* 0x000000ffffad7224 */ /* 0x000fe400078e00ac */
[----:B------:R-:W-:Y:S01]  /*32340*/  IMAD.MOV.U32 R172, RZ, RZ, R171 ;  /* 0x000000ffffac7224 */ /* 0x000fe200078e00ab */
[----:B------:R-:W-:Y:S01]  /*32350*/  STL [R1+0xfd4], R2 ;  /* 0x000fd40201007387 */ /* 0x000fe20000100800 */
[----:B------:R-:W-:-:S03]  /*32360*/  IMAD.MOV.U32 R171, RZ, RZ, R170 ;  /* 0x000000ffffab7224 */ /* 0x000fc600078e00aa */
[----:B------:R0:W-:Y:S04]  /*32370*/  STL [R1+0x88c], R152 ;  /* 0x00088c9801007387 */ /* 0x0001e80000100800 */
[----:B------:R-:W4:Y:S04]  /*32380*/  LDL.LU R170, [R1+0x4d0] ;  /* 0x0004d00001aa7983 */ /* 0x000f280000300800 */
[----:B------:R-:W0:Y:S04]  /*32390*/  LDL.LU R176, [R1+0x4b0] ;  /* 0x0004b00001b07983 */ /* 0x000e280000300800 */
[----:B------:R-:W0:Y:S02]  /*323a0*/  LDL.LU R175, [R1+0x4b4] ;  /* 0x0004b40001af7983 */ /* 0x000e240000300800 */
[----:B0-----:R-:W-:Y:S01]  /*323b0*/  F2FP.SATFINITE.E5M2.F32.PACK_AB_MERGE_C R152, R175, R176, RZ ;  /* 0x000000b0af98723e */ /* 0x001fe200048060ff */
[----:B------:R-:W-:-:S02]  /*323c0*/  IMAD.MOV.U32 R175, RZ, RZ, R174 ;  /* 0x000000ffffaf7224 */ /* 0x000fc400078e00ae */
[----:B------:R-:W-:Y:S02]  /*323d0*/  IMAD.MOV.U32 R174, RZ, RZ, R173 ;  /* 0x000000ffffae7224 */ /* 0x000fe400078e00ad */
[----:B------:R-:W-:Y:S01]  /*323e0*/  IMAD.MOV.U32 R173, RZ, RZ, R172 ;  /* 0x000000ffffad7224 */ /* 0x000fe200078e00ac */
[----:B------:R0:W-:Y:S01]  /*323f0*/  STL [R1+0x880], R152 ;  /* 0x0008809801007387 */ /* 0x0001e20000100800 */
[----:B------:R-:W-:Y:S02]  /*32400*/  IMAD.MOV.U32 R172, RZ, RZ, R171 ;  /* 0x000000ffffac7224 */ /* 0x000fe400078e00ab */
[----:B----4-:R-:W-:Y:S02]  /*32410*/  IMAD.MOV.U32 R171, RZ, RZ, R170 ;  /* 0x000000ffffab7224 */ /* 0x010fe400078e00aa */
[----:B------:R-:W4:Y:S01]  /*32420*/  LDL.LU R170, [R1+0x4d4] ;  /* 0x0004d40001aa7983 */ /* 0x000f220000300800 */
[----:B------:R-:W-:Y:S01]  /*32430*/  VIADD R2, R2, UR5 ;  /* 0x0000000502027c36 */ /* 0x000fe20008000000 */
[----:B------:R-:W-:Y:S01]  /*32440*/  ULDC UR5, c[0x0][0x248] ;  /* 0x0000920000057ab9 */ /* 0x000fe20000000800 */
[----:B0-----:R-:W-:Y:S01]  /*32450*/  F2FP.SATFINITE.E5M2.F32.PACK_AB_MERGE_C R152, R174, R175, RZ ;  /* 0x000000afae98723e */ /* 0x001fe200048060ff */
[----:B------:R-:W-:-:S02]  /*32460*/  IMAD.MOV.U32 R174, RZ, RZ, R173 ;  /* 0x000000ffffae7224 */ /* 0x000fc400078e00ad */
[----:B------:R0:W-:Y:S01]  /*32470*/  STL [R1+0xfcc], R2 ;  /* 0x000fcc0201007387 */ /* 0x0001e20000100800 */
[----:B------:R-:W-:Y:S02]  /*32480*/  IMAD.MOV.U32 R173, RZ, RZ, R172 ;  /* 0x000000ffffad7224 */ /* 0x000fe400078e00ac */
[----:B------:R-:W-:Y:S01]  /*32490*/  IMAD.MOV.U32 R172, RZ, RZ, R171 ;  /* 0x000000ffffac7224 */ /* 0x000fe200078e00ab */
[----:B------:R1:W-:Y:S01]  /*324a0*/  STL [R1+0x878], R152 ;  /* 0x0008789801007387 */ /* 0x0003e20000100800 */
[----:B----4-:R-:W-:-:S03]  /*324b0*/  IMAD.MOV.U32 R171, RZ, RZ, R170 ;  /* 0x000000ffffab7224 */ /* 0x010fc600078e00aa */
[----:B------:R-:W4:Y:S04]  /*324c0*/  LDL.LU R170, [R1+0x4d8] ;  /* 0x0004d80001aa7983 */ /* 0x000f280000300800 */
        /* <DEDUP_REMOVED lines=10> */
[----:B----4-:R-:W-:Y:S02]  /*32570*/  IMAD.MOV.U32 R171, RZ, RZ, R170 ;  /* 0x000000ffffab7224 */ /* 0x010fe400078e00aa */
[----:B------:R-:W4:Y:S01]  /*32580*/  LDL.LU R170, [R1+0x4dc] ;  /* 0x0004dc0001aa7983 */ /* 0x000f220000300800 */
[----:B0-----:R-:W-:-:S03]  /*32590*/  F2FP.SATFINITE.E5M2.F32.PACK_AB_MERGE_C R152, R174, R175, RZ ;  /* 0x000000afae98723e */ /* 0x001fc600048060ff */
[----:B------:R-:W-:Y:S01]  /*325a0*/  STL [R1+0xfc4], R2 ;  /* 0x000fc40201007387 */ /* 0x000fe20000100800 */
[----:B------:R-:W-:Y:S02]  /*325b0*/  IMAD.MOV.U32 R175, RZ, RZ, R173 ;  /* 0x000000ffffaf7224 */ /* 0x000fe400078e00ad */
[----:B------:R-:W-:Y:S01]  /*325c0*/  IMAD.MOV.U32 R174, RZ, RZ, R172 ;  /* 0x000000ffffae7224 */ /* 0x000fe200078e00ac */
[----:B------:R0:W-:Y:S01]  /*325d0*/  STL [R1+0x89c], R152 ;  /* 0x00089c9801007387 */ /* 0x0001e20000100800 */
[----:B------:R-:W-:-:S03]  /*325e0*/  IMAD.MOV.U32 R173, RZ, RZ, R171 ;  /* 0x000000ffffad7224 */ /* 0x000fc600078e00ab */
[----:B------:R-:W2:Y:S01]  /*325f0*/  LDL.LU R171, [R1+0x4e0] ;  /* 0x0004e00001ab7983 */ /* 0x000ea20000300800 */
[----:B----4-:R-:W-:-:S03]  /*32600*/  IMAD.MOV.U32 R172, RZ, RZ, R170 ;  /* 0x000000ffffac7224 */ /* 0x010fc600078e00aa */
[----:B------:R-:W4:Y:S01]  /*32610*/  LDL.LU R170, [R1+0x4e4] ;  /* 0x0004e40001aa7983 */ /* 0x000f220000300800 */
[----:B0-----:R-:W-:Y:S01]  /*32620*/  F2FP.SATFINITE.E5M2.F32.PACK_AB_MERGE_C R152, R174, R175, RZ ;  /* 0x000000afae98723e */ /* 0x001fe200048060ff */
[----:B------:R-:W-:Y:S01]  /*32630*/  VIADD R2, R2, UR5 ;  /* 0x0000000502027c36 */ /* 0x000fe20008000000 */
[----:B------:R-:W-:Y:S01]  /*32640*/  ULDC UR5, c[0x0][0x248] ;  /* 0x0000920000057ab9 */ /* 0x000fe20000000800 */
[----:B------:R-:W-:Y:S02]  /*32650*/  IMAD.MOV.U32 R175, RZ, RZ, R172 ;  /* 0x000000ffffaf7224 */ /* 0x000fe400078e00ac */
[----:B------:R0:W-:Y:S01]  /*32660*/  STL [R1+0x890], R152 ;  /* 0x0008909801007387 */ /* 0x0001e20000100800 */
[----:B------:R-:W-:Y:S02]  /*32670*/  IMAD.MOV.U32 R176, RZ, RZ, R173 ;  /* 0x000000ffffb07224 */ /* 0x000fe400078e00ad */
[----:B------:R-:W-:Y:S01]  /*32680*/  IMAD.MOV.U32 R172, RZ, RZ, R169 ;  /* 0x000000ffffac7224 */ /* 0x000fe200078e00a9 */
[----:B------:R1:W-:Y:S01]  /*32690*/  STL [R1+0xfbc], R2 ;  /* 0x000fbc0201007387 */ /* 0x0003e20000100800 */
[----:B--2---:R-:W-:-:S02]  /*326a0*/  IMAD.MOV.U32 R174, RZ, RZ, R171 ;  /* 0x000000ffffae7224 */ /* 0x004fc400078e00ab */
[----:B------:R-:W-:Y:S01]  /*326b0*/  IMAD.MOV.U32 R171, RZ, RZ, R168 ;  /* 0x000000ffffab7224 */ /* 0x000fe200078e00a8 */
[----:B------:R-:W2:Y:S04]  /*326c0*/  LDL.LU R169, [R1+0x4f4] ;  /* 0x0004f40001a97983 */ /* 0x000ea80000300800 */
[----:B------:R-:W2:Y:S01]  /*326d0*/  LDL.LU R168, [R1+0x4f8] ;  /* 0x0004f80001a87983 */ /* 0x000ea20000300800 */
[----:B----4-:R-:W-:Y:S02]  /*326e0*/  IMAD.MOV.U32 R173, RZ, RZ, R170 ;  /* 0x000000ffffad7224 */ /* 0x010fe400078e00aa */
[----:B---3--:R-:W-:Y:S02]  /*326f0*/  IMAD.MOV.U32 R170, RZ, RZ, R167 ;  /* 0x000000ffffaa7224 */ /* 0x008fe400078e00a7 */
[----:B------:R-:W3:Y:S01]  /*32700*/  LDL.LU R167, [R1+0x4fc] ;  /* 0x0004fc0001a77983 */ /* 0x000ee20000300800 */
[----:B------:R-:W-:-:S02]  /*32710*/  F2FP.SATFINITE.E5M2.F32.PACK_AB_MERGE_C R153, R175, R176, RZ ;  /* 0x000000b0af99723e */ /* 0x000fc400048060ff */
[----:B0-----:R-:W-:Y:S01]  /*32720*/  F2FP.SATFINITE.E5M2.F32.PACK_AB_MERGE_C R152, R173, R174, RZ ;  /* 0x000000aead98723e */ /* 0x001fe200048060ff */
[----:B-1----:R-:W-:Y:S01]  /*32730*/  VIADD R2, R2, UR5 ;  /* 0x0000000502027c36 */ /* 0x002fe20008000000 */
[----:B------:R-:W-:Y:S01]  /*32740*/  ULDC UR5, c[0x0][0x248] ;  /* 0x0000920000057ab9 */ /* 0x000fe20000000800 */
[----:B------:R2:W-:Y:S04]  /*32750*/  STL [R1+0x888], R153 ;  /* 0x0008889901007387 */ /* 0x0005e80000100800 */
[----:B------:R0:W-:Y:S04]  /*32760*/  STL [R1+0x8b4], R152 ;  /* 0x0008b49801007387 */ /* 0x0001e80000100800 */
[----:B------:R1:W-:Y:S01]  /*32770*/  STL [R1+0xfb4], R2 ;  /* 0x000fb40201007387 */ /* 0x0003e20000100800 */
[----:B--2---:R-:W-:-:S02]  /*32780*/  F2FP.SATFINITE.E5M2.F32.PACK_AB_MERGE_C R153, R169, R170, RZ ;  /* 0x000000aaa999723e */ /* 0x004fc400048060ff */
[----:B0-----:R-:W-:Y:S01]  /*32790*/  F2FP.SATFINITE.E5M2.F32.PACK_AB_MERGE_C R152, R171, R172, RZ ;  /* 0x000000acab98723e */ /* 0x001fe200048060ff */
[----:B-1----:R-:W-:-:S04]  /*327a0*/  VIADD R2, R2, UR5 ;  /* 0x0000000502027c36 */ /* 0x002fc80008000000 */
[----:B------:R-:W-:Y:S01]  /*327b0*/  STL [R1+0x8ac], R152 ;  /* 0x0008ac9801007387 */ /* 0x000fe20000100800 */
[----:B------:R-:W-:-:S03]  /*327c0*/  ULDC UR5, c[0x0][0x248] ;  /* 0x0000920000057ab9 */ /* 0x000fc60000000800 */
[----:B------:R-:W-:Y:S04]  /*327d0*/  STL [R1+0x8a0], R153 ;  /* 0x0008a09901007387 */ /* 0x000fe80000100800 */
[----:B------:R0:W-:Y:S01]  /*327e0*/  STL [R1+0xfac], R2 ;  /* 0x000fac0201007387 */ /* 0x0001e20000100800 */
[----:B------:R-:W-:Y:S01]  /*327f0*/  IMAD.MOV.U32 R172, RZ, RZ, R166 ;  /* 0x000000ffffac7224 */ /* 0x000fe200078e00a6 */
[----:B------:R-:W-:Y:S01]  /*32800*/  F2FP.SATFINITE.E5M2.F32.PACK_AB_MERGE_C R10, R10, R12, RZ ;  /* 0x0000000c0a0a723e */ /* 0x000fe200048060ff */
[----:B------:R-:W-:Y:S02]  /*32810*/  IMAD.MOV.U32 R171, RZ, RZ, R165 ;  /* 0x000000ffffab7224 */ /* 0x000fe400078e00a5 */
[----:B------:R-:W-:Y:S02]  /*32820*/  IMAD.MOV.U32 R166, RZ, RZ, R160 ;  /* 0x000000ffffa67224 */ /* 0x000fe400078e00a0 */
[----:B0-----:R-:W-:Y:S01]  /*32830*/  VIADD R2, R2, UR5 ;  /* 0x0000000502027c36 */ /* 0x001fe20008000000 */
[----:B------:R-:W-:Y:S01]  /*32840*/  ULDC UR5, c[0x0][0x248] ;  /* 0x0000920000057ab9 */ /* 0x000fe20000000800 */
        /* <DEDUP_REMOVED lines=8> */
[----:B------:R-:W-:Y:S01]  /*328d0*/  IMAD.MOV.U32 R157, RZ, RZ, R19 ;  /* 0x000000ffff9d7224 */ /* 0x000fe200078e0013 */
[----:B---3--:R-:W-:-:S05]  /*328e0*/  F2FP.SATFINITE.E5M2.F32.PACK_AB_MERGE_C R152, R167, R168, RZ ;  /* 0x000000a8a798723e */ /* 0x008fca00048060ff */
[----:B------:R-:W-:Y:S04]  /*328f0*/  STL [R1+0x898], R152 ;  /* 0x0008989801007387 */ /* 0x000fe80000100800 */
[----:B------:R-:W2:Y:S04]  /*32900*/  LDL.LU R174, [R1+0x508] ;  /* 0x0005080001ae7983 */ /* 0x000ea80000300800 */
[----:B------:R-:W2:Y:S04]  /*32910*/  LDL.LU R173, [R1+0x50c] ;  /* 0x00050c0001ad7983 */ /* 0x000ea80000300800 */
[----:B------:R-:W-:Y:S01]  /*32920*/  STL [R1+0xfa4], R2 ;  /* 0x000fa40201007387 */ /* 0x000fe20000100800 */
[----:B------:R-:W-:-:S03]  /*32930*/  IMAD.MOV.U32 R168, RZ, RZ, R162 ;  /* 0x000000ffffa87224 */ /* 0x000fc600078e00a2 */
[----:B------:R-:W3:Y:S01]  /*32940*/  LDL.LU R22, [R1+0x560] ;  /* 0x0005600001167983 */ /* 0x000ee20000300800 */
[----:B------:R-:W-:-:S03]  /*32950*/  IMAD.MOV.U32 R167, RZ, RZ, R161 ;  /* 0x000000ffffa77224 */ /* 0x000fc600078e00a1 */
[----:B------:R-:W3:Y:S01]  /*32960*/  LDL.LU R21, [R1+0x564] ;  /* 0x0005640001157983 */ /* 0x000ee20000300800 */
[----:B------:R-:W-:-:S03]  /*32970*/  IMAD.MOV.U32 R162, RZ, RZ, R156 ;  /* 0x000000ffffa27224 */ /* 0x000fc600078e009c */
[----:B------:R0:W-:Y:S01]  /*32980*/  STL [R1+0x8c4], R10 ;  /* 0x0008c40a01007387 */ /* 0x0001e20000100800 */
[----:B------:R-:W-:Y:S02]  /*32990*/  IMAD.MOV.U32 R161, RZ, RZ, R23 ;  /* 0x000000ffffa17224 */ /* 0x000fe400078e0017 */
[----:B------:R-:W-:Y:S01]  /*329a0*/  IMAD.MOV.U32 R156, RZ, RZ, R18 ;  /* 0x000000ffff9c7224 */ /* 0x000fe200078e0012 */
[----:B------:R-:W4:Y:S01]  /*329b0*/  LDL.LU R20, [R1+0x568] ;  /* 0x0005680001147983 */ /* 0x000f220000300800 */
[----:B------:R-:W-:-:S03]  /*329c0*/  IMAD.MOV.U32 R23, RZ, RZ, R17 ;  /* 0x000000ffff177224 */ /* 0x000fc600078e0011 */
[----:B------:R-:W4:Y:S04]  /*329d0*/  LDL.LU R19, [R1+0x56c] ;  /* 0x00056c0001137983 */ /* 0x000f280000300800 */
[----:B------:R-:W4:Y:S04]  /*329e0*/  LDL.LU R18, [R1+0x570] ;  /* 0x0005700001127983 */ /* 0x000f280000300800 */
[----:B------:R-:W4:Y:S04]  /*329f0*/  LDL.LU R17, [R1+0x574] ;  /* 0x0005740001117983 */ /* 0x000f280000300800 */
[----:B------:R-:W4:Y:S04]  /*32a00*/  LDL.LU R12, [R1+0x578] ;  /* 0x00057800010c7983 */ /* 0x000f280000300800 */
[----:B0-----:R-:W4:Y:S01]  /*32a10*/  LDL.LU R10, [R1+0x57c] ;  /* 0x00057c00010a7983 */ /* 0x001f220000300800 */
[----:B------:R-:W-:Y:S01]  /*32a20*/  F2FP.SATFINITE.E5M2.F32.PACK_AB_MERGE_C R153, R171, R172, RZ ;  /* 0x000000acab99723e */ /* 0x000fe200048060ff */
[----:B------:R-:W-:Y:S01]  /*32a30*/  VIADD R2, R2, UR5 ;  /* 0x0000000502027c36 */ /* 0x000fe20008000000 */
[----:B------:R-:W-:Y:S01]  /*32a40*/  ULDC UR5, c[0x0][0x248] ;  /* 0x0000920000057ab9 */ /* 0x000fe20000000800 */
[----:B------:R-:W-:-:S02]  /*32a50*/  F2FP.SATFINITE.E5M2.F32.PACK_AB_MERGE_C R23, R23, R156, RZ ;  /* 0x0000009c1717723e */ /* 0x000fc400048060ff */
[----:B------:R-:W-:Y:S02]  /*32a60*/  F2FP.SATFINITE.E5M2.F32.PACK_AB_MERGE_C R14, R14, R16, RZ ;  /* 0x000000100e0e723e */ /* 0x000fe400048060ff */
[----:B--2---:R-:W-:-:S05]  /*32a70*/  F2FP.SATFINITE.E5M2.F32.PACK_AB_MERGE_C R152, R173, R174, RZ ;  /* 0x000000aead98723e */ /* 0x004fca00048060ff */
[----:B------:R0:W-:Y:S04]  /*32a80*/  STL [R1+0x8bc], R152 ;  /* 0x0008bc9801007387 */ /* 0x0001e80000100800 */
[----:B------:R1:W-:Y:S04]  /*32a90*/  STL [R1+0x8b0], R153 ;  /* 0x0008b09901007387 */ /* 0x0003e80000100800 */
[----:B------:R2:W-:Y:S01]  /*32aa0*/  STL [R1+0xf9c], R2 ;  /* 0x000f9c0201007387 */ /* 0x0005e20000100800 */
[----:B0-----:R-:W-:Y:S02]  /*32ab0*/  F2FP.SATFINITE.E5M2.F32.PACK_AB_MERGE_C R152, R169, R170, RZ ;  /* 0x000000aaa998723e */ /* 0x001fe400048060ff */
[----:B-1----:R-:W-:-:S03]  /*32ac0*/  F2FP.SATFINITE.E5M2.F32.PACK_AB_MERGE_C R153, R167, R168, RZ ;  /* 0x000000a8a799723e */ /* 0x002fc600048060ff */
[----:B------:R0:W-:Y:S01]  /*32ad0*/  STL [R1+0x8a8], R152 ;  /* 0x0008a89801007387 */ /* 0x0001e20000100800 */
[----:B--2---:R-:W-:Y:S01]  /*32ae0*/  VIADD R2, R2, UR5 ;  /* 0x0000000502027c36 */ /* 0x004fe20008000000 */
[----:B------:R-:W-:Y:S02]  /*32af0*/  ULDC UR5, c[0x0][0x248] ;  /* 0x0000920000057ab9 */ /* 0x000fe40000000800 */
        /* <DEDUP_REMOVED lines=14> */
[----:B------:R-:W-:Y:S04]  /*32be0*/  STL [R1+0x8e4], R153 ;  /* 0x0008e49901007387 */ /* 0x000fe80000100800 */
[----:B------:R1:W-:Y:S01]  /*32bf0*/  STL [R1+0xf84], R2 ;  /* 0x000f840201007387 */ /* 0x0003e20000100800 */
[----:B0-----:R-:W-:-:S05]  /*32c00*/  F2FP.SATFINITE.E5M2.F32.PACK_AB_MERGE_C R152, R157, R158, RZ ;  /* 0x0000009e9d98723e */ /* 0x001fca00048060ff */
[----:B------:R-:W-:Y:S01]  /*32c10*/  STL [R1+0x8dc], R152 ;  /* 0x0008dc9801007387 */ /* 0x000fe20000100800 */
[----:B-1----:R-:W-:-:S03]  /*32c20*/  VIADD R2, R2, UR5 ;  /* 0x0000000502027c36 */ /* 0x002fc60008000000 */
[----:B------:R-:W-:Y:S01]  /*32c30*/  STL [R1+0x8d0], R23 ;  /* 0x0008d01701007387 */ /* 0x000fe20000100800 */
[----:B------:R-:W-:-:S03]  /*32c40*/  ULDC UR5, c[0x0][0x248] ;  /* 0x0000920000057ab9 */ /* 0x000fc60000000800 */
[----:B------:R-:W-:Y:S04]  /*32c50*/  STL [R1+0xf7c], R2 ;  /* 0x000f7c0201007387 */ /* 0x000fe80000100800 */
[----:B------:R-:W2:Y:S04]  /*32c60*/  LDL.LU R16, [R1+0x580] ;  /* 0x0005800001107983 */ /* 0x000ea80000300800 */
[----:B------:R0:W-:Y:S04]  /*32c70*/  STL [R1+0x8c8], R14 ;  /* 0x0008c80e01007387 */ /* 0x0001e80000100800 */
[----:B0-----:R-:W2:Y:S01]  /*32c80*/  LDL.LU R14, [R1+0x584] ;  /* 0x00058400010e7983 */ /* 0x001ea20000300800 */
[----:B---3--:R-:W-:Y:S01]  /*32c90*/  F2FP.SATFINITE.E5M2.F32.PACK_AB_MERGE_C R21, R21, R22, RZ ;  /* 0x000000161515723e */ /* 0x008fe200048060ff */
[----:B------:R-:W-:Y:S01]  /*32ca0*/  VIADD R2, R2, UR5 ;  /* 0x0000000502027c36 */ /* 0x000fe20008000000 */
[----:B------:R-:W-:Y:S01]  /*32cb0*/  ULDC UR5, c[0x0][0x248] ;  /* 0x0000920000057ab9 */ /* 0x000fe20000000800 */
[----:B----4-:R-:W-:-:S02]  /*32cc0*/  F2FP.SATFINITE.E5M2.F32.PACK_AB_MERGE_C R19, R19, R20, RZ ;  /* 0x000000141313723e */ /* 0x010fc400048060ff */
[----:B------:R-:W-:Y:S01]  /*32cd0*/  STL [R1+0x8f4], R21 ;  /* 0x0008f41501007387 */ /* 0x000fe20000100800 */
[----:B------:R-:W-:-:S03]  /*32ce0*/  F2FP.SATFINITE.E5M2.F32.PACK_AB_MERGE_C R17, R17, R18, RZ ;  /* 0x000000121111723e */ /* 0x000fc600048060ff */
[----:B------:R0:W-:Y:S01]  /*32cf0*/  STL [R1+0xf74], R2 ;  /* 0x000f740201007387 */ /* 0x0001e20000100800 */
[----:B------:R-:W-:-:S03]  /*32d00*/  F2FP.SATFINITE.E5M2.F32.PACK_AB_MERGE_C R10, R10, R12, RZ ;  /* 0x0000000c0a0a723e */ /* 0x000fc600048060ff */
[----:B------:R-:W-:Y:S01]  /*32d10*/  STL [R1+0x8ec], R19 ;  /* 0x0008ec1301007387 */ /* 0x000fe20000100800 */
[----:B0-----:R-:W-:-:S03]  /*32d20*/  VIADD R2, R2, UR5 ;  /* 0x0000000502027c36 */ /* 0x001fc60008000000 */
[----:B------:R-:W-:Y:S01]  /*32d30*/  STL [R1+0x8e0], R17 ;  /* 0x0008e01101007387 */ /* 0x000fe20000100800 */
[----:B------:R-:W-:-:S03]  /*32d40*/  ULDC UR5, c[0x0][0x248] ;  /* 0x0000920000057ab9 */ /* 0x000fc60000000800 */
[----:B------:R0:W-:Y:S04]  /*32d50*/  STL [R1+0xf6c], R2 ;  /* 0x000f6c0201007387 */ /* 0x0001e80000100800 */
[----:B------:R1:W-:Y:S04]  /*32d60*/  STL [R1+0x8d8], R10 ;  /* 0x0008d80a01007387 */ /* 0x0003e80000100800 */
[----:B------:R-:W3:Y:S01]  /*32d70*/  LDL.LU R174, [R1+0x588] ;  /* 0x0005880001ae7983 */ /* 0x000ee20000300800 */
[----:B0-----:R-:W-:Y:S01]  /*32d80*/  VIADD R2, R2, UR5 ;  /* 0x0000000502027c36 */ /* 0x001fe20008000000 */
[----:B------:R-:W-:-:S02]  /*32d90*/  ULDC UR5, c[0x0][0x248] ;  /* 0x0000920000057ab9 */ /* 0x000fc40000000800 */
[----:B------:R-:W3:Y:S04]  /*32da0*/  LDL.LU R173, [R1+0x58c] ;  /* 0x00058c0001ad7983 */ /* 0x000ee80000300800 */
[----:B------:R-:W4:Y:S04]  /*32db0*/  LDL.LU R172, [R1+0x590] ;  /* 0x0005900001ac7983 */ /* 0x000f280000300800 */
[----:B------:R-:W4:Y:S04]  /*32dc0*/  LDL.LU R171, [R1+0x594] ;  /* 0x0005940001ab7983 */ /* 0x000f280000300800 */
[----:B------:R-:W4:Y:S04]  /*32dd0*/  LDL.LU R170, [R1+0x598] ;  /* 0x0005980001aa7983 */ /* 0x000f280000300800 */
[----:B------:R0:W-:Y:S04]  /*32de0*/  STL [R1+0xf64], R2 ;  /* 0x000f640201007387 */ /* 0x0001e80000100800 */
[----:B------:R-:W4:Y:S04]  /*32df0*/  LDL.LU R169, [R1+0x59c] ;  /* 0x00059c0001a97983 */ /* 0x000f280000300800 */
        /* <DEDUP_REMOVED lines=13> */
[----:B-1----:R-:W4:Y:S04]  /*32ed0*/  LDL.LU R10, [R1+0x5d4] ;  /* 0x0005d400010a7983 */ /* 0x002f280000300800 */
[----:B------:R-:W4:Y:S04]  /*32ee0*/  LDL.LU R156, [R1+0x5d8] ;  /* 0x0005d800019c7983 */ /* 0x000f280000300800 */
[----:B------:R-:W4:Y:S01]  /*32ef0*/  LDL.LU R23, [R1+0x5dc] ;  /* 0x0005dc0001177983 */ /* 0x000f220000300800 */
[----:B0-----:R-:W-:Y:S01]  /*32f00*/  VIADD R2, R2, UR5 ;  /* 0x0000000502027c36 */ /* 0x001fe20008000000 */
[----:B------:R-:W-:Y:S01]  /*32f10*/  ULDC UR5, c[0x0][0x248] ;  /* 0x0000920000057ab9 */ /* 0x000fe20000000800 */
[----:B--2---:R-:W-:-:S05]  /*32f20*/  F2FP.SATFINITE.E5M2.F32.PACK_AB_MERGE_C R14, R14, R16, RZ ;  /* 0x000000100e0e723e */ /* 0x004fca00048060ff */
[----:B------:R0:W-:Y:S04]  /*32f30*/  STL [R1+0x904], R14 ;  /* 0x0009040e01007387 */ /* 0x0001e80000100800 */
[----:B------:R-:W2:Y:S04]  /*32f40*/  LDL.LU R22, [R1+0x5e0] ;  /* 0x0005e00001167983 */ /* 0x000ea80000300800 */
[----:B------:R-:W2:Y:S04]  /*32f50*/  LDL.LU R21, [R1+0x5e4] ;  /* 0x0005e40001157983 */ /* 0x000ea80000300800 */
[----:B------:R-:W2:Y:S04]  /*32f60*/  LDL.LU R20, [R1+0x5e8] ;  /* 0x0005e80001147983 */ /* 0x000ea80000300800 */
[----:B------:R-:W2:Y:S04]  /*32f70*/  LDL.LU R19, [R1+0x5ec] ;  /* 0x0005ec0001137983 */ /* 0x000ea80000300800 */
[----:B------:R-:W2:Y:S04]  /*32f80*/  LDL.LU R18, [R1+0x5f0] ;  /* 0x0005f00001127983 */ /* 0x000ea80000300800 */
[----:B------:R-:W2:Y:S04]  /*32f90*/  LDL.LU R17, [R1+0x5f4] ;  /* 0x0005f40001117983 */ /* 0x000ea80000300800 */
[----:B------:R-:W2:Y:S04]  /*32fa0*/  LDL.LU R16, [R1+0x5f8] ;  /* 0x0005f80001107983 */ /* 0x000ea80000300800 */
[----:B0-----:R-:W2:Y:S01]  /*32fb0*/  LDL.LU R14, [R1+0x5fc] ;  /* 0x0005fc00010e7983 */ /* 0x001ea20000300800 */
[----:B---3--:R-:W-:-:S05]  /*32fc0*/  F2FP.SATFINITE.E5M2.F32.PACK_AB_MERGE_C R152, R173, R174, RZ ;  /* 0x000000aead98723e */ /* 0x008fca00048060ff */
[----:B------:R0:W-:Y:S01]  /*32fd0*/  STL [R1+0x8fc], R152 ;  /* 0x0008fc9801007387 */ /* 0x0001e20000100800 */
[----:B----4-:R-:W-:-:S05]  /*32fe0*/  F2FP.SATFINITE.E5M2.F32.PACK_AB_MERGE_C R153, R171, R172, RZ ;  /* 0x000000acab99723e */ /* 0x010fca00048060ff */
[----:B------:R1:W-:Y:S01]  /*32ff0*/  STL [R1+0x8f0], R153 ;  /* 0x0008f09901007387 */ /* 0x0003e20000100800 */
[----:B0-----:R-:W-:-:S03]  /*33000*/  F2FP.SATFINITE.E5M2.F32.PACK_AB_MERGE_C R152, R169, R170, RZ ;  /* 0x000000aaa998723e */ /* 0x001fc600048060ff */
[----:B------:R0:W-:Y:S04]  /*33010*/  STL [R1+0xf5c], R2 ;  /* 0x000f5c0201007387 */ /* 0x0001e80000100800 */
[----:B------:R3:W-:Y:S01]  /*33020*/  STL [R1+0x8e8], R152 ;  /* 0x0008e89801007387 */ /* 0x0007e20000100800 */
[----:B-1----:R-:W-:Y:S01]  /*33030*/  F2FP.SATFINITE.E5M2.F32.PACK_AB_MERGE_C R153, R167, R168, RZ ;  /* 0x000000a8a799723e */ /* 0x002fe200048060ff */
[----:B0-----:R-:W-:Y:S01]  /*33040*/  VIADD R2, R2, UR5 ;  /* 0x0000000502027c36 */ /* 0x001fe20008000000 */
[----:B------:R-:W-:-:S03]  /*33050*/  ULDC UR5, c[0x0][0x248] ;  /* 0x0000920000057ab9 */ /* 0x000fc60000000800 */
[----:B------:R0:W-:Y:S01]  /*33060*/  STL [R1+0x914], R153 ;  /* 0x0009149901007387 */ /* 0x0001e20000100800 */
[----:B---3--:R-:W-:-:S03]  /*33070*/  F2FP.SATFINITE.E5M2.F32.PACK_AB_MERGE_C R152, R165, R166, RZ ;  /* 0x000000a6a598723e */ /* 0x008fc600048060ff */
[----:B------:R1:W-:Y:S04]  /*33080*/  STL [R1+0xf54], R2 ;  /* 0x000f540201007387 */ /* 0x0003e80000100800 */
[----:B------:R3:W-:Y:S01]  /*33090*/  STL [R1+0x90c], R152 ;  /* 0x00090c9801007387 */ /* 0x0007e20000100800 */
[----:B0-----:R-:W-:Y:S01]  /*330a0*/  F2FP.SATFINITE.E5M2.F32.PACK_AB_MERGE_C R153, R163, R164, RZ ;  /* 0x000000a4a399723e */ /* 0x001fe200048060ff */
[----:B-1----:R-:W-:Y:S01]  /*330b0*/  VIADD R2, R2, UR5 ;  /* 0x0000000502027c36 */ /* 0x002fe20008000000 */
        /* <DEDUP_REMOVED lines=8> */
[----:B------:R-:W-:Y:S01]  /*33140*/  STL [R1+0x924], R153 ;  /* 0x0009249901007387 */ /* 0x000fe20000100800 */
[----:B---3--:R-:W-:-:S03]  /*33150*/  F2FP.SATFINITE.E5M2.F32.PACK_AB_MERGE_C R152, R157, R158, RZ ;  /* 0x0000009e9d98723e */ /* 0x008fc600048060ff */
[----:B------:R-:W-:Y:S04]  /*33160*/  STL [R1+0xf44], R2 ;  /* 0x000f440201007387 */ /* 0x000fe80000100800 */
[----:B------:R0:W-:Y:S02]  /*33170*/  STL [R1+0x91c], R152 ;  /* 0x00091c9801007387 */ /* 0x0001e40000100800 */
[----:B0-----:R-:W-:Y:S02]  /*33180*/  F2FP.SATFINITE.E5M2.F32.PACK_AB_MERGE_C R152, R10, R12, RZ ;  /* 0x0000000c0a98723e */ /* 0x001fe400048060ff */
[----:B------:R-:W3:Y:S04]  /*33190*/  LDL.LU R12, [R1+0x200] ;  /* 0x00020000010c7983 */ /* 0x000ee80000300800 */
[----:B------:R-:W3:Y:S01]  /*331a0*/  LDL.LU R10, [R1+0x204] ;  /* 0x00020400010a7983 */ /* 0x000ee20000300800 */
[----:B------:R-:W-:Y:S01]  /*331b0*/  VIADD R2, R2, UR5 ;  /* 0x0000000502027c36 */ /* 0x000fe20008000000 */
[----:B------:R-:W-:Y:S01]  /*331c0*/  ULDC UR5, c[0x0][0x248] ;  /* 0x0000920000057ab9 */ /* 0x000fe20000000800 */
[----:B------:R-:W-:Y:S01]  /*331d0*/  F2FP.SATFINITE.E5M2.F32.PACK_AB_MERGE_C R23, R23, R156, RZ ;  /* 0x0000009c1717723e */ /* 0x000fe200048060ff */
[----:B------:R-:W-:Y:S04]  /*331e0*/  STL [R1+0x910], R152 ;  /* 0x0009109801007387 */ /* 0x000fe80000100800 */
[----:B------:R0:W-:Y:S04]  /*331f0*/  STL [R1+0xf3c], R2 ;  /* 0x000f3c0201007387 */ /* 0x0001e80000100800 */
[----:B------:R-:W-:Y:S01]  /*33200*/  STL [R1+0x908], R23 ;  /* 0x0009081701007387 */ /* 0x000fe20000100800 */
[----:B0-----:R-:W-:Y:S01]  /*33210*/  VIADD R2, R2, UR5 ;  /* 0x0000000502027c36 */ /* 0x001fe20008000000 */
[----:B------:R-:W-:Y:S01]  /*33220*/  ULDC UR5, c[0x0][0x248] ;  /* 0x0000920000057ab9 */ /* 0x000fe20000000800 */
[----:B--2---:R-:W-:-:S05]  /*33230*/  F2FP.SATFINITE.E5M2.F32.PACK_AB_MERGE_C R21, R21, R22, RZ ;  /* 0x000000161515723e */ /* 0x004fca00048060ff */
[----:B------:R-:W-:Y:S01]  /*33240*/  STL [R1+0x934], R21 ;  /* 0x0009341501007387 */ /* 0x000fe20000100800 */
[----:B------:R-:W-:-:S03]  /*33250*/  F2FP.SATFINITE.E5M2.F32.PACK_AB_MERGE_C R19, R19, R20, RZ ;  /* 0x000000141313723e */ /* 0x000fc600048060ff */
[----:B------:R0:W-:Y:S01]  /*33260*/  STL [R1+0xf34], R2 ;  /* 0x000f340201007387 */ /* 0x0001e20000100800 */
[----:B------:R-:W-:Y:S01]  /*33270*/  F2FP.SATFINITE.E5M2.F32.PACK_AB_MERGE_C R17, R17, R18, RZ ;  /* 0x000000121111723e */ /* 0x000fe200048060ff */
[----:B0-----:R-:W-:Y:S02]  /*33280*/  VIADD R2, R2, UR5 ;  /* 0x0000000502027c36 */ /* 0x001fe40008000000 */
[----:B------:R-:W-:Y:S01]  /*33290*/  STL [R1+0x92c], R19 ;  /* 0x00092c1301007387 */ /* 0x000fe20000100800 */
[----:B------:R-:W-:Y:S01]  /*332a0*/  ULDC UR5, c[0x0][0x248] ;  /* 0x0000920000057ab9 */ /* 0x000fe20000000800 */
[----:B------:R-:W-:Y:S02]  /*332b0*/  F2FP.SATFINITE.E5M2.F32.PACK_AB_MERGE_C R14, R14, R16, RZ ;  /* 0x000000100e0e723e */ /* 0x000fe400048060ff */
[----:B------:R-:W-:Y:S04]  /*332c0*/  STL [R1+0x920], R17 ;  /* 0x0009201101007387 */ /* 0x000fe80000100800 */
[----:B------:R0:W-:Y:S04]  /*332d0*/  STL [R1+0xf2c], R2 ;  /* 0x000f2c0201007387 */ /* 0x0001e80000100800 */
[----:B------:R1:W-:Y:S04]  /*332e0*/  STL [R1+0x918], R14 ;  /* 0x0009180e01007387 */ /* 0x0003e80000100800 */
[----:B------:R-:W2:Y:S01]  /*332f0*/  LDL.LU R174, [R1+0x208] ;  /* 0x0002080001ae7983 */ /* 0x000ea20000300800 */
[----:B0-----:R-:W-:Y:S01]  /*33300*/  VIADD R2, R2, UR5 ;  /* 0x0000000502027c36 */ /* 0x001fe20008000000 */
[----:B------:R-:W-:-:S02]  /*33310*/  ULDC UR5, c[0x0][0x248] ;  /* 0x0000920000057ab9 */ /* 0x000fc40000000800 */
[----:B------:R-:W2:Y:S04]  /*33320*/  LDL.LU R173, [R1+0x20c] ;  /* 0x00020c0001ad7983 */ /* 0x000ea80000300800 */
[----:B------:R-:W4:Y:S04]  /*33330*/  LDL.LU R172, [R1+0x210] ;  /* 0x0002100001ac7983 */ /* 0x000f280000300800 */
[----:B------:R-:W4:Y:S04]  /*33340*/  LDL.LU R171, [R1+0x214] ;  /* 0x0002140001ab7983 */ /* 0x000f280000300800 */
[----:B------:R-:W4:Y:S04]  /*33350*/  LDL.LU R170, [R1+0x218] ;  /* 0x0002180001aa7983 */ /* 0x000f280000300800 */
[----:B------:R-:W-:Y:S04]  /*33360*/  STL [R1+0xf24], R2 ;  /* 0x000f240201007387 */ /* 0x000fe80000100800 */
        /* <DEDUP_REMOVED lines=12> */
[----:B-1----:R-:W4:Y:S01]  /*33430*/  LDL.LU R14, [R1+0x24c] ;  /* 0x00024c00010e7983 */ /* 0x002f220000300800 */
[----:B---3--:R-:W-:-:S03]  /*33440*/  F2FP.SATFINITE.E5M2.F32.PACK_AB_MERGE_C R10, R10, R12, RZ ;  /* 0x0000000c0a0a723e */ /* 0x008fc600048060ff */
[----:B------:R-:W3:Y:S04]  /*33450*/  LDL.LU R158, [R1+0x250] ;  /* 0x00025000019e7983 */ /* 0x000ee80000300800 */
[----:B------:R-:W3:Y:S04]  /*33460*/  LDL.LU R157, [R1+0x254] ;  /* 0x00025400019d7983 */ /* 0x000ee80000300800 */
[----:B------:R0:W-:Y:S04]  /*33470*/  STL [R1+0x944], R10 ;  /* 0x0009440a01007387 */ /* 0x0001e80000100800 */
[----:B------:R-:W3:Y:S04]  /*33480*/  LDL.LU R156, [R1+0x258] ;  /* 0x00025800019c7983 */ /* 0x000ee80000300800 */
        /* <DEDUP_REMOVED lines=8> */
[----:B0-----:R-:W3:Y:S01]  /*33510*/  LDL.LU R10, [R1+0x27c] ;  /* 0x00027c00010a7983 */ /* 0x001ee20000300800 */
[----:B------:R-:W-:Y:S01]  /*33520*/  VIADD R2, R2, UR5 ;  /* 0x0000000502027c36 */ /* 0x000fe20008000000 */
[----:B------:R-:W-:Y:S01]  /*33530*/  ULDC UR5, c[0x0][0x248] ;  /* 0x0000920000057ab9 */ /* 0x000fe20000000800 */
[----:B--2---:R-:W-:-:S05]  /*33540*/  F2FP.SATFINITE.E5M2.F32.PACK_AB_MERGE_C R152, R173, R174, RZ ;  /* 0x000000aead98723e */ /* 0x004fca00048060ff */
        /* <DEDUP_REMOVED lines=10> */
[----:B--2---:R-:W-:-:S03]  /*335f0*/  F2FP.SATFINITE.E5M2.F32.PACK_AB_MERGE_C R152, R165, R166, RZ ;  /* 0x000000a6a598723e */ /* 0x004fc600048060ff */
[----:B------:R1:W-:Y:S04]  /*33600*/  STL [R1+0xf14], R2 ;  /* 0x000f140201007387 */ /* 0x0003e80000100800 */
[----:B------:R2:W-:Y:S01]  /*33610*/  STL [R1+0x9b8], R152 ;  /* 0x0009b89801007387 */ /* 0x0005e20000100800 */
[----:B0-----:R-:W-:Y:S01]  /*33620*/  F2FP.SATFINITE.E5M2.F32.PACK_AB_MERGE_C R153, R163, R164, RZ ;  /* 0x000000a4a399723e */ /* 0x001fe200048060ff */
[----:B-1----:R-:W-:Y:S01]  /*33630*/  VIADD R2, R2, UR5 ;  /* 0x0000000502027c36 */ /* 0x002fe20008000000 */
[----:B------:R-:W-:-:S03]  /*33640*/  ULDC UR5, c[0x0][0x248] ;  /* 0x0000920000057ab9 */ /* 0x000fc60000000800 */
[----:B------:R-:W-:Y:S01]  /*33650*/  STL [R1+0x940], R153 ;  /* 0x0009409901007387 */ /* 0x000fe20000100800 */
[----:B--2---:R-:W-:-:S03]  /*33660*/  F2FP.SATFINITE.E5M2.F32.PACK_AB_MERGE_C R152, R161, R162, RZ ;  /* 0x000000a2a198723e */ /* 0x004fc600048060ff */
[----:B------:R0:W-:Y:S04]  /*33670*/  STL [R1+0xf0c], R2 ;  /* 0x000f0c0201007387 */ /* 0x0001e80000100800 */
[----:B------:R1:W-:Y:S01]  /*33680*/  STL [R1+0x938], R152 ;  /* 0x0009389801007387 */ /* 0x0003e20000100800 */
[----:B0-----:R-:W-:Y:S01]  /*33690*/  VIADD R2, R2, UR5 ;  /* 0x0000000502027c36 */ /* 0x001fe20008000000 */
[----:B------:R-:W-:Y:S01]  /*336a0*/  ULDC UR5, c[0x0][0x248] ;  /* 0x0000920000057ab9 */ /* 0x000fe20000000800 */
[----:B-1----:R-:W-:Y:S02]  /*336b0*/  F2FP.SATFINITE.E5M2.F32.PACK_AB_MERGE_C R152, R159, R160, RZ ;  /* 0x000000a09f98723e */ /* 0x002fe400048060ff */
[----:B------:R-:W-:-:S03]  /*336c0*/  F2FP.SATFINITE.E5M2.F32.PACK_AB_MERGE_C R14, R14, R16, RZ ;  /* 0x000000100e0e723e */ /* 0x000fc600048060ff */
[----:B------:R3:W-:Y:S04]  /*336d0*/  STL [R1+0xa2c], R152 ;  /* 0x000a2c9801007387 */ /* 0x0007e80000100800 */
[----:B------:R0:W-:Y:S04]  /*336e0*/  STL [R1+0xf04], R2 ;  /* 0x000f040201007387 */ /* 0x0001e80000100800 */
[----:B------:R-:W2:Y:S04]  /*336f0*/  LDL.LU R16, [R1+0x280] ;  /* 0x0002800001107983 */ /* 0x000ea80000300800 */
[----:B------:R1:W-:Y:S01]  /*33700*/  STL [R1+0x9f4], R14 ;  /* 0x0009f40e01007387 */ /* 0x0003e20000100800 */
[----:B---3--:R-:W-:Y:S01]  /*33710*/  F2FP.SATFINITE.E5M2.F32.PACK_AB_MERGE_C R152, R157, R158, RZ ;  /* 0x0000009e9d98723e */ /* 0x008fe200048060ff */
[----:B0-----:R-:W-:Y:S01]  /*33720*/  VIADD R2, R2, UR5 ;  /* 0x0000000502027c36 */ /* 0x001fe20008000000 */
[----:B------:R-:W-:Y:S01]  /*33730*/  ULDC UR5, c[0x0][0x248] ;  /* 0x0000920000057ab9 */ /* 0x000fe20000000800 */
[----:B-1----:R-:W2:Y:S01]  /*33740*/  LDL.LU R14, [R1+0x284] ;  /* 0x00028400010e7983 */ /* 0x002ea20000300800 */
[----:B------:R-:W-:-:S02]  /*33750*/  F2FP.SATFINITE.E5M2.F32.PACK_AB_MERGE_C R23, R23, R156, RZ ;  /* 0x0000009c1717723e */ /* 0x000fc400048060ff */
[----:B------:R-:W-:Y:S01]  /*33760*/  F2FP.SATFINITE.E5M2.F32.PACK_AB_MERGE_C R21, R21, R22, RZ ;  /* 0x000000161515723e */ /* 0x000fe200048060ff */
[----:B------:R-:W-:Y:S04]  /*33770*/  STL [R1+0x9b4], R152 ;  /* 0x0009b49801007387 */ /* 0x000fe80000100800 */
[----:B------:R0:W-:Y:S01]  /*33780*/  STL [R1+0xefc], R2 ;  /* 0x000efc0201007387 */ /* 0x0001e20000100800 */
[----:B------:R-:W-:-:S03]  /*33790*/  F2FP.SATFINITE.E5M2.F32.PACK_AB_MERGE_C R19, R19, R20, RZ ;  /* 0x000000141313723e */ /* 0x000fc600048060ff */
[----:B------:R-:W-:Y:S01]  /*337a0*/  STL [R1+0x97c], R23 ;  /* 0x00097c1701007387 */ /* 0x000fe20000100800 */
[----:B0-----:R-:W-:Y:S01]  /*337b0*/  VIADD R2, R2, UR5 ;  /* 0x0000000502027c36 */ /* 0x001fe20008000000 */
[----:B------:R-:W-:Y:S02]  /*337c0*/  ULDC UR5, c[0x0][0x248] ;  /* 0x0000920000057ab9 */ /* 0x000fe40000000800 */
        /* <DEDUP_REMOVED lines=47> */
[----:B---3--:R-:W-:-:S02]  /*33ac0*/  F2FP.SATFINITE.E5M2.F32.PACK_AB_MERGE_C R152, R173, R174, RZ ;  /* 0x000000aead98723e */ /* 0x008fc400048060ff */
[----:B----4-:R-:W-:-:S03]  /*33ad0*/  F2FP.SATFINITE.E5M2.F32.PACK_AB_MERGE_C R153, R171, R172, RZ ;  /* 0x000000acab99723e */ /* 0x010fc600048060ff */
[----:B------:R0:W-:Y:S04]  /*33ae0*/  STL [R1+0x9ec], R152 ;  /* 0x0009ec9801007387 */ /* 0x0001e80000100800 */
        /* <DEDUP_REMOVED lines=39> */
[----:B------:R0:W-:Y:S01]  /*33d60*/  STL [R1+0xe24], R2 ;  /* 0x000e240201007387 */ /* 0x0001e20000100800 */
[----:B------:R-:W-:-:S03]  /*33d70*/  F2FP.SATFINITE.E5M2.F32.PACK_AB_MERGE_C R17, R17, R18, RZ ;  /* 0x000000121111723e */ /* 0x000fc600048060ff */
[----:B------:R-:W-:Y:S01]  /*33d80*/  STL [R1+0x9e0], R19 ;  /* 0x0009e01301007387 */ /* 0x000fe20000100800 */
[----:B0-----:R-:W-:Y:S01]  /*33d90*/  VIADD R2, R2, UR5 ;  /* 0x0000000502027c36 */ /* 0x001fe20008000000 */
[----:B------:R-:W-:Y:S02]  /*33da0*/  F2FP.SATFINITE.E5M2.F32.PACK_AB_MERGE_C R14, R14, R16, RZ ;  /* 0x000000100e0e723e */ /* 0x000fe400048060ff */
[----:B------:R-:W-:Y:S01]  /*33db0*/  STL [R1+0x9a0], R17 ;  /* 0x0009a01101007387 */ /* 0x000fe20000100800 */
[----:B------:R-:W-:-:S03]  /*33dc0*/  ULDC UR5, c[0x0][0x248] ;  /* 0x0000920000057ab9 */ /* 0x000fc60000000800 */
        /* <DEDUP_REMOVED lines=57> */
[----:B------:R-:W-:Y:S04]  /*34160*/  STL [R1+0x998], R152 ;  /* 0x0009989801007387 */ /* 0x000fe80000100800 */
[----:B------:R0:W-:Y:S04]  /*34170*/  STL [R1+0xdfc], R2 ;  /* 0x000dfc0201007387 */ /* 0x0001e80000100800 */
[----:B------:R-:W2:Y:S01]  /*34180*/  LDL.LU R16, [R1+0x380] ;  /* 0x0003800001107983 */ /* 0x000ea20000300800 */
[----:B---3--:R-:W-:-:S03]  /*34190*/  F2FP.SATFINITE.E5M2.F32.PACK_AB_MERGE_C R153, R161, R162, RZ ;  /* 0x000000a2a199723e */ /* 0x008fc600048060ff */
[----:B------:R1:W-:Y:S01]  /*341a0*/  STL [R1+0x960], R14 ;  /* 0x0009600e01007387 */ /* 0x0003e20000100800 */
[----:B0-----:R-:W-:Y:S01]  /*341b0*/  VIADD R2, R2, UR5 ;  /* 0x0000000502027c36 */ /* 0x001fe20008000000 */
[----:B------:R-:W-:Y:S01]  /*341c0*/  ULDC UR5, c[0x0][0x248] ;  /* 0x0000920000057ab9 */ /* 0x000fe20000000800 */
[----:B------:R-:W-:Y:S01]  /*341d0*/  F2FP.SATFINITE.E5M2.F32.PACK_AB_MERGE_C R152, R159, R160, RZ ;  /* 0x000000a09f98723e */ /* 0x000fe200048060ff */
[----:B-1----:R-:W2:Y:S04]  /*341e0*/  LDL.LU R14, [R1+0x384] ;  /* 0x00038400010e7983 */ /* 0x002ea80000300800 */
[----:B------:R-:W-:Y:S04]  /*341f0*/  STL [R1+0xa0c], R153 ;  /* 0x000a0c9901007387 */ /* 0x000fe80000100800 */
[----:B------:R0:W-:Y:S04]  /*34200*/  STL [R1+0xdf4], R2 ;  /* 0x000df40201007387 */ /* 0x0001e80000100800 */
[----:B------:R1:W-:Y:S01]  /*34210*/  STL [R1+0x9d4], R152 ;  /* 0x0009d49801007387 */ /* 0x0003e20000100800 */
[----:B------:R-:W-:Y:S01]  /*34220*/  F2FP.SATFINITE.E5M2.F32.PACK_AB_MERGE_C R23, R23, R156, RZ ;  /* 0x0000009c1717723e */ /* 0x000fe200048060ff */
[----:B0-----:R-:W-:Y:S01]  /*34230*/  VIADD R2, R2, UR5 ;  /* 0x0000000502027c36 */ /* 0x001fe20008000000 */
[----:B------:R-:W-:Y:S01]  /*34240*/  ULDC UR5, c[0x0][0x248] ;  /* 0x0000920000057ab9 */ /* 0x000fe20000000800 */
[----:B-1----:R-:W-:-:S02]  /*34250*/  F2FP.SATFINITE.E5M2.F32.PACK_AB_MERGE_C R152, R157, R158, RZ ;  /* 0x0000009e9d98723e */ /* 0x002fc400048060ff */
[----:B------:R-:W-:-:S03]  /*34260*/  F2FP.SATFINITE.E5M2.F32.PACK_AB_MERGE_C R21, R21, R22, RZ ;  /* 0x000000161515723e */ /* 0x000fc600048060ff */
[----:B------:R-:W-:Y:S04]  /*34270*/  STL [R1+0x994], R152 ;  /* 0x0009949801007387 */ /* 0x000fe80000100800 */
[----:B------:R0:W-:Y:S01]  /*34280*/  STL [R1+0xdec], R2 ;  /* 0x000dec0201007387 */ /* 0x0001e20000100800 */
[----:B------:R-:W-:-:S03]  /*34290*/  F2FP.SATFINITE.E5M2.F32.PACK_AB_MERGE_C R19, R19, R20, RZ ;  /* 0x000000141313723e */ /* 0x000fc600048060ff */
[----:B------:R-:W-:Y:S01]  /*342a0*/  STL [R1+0x95c], R23 ;  /* 0x00095c1701007387 */ /* 0x000fe20000100800 */
[----:B------:R-:W-:Y:S01]  /*342b0*/  F2FP.SATFINITE.E5M2.F32.PACK_AB_MERGE_C R17, R17, R18, RZ ;  /* 0x000000121111723e */ /* 0x000fe200048060ff */
[----:B0-----:R-:W-:Y:S01]  /*342c0*/  VIADD R2, R2, UR5 ;  /* 0x0000000502027c36 */ /* 0x001fe20008000000 */
[----:B------:R-:W-:Y:S01]  /*342d0*/  ULDC UR5, c[0x0][0x248] ;  /* 0x0000920000057ab9 */ /* 0x000fe20000000800 */
[----:B------:R-:W-:Y:S01]  /*342e0*/  STL [R1+0xa08], R21 ;  /* 0x000a081501007387 */ /* 0x000fe20000100800 */
[----:B------:R-:W-:-:S03]  /*342f0*/  F2FP.SATFINITE.E5M2.F32.PACK_AB_MERGE_C R10, R10, R12, RZ ;  /* 0x0000000c0a0a723e */ /* 0x000fc600048060ff */
[----:B------:R0:W-:Y:S04]  /*34300*/  STL [R1+0xde4], R2 ;  /* 0x000de40201007387 */ /* 0x0001e80000100800 */
        /* <DEDUP_REMOVED lines=54> */
[----:B---3--:R-:W-:-:S03]  /*34670*/  F2FP.SATFINITE.E5M2.F32.PACK_AB_MERGE_C R152, R165, R166, RZ ;  /* 0x000000a6a598723e */ /* 0x008fc600048060ff */
[----:B------:R-:W-:Y:S04]  /*34680*/  STL [R1+0xdc4], R2 ;  /* 0x000dc40201007387 */ /* 0x000fe80000100800 */
[----:B------:R0:W-:Y:S02]  /*34690*/  STL [R1+0x9c8], R152 ;  /* 0x0009c89801007387 */ /* 0x0001e40000100800 */
[----:B0-----:R-:W-:Y:S02]  /*346a0*/  F2FP.SATFINITE.E5M2.F32.PACK_AB_MERGE_C R152, R10, R12, RZ ;  /* 0x0000000c0a98723e */ /* 0x001fe400048060ff */
[----:B------:R-:W3:Y:S04]  /*346b0*/  LDL.LU R12, [R1] ;  /* 0x00000000010c7983 */ /* 0x000ee80000300800 */
[----:B------:R-:W3:Y:S01]  /*346c0*/  LDL.LU R10, [R1+0x4] ;  /* 0x00000400010a7983 */ /* 0x000ee20000300800 */
[----:B------:R-:W-:Y:S01]  /*346d0*/  VIADD R2, R2, UR5 ;  /* 0x0000000502027c36 */ /* 0x000fe20008000000 */
[----:B------:R-:W-:-:S02]  /*346e0*/  ULDC UR5, c[0x0][0x248] ;  /* 0x0000920000057ab9 */ /* 0x000fc40000000800 */
[----:B------:R0:W-:Y:S04]  /*346f0*/  STL [R1+0x988], R152 ;  /* 0x0009889801007387 */ /* 0x0001e80000100800 */
[----:B------:R1:W-:Y:S01]  /*34700*/  STL [R1+0xdbc], R2 ;  /* 0x000dbc0201007387 */ /* 0x0003e20000100800 */
[----:B0-----:R-:W-:Y:S01]  /*34710*/  F2FP.SATFINITE.E5M2.F32.PACK_AB_MERGE_C R152, R163, R164, RZ ;  /* 0x000000a4a398723e */ /* 0x001fe200048060ff */
[----:B-1----:R-:W-:-:S04]  /*34720*/  VIADD R2, R2, UR5 ;  /* 0x0000000502027c36 */ /* 0x002fc80008000000 */
[----:B------:R0:W-:Y:S01]  /*34730*/  STL [R1+0x950], R152 ;  /* 0x0009509801007387 */ /* 0x0001e20000100800 */
[----:B------:R-:W-:Y:S01]  /*34740*/  ULDC UR5, c[0x0][0x248] ;  /* 0x0000920000057ab9 */ /* 0x000fe20000000800 */
[----:B--2---:R-:W-:-:S05]  /*34750*/  F2FP.SATFINITE.E5M2.F32.PACK_AB_MERGE_C R153, R161, R162, RZ ;  /* 0x000000a2a199723e */ /* 0x004fca00048060ff */
[----:B------:R-:W-:Y:S01]  /*34760*/  STL [R1+0x9fc], R153 ;  /* 0x0009fc9901007387 */ /* 0x000fe20000100800 */
[----:B0-----:R-:W-:-:S03]  /*34770*/  F2FP.SATFINITE.E5M2.F32.PACK_AB_MERGE_C R152, R159, R160, RZ ;  /* 0x000000a09f98723e */ /* 0x001fc600048060ff */
[----:B------:R0:W-:Y:S04]  /*34780*/  STL [R1+0xdb4], R2 ;  /* 0x000db40201007387 */ /* 0x0001e80000100800 */
[----:B------:R1:W-:Y:S01]  /*34790*/  STL [R1+0x9c4], R152 ;  /* 0x0009c49801007387 */ /* 0x0003e20000100800 */
[----:B0-----:R-:W-:Y:S01]  /*347a0*/  VIADD R2, R2, UR5 ;  /* 0x0000000502027c36 */ /* 0x001fe20008000000 */
[----:B------:R-:W-:Y:S01]  /*347b0*/  ULDC UR5, c[0x0][0x248] ;  /* 0x0000920000057ab9 */ /* 0x000fe20000000800 */
[----:B-1----:R-:W-:Y:S02]  /*347c0*/  F2FP.SATFINITE.E5M2.F32.PACK_AB_MERGE_C R152, R157, R158, RZ ;  /* 0x0000009e9d98723e */ /* 0x002fe400048060ff */
[----:B------:R-:W-:-:S03]  /*347d0*/  F2FP.SATFINITE.E5M2.F32.PACK_AB_MERGE_C R23, R23, R156, RZ ;  /* 0x0000009c1717723e */ /* 0x000fc600048060ff */
[----:B------:R-:W-:Y:S04]  /*347e0*/  STL [R1+0x984], R152 ;  /* 0x0009849801007387 */ /* 0x000fe80000100800 */
[----:B------:R0:W-:Y:S01]  /*347f0*/  STL [R1+0xdac], R2 ;  /* 0x000dac0201007387 */ /* 0x0001e20000100800 */
[----:B------:R-:W-:-:S03]  /*34800*/  F2FP.SATFINITE.E5M2.F32.PACK_AB_MERGE_C R21, R21, R22, RZ ;  /* 0x000000161515723e */ /* 0x000fc600048060ff */
[----:B------:R-:W-:Y:S01]  /*34810*/  STL [R1+0x94c], R23 ;  /* 0x00094c1701007387 */ /* 0x000fe20000100800 */
[----:B0-----:R-:W-:Y:S01]  /*34820*/  VIADD R2, R2, UR5 ;  /* 0x0000000502027c36 */ /* 0x001fe20008000000 */
[----:B------:R-:W-:Y:S01]  /*34830*/  ULDC UR5, c[0x0][0x248] ;  /* 0x0000920000057ab9 */ /* 0x000fe20000000800 */
[----:B------:R-:W-:Y:S01]  /*34840*/  F2FP.SATFINITE.E5M2.F32.PACK_AB_MERGE_C R19, R19, R20, RZ ;  /* 0x000000141313723e */ /* 0x000fe200048060ff */
[----:B------:R-:W-:Y:S01]  /*34850*/  STL [R1+0x9f8], R21 ;  /* 0x0009f81501007387 */ /* 0x000fe20000100800 */
[----:B------:R-:W-:-:S03]  /*34860*/  F2FP.SATFINITE.E5M2.F32.PACK_AB_MERGE_C R17, R17, R18, RZ ;  /* 0x000000121111723e */ /* 0x000fc600048060ff */
[----:B------:R0:W-:Y:S04]  /*34870*/  STL [R1+0xda4], R2 ;  /* 0x000da40201007387 */ /* 0x0001e80000100800 */
[----:B------:R-:W-:Y:S01]  /*34880*/  STL [R1+0x9c0], R19 ;  /* 0x0009c01301007387 */ /* 0x000fe20000100800 */
[----:B------:R-:W-:Y:S01]  /*34890*/  F2FP.SATFINITE.E5M2.F32.PACK_AB_MERGE_C R14, R14, R16, RZ ;  /* 0x000000100e0e723e */ /* 0x000fe200048060ff */
[----:B0-----:R-:W-:Y:S02]  /*348a0*/  VIADD R2, R2, UR5 ;  /* 0x0000000502027c36 */ /* 0x001fe40008000000 */
        /* <DEDUP_REMOVED lines=17> */
[----:B------:R-:W4:Y:S01]  /*349c0*/  LDL.LU R164, [R1+0x30] ;  /* 0x0000300001a47983 */ /* 0x000f220000300800 */
[----:B---3--:R-:W-:-:S03]  /*349d0*/  F2FP.SATFINITE.E5M2.F32.PACK_AB_MERGE_C R10, R10, R12, RZ ;  /* 0x0000000c0a0a723e */ /* 0x008fc600048060ff */
        /* <DEDUP_REMOVED lines=17> */
[----:B-1----:R-:W3:Y:S04]  /*34af0*/  LDL.LU R14, [R1+0x74] ;  /* 0x00007400010e7983 */ /* 0x002ee80000300800 */
[----:B------:R-:W3:Y:S04]  /*34b00*/  LDL.LU R12, [R1+0x78] ;  /* 0x00007800010c7983 */ /* 0x000ee80000300800 */
[----:B0-----:R-:W3:Y:S01]  /*34b10*/  LDL.LU R10, [R1+0x7c] ;  /* 0x00007c00010a7983 */ /* 0x001ee20000300800 */
[----:B------:R-:W-:Y:S01]  /*34b20*/  VIADD R2, R2, UR5 ;  /* 0x0000000502027c36 */ /* 0x000fe20008000000 */
[----:B------:R-:W-:Y:S01]  /*34b30*/  ULDC UR5, c[0x0][0x248] ;  /* 0x0000920000057ab9 */ /* 0x000fe20000000800 */
[----:B--2---:R-:W-:-:S05]  /*34b40*/  F2FP.SATFINITE.E5M2.F32.PACK_AB_MERGE_C R152, R173, R174, RZ ;  /* 0x000000aead98723e */ /* 0x004fca00048060ff */
[----:B------:R0:W-:Y:S01]  /*34b50*/  STL [R1+0x490], R152 ;  /* 0x0004909801007387 */ /* 0x0001e20000100800 */
[----:B----4-:R-:W-:-:S05]  /*34b60*/  F2FP.SATFINITE.E5M2.F32.PACK_AB_MERGE_C R153, R171, R172, RZ ;  /* 0x000000acab99723e */ /* 0x010fca00048060ff */
        /* <DEDUP_REMOVED lines=10> */
[----:B---3--:R-:W-:-:S03]  /*34c10*/  F2FP.SATFINITE.E5M2.F32.PACK_AB_MERGE_C R153, R163, R164, RZ ;  /* 0x000000a4a399723e */ /* 0x008fc600048060ff */
[----:B------:R-:W-:Y:S01]  /*34c20*/  STL [R1+0x1030], R232 ;  /* 0x001030e801007387 */ /* 0x000fe20000100800 */
[----:B0-----:R-:W-:Y:S01]  /*34c30*/  VIADD R2, R2, UR5 ;  /* 0x0000000502027c36 */ /* 0x001fe20008000000 */
[----:B------:R-:W-:Y:S01]  /*34c40*/  ULDC UR5, c[0x0][0x248] ;  /* 0x0000920000057ab9 */ /* 0x000fe20000000800 */
[----:B------:R-:W-:Y:S01]  /*34c50*/  F2FP.SATFINITE.E5M2.F32.PACK_AB_MERGE_C R152, R161, R162, RZ ;  /* 0x000000a2a198723e */ /* 0x000fe200048060ff */
[----:B------:R0:W-:Y:S04]  /*34c60*/  STL [R1+0x478], R153 ;  /* 0x0004789901007387 */ /* 0x0001e80000100800 */
[----:B------:R1:W-:Y:S01]  /*34c70*/  STL [R1+0xd58], R2 ;  /* 0x000d580201007387 */ /* 0x0003e20000100800 */
[----:B0-----:R-:W-:-:S03]  /*34c80*/  F2FP.SATFINITE.E5M2.F32.PACK_AB_MERGE_C R153, R159, R160, RZ ;  /* 0x000000a09f99723e */ /* 0x001fc600048060ff */
[----:B------:R0:W-:Y:S01]  /*34c90*/  STL [R1+0x474], R152 ;  /* 0x0004749801007387 */ /* 0x0001e20000100800 */
[----:B-1----:R-:W-:Y:S01]  /*34ca0*/  VIADD R2, R2, UR5 ;  /* 0x0000000502027c36 */ /* 0x002fe20008000000 */
[----:B------:R-:W-:Y:S02]  /*34cb0*/  ULDC UR5, c[0x0][0x248] ;  /* 0x0000920000057ab9 */ /* 0x000fe40000000800 */
[----:B------:R-:W-:Y:S04]  /*34cc0*/  STL [R1+0x4a8], R153 ;  /* 0x0004a89901007387 */ /* 0x000fe80000100800 */
[----:B------:R1:W-:Y:S01]  /*34cd0*/  STL [R1+0xd40], R2 ;  /* 0x000d400201007387 */ /* 0x0003e20000100800 */
[----:B0-----:R-:W-:Y:S02]  /*34ce0*/  F2FP.SATFINITE.E5M2.F32.PACK_AB_MERGE_C R152, R157, R158, RZ ;  /* 0x0000009e9d98723e */ /* 0x001fe400048060ff */
[----:B------:R-:W-:-:S03]  /*34cf0*/  F2FP.SATFINITE.E5M2.F32.PACK_AB_MERGE_C R23, R23, R156, RZ ;  /* 0x0000009c1717723e */ /* 0x000fc600048060ff */
[----:B------:R-:W-:Y:S01]  /*34d00*/  STL [R1+0x4a0], R152 ;  /* 0x0004a09801007387 */ /* 0x000fe20000100800 */
[----:B-1----:R-:W-:Y:S01]  /*34d10*/  VIADD R2, R2, UR5 ;  /* 0x0000000502027c36 */ /* 0x002fe20008000000 */
[----:B------:R-:W-:Y:S01]  /*34d20*/  ULDC UR5, c[0x0][0x248] ;  /* 0x0000920000057ab9 */ /* 0x000fe20000000800 */
[----:B------:R-:W-:Y:S01]  /*34d30*/  F2FP.SATFINITE.E5M2.F32.PACK_AB_MERGE_C R21, R21, R22, RZ ;  /* 0x000000161515723e */ /* 0x000fe200048060ff */
[----:B------:R-:W-:Y:S04]  /*34d40*/  STL [R1+0x498], R23 ;  /* 0x0004981701007387 */ /* 0x000fe80000100800 */
[----:B------:R0:W-:Y:S01]  /*34d50*/  STL [R1+0xd30], R2 ;  /* 0x000d300201007387 */ /* 0x0001e20000100800 */
[----:B------:R-:W-:-:S03]  /*34d60*/  F2FP.SATFINITE.E5M2.F32.PACK_AB_MERGE_C R19, R19, R20, RZ ;  /* 0x000000141313723e */ /* 0x000fc600048060ff */
[----:B------:R-:W-:Y:S01]  /*34d70*/  STL [R1+0x48c], R21 ;  /* 0x00048c1501007387 */ /* 0x000fe20000100800 */
[----:B0-----:R-:W-:Y:S01]  /*34d80*/  VIADD R2, R2, UR5 ;  /* 0x0000000502027c36 */ /* 0x001fe20008000000 */
[----:B------:R-:W-:Y:S01]  /*34d90*/  ULDC UR5, c[0x0][0x248] ;  /* 0x0000920000057ab9 */ /* 0x000fe20000000800 */
[----:B------:R-:W-:Y:S01]  /*34da0*/  F2FP.SATFINITE.E5M2.F32.PACK_AB_MERGE_C R17, R17, R18, RZ ;  /* 0x000000121111723e */ /* 0x000fe200048060ff */
[----:B------:R-:W-:Y:S04]  /*34db0*/  STL [R1+0x4b8], R19 ;  /* 0x0004b81301007387 */ /* 0x000fe80000100800 */
[----:B------:R0:W-:Y:S01]  /*34dc0*/  STL [R1+0xd20], R2 ;  /* 0x000d200201007387 */ /* 0x0001e20000100800 */
[----:B------:R-:W-:-:S03]  /*34dd0*/  F2FP.SATFINITE.E5M2.F32.PACK_AB_MERGE_C R14, R14, R16, RZ ;  /* 0x000000100e0e723e */ /* 0x000fc600048060ff */
[----:B------:R-:W-:Y:S01]  /*34de0*/  STL [R1+0x4b0], R17 ;  /* 0x0004b01101007387 */ /* 0x000fe20000100800 */
[----:B------:R-:W-:Y:S01]  /*34df0*/  F2FP.SATFINITE.E5M2.F32.PACK_AB_MERGE_C R10, R10, R12, RZ ;  /* 0x0000000c0a0a723e */ /* 0x000fe200048060ff */
[----:B0-----:R-:W-:Y:S02]  /*34e00*/  VIADD R2, R2, UR5 ;  /* 0x0000000502027c36 */ /* 0x001fe40008000000 */
[----:B------:R-:W-:Y:S01]  /*34e10*/  STL [R1+0x4a4], R14 ;  /* 0x0004a40e01007387 */ /* 0x000fe20000100800 */
[----:B------:R-:W-:-:S03]  /*34e20*/  ULDC UR5, c[0x0][0x248] ;  /* 0x0000920000057ab9 */ /* 0x000fc60000000800 */
[----:B------:R0:W-:Y:S04]  /*34e30*/  STL [R1+0xd08], R2 ;  /* 0x000d080201007387 */ /* 0x0001e80000100800 */
[----:B------:R1:W-:Y:S04]  /*34e40*/  STL [R1+0x49c], R10 ;  /* 0x00049c0a01007387 */ /* 0x0003e80000100800 */
[----:B------:R-:W2:Y:S04]  /*34e50*/  LDL.LU R176, [R1+0x80] ;  /* 0x0000800001b07983 */ /* 0x000ea80000300800 */
[----:B------:R-:W2:Y:S01]  /*34e60*/  LDL.LU R175, [R1+0x84] ;  /* 0x0000840001af7983 */ /* 0x000ea20000300800 */
[----:B0-----:R-:W-:Y:S01]  /*34e70*/  VIADD R2, R2, UR5 ;  /* 0x0000000502027c36 */ /* 0x001fe20008000000 */
[----:B------:R-:W-:-:S02]  /*34e80*/  ULDC UR5, c[0x0][0x248] ;  /* 0x0000920000057ab9 */ /* 0x000fc40000000800 */
[----:B------:R-:W3:Y:S04]  /*34e90*/  LDL.LU R174, [R1+0x88] ;  /* 0x0000880001ae7983 */ /* 0x000ee80000300800 */
        /* <DEDUP_REMOVED lines=30> */
[----:B0-----:R-:W-:Y:S01]  /*35080*/  VIADD R2, R2, UR5 ;  /* 0x0000000502027c36 */ /* 0x001fe20008000000 */
[----:B------:R-:W-:Y:S01]  /*35090*/  ULDC UR5, c[0x0][0x248] ;  /* 0x0000920000057ab9 */ /* 0x000fe20000000800 */
[----:B--2---:R-:W-:-:S05]  /*350a0*/  F2FP.SATFINITE.E5M2.F32.PACK_AB_MERGE_C R153, R175, R176, RZ ;  /* 0x000000b0af99723e */ /* 0x004fca00048060ff */
[----:B------:R4:W-:Y:S01]  /*350b0*/  STL [R1+0x4c8], R153 ;  /* 0x0004c89901007387 */ /* 0x0009e20000100800 */
[----:B---3--:R-:W-:Y:S02]  /*350c0*/  F2FP.SATFINITE.E5M2.F32.PACK_AB_MERGE_C R152, R173, R174, RZ ;  /* 0x000000aead98723e */ /* 0x008fe400048060ff */
[----:B----4-:R-:W-:-:S03]  /*350d0*/  F2FP.SATFINITE.E5M2.F32.PACK_AB_MERGE_C R153, R171, R172, RZ ;  /* 0x000000acab99723e */ /* 0x010fc600048060ff */
[----:B------:R0:W-:Y:S04]  /*350e0*/  STL [R1+0x4c0], R152 ;  /* 0x0004c09801007387 */ /* 0x0001e80000100800 */
[----:B------:R-:W-:Y:S04]  /*350f0*/  STL [R1+0x4b4], R153 ;  /* 0x0004b49901007387 */ /* 0x000fe80000100800 */
[----:B------:R1:W-:Y:S01]  /*35100*/  STL [R1+0xce8], R2 ;  /* 0x000ce80201007387 */ /* 0x0003e20000100800 */
[----:B0-----:R-:W-:Y:S01]  /*35110*/  F2FP.SATFINITE.E5M2.F32.PACK_AB_MERGE_C R152, R169, R170, RZ ;  /* 0x000000aaa998723e */ /* 0x001fe200048060ff */
[----:B-1----:R-:W-:Y:S01]  /*35120*/  VIADD R2, R2, UR5 ;  /* 0x0000000502027c36 */ /* 0x002fe20008000000 */
[----:B------:R-:W-:-:S03]  /*35130*/  F2FP.SATFINITE.E5M2.F32.PACK_AB_MERGE_C R153, R167, R168, RZ ;  /* 0x000000a8a799723e */ /* 0x000fc600048060ff */
[----:B------:R0:W-:Y:S01]  /*35140*/  STL [R1+0x4ac], R152 ;  /* 0x0004ac9801007387 */ /* 0x0001e20000100800 */
[----:B------:R-:W-:-:S03]  /*35150*/  ULDC UR5, c[0x0][0x248] ;  /* 0x0000920000057ab9 */ /* 0x000fc60000000800 */
[----:B------:R1:W-:Y:S04]  /*35160*/  STL [R1+0x4d8], R153 ;  /* 0x0004d89901007387 */ /* 0x0003e80000100800 */
[----:B------:R2:W-:Y:S01]  /*35170*/  STL [R1+0xcd8], R2 ;  /* 0x000cd80201007387 */ /* 0x0005e20000100800 */
[----:B0-----:R-:W-:Y:S02]  /*35180*/  F2FP.SATFINITE.E5M2.F32.PACK_AB_MERGE_C R152, R165, R166, RZ ;  /* 0x000000a6a598723e */ /* 0x001fe400048060ff */
[----:B-1----:R-:W-:Y:S01]  /*35190*/  F2FP.SATFINITE.E5M2.F32.PACK_AB_MERGE_C R153, R163, R164, RZ ;  /* 0x000000a4a399723e */ /* 0x002fe200048060ff */
[----:B--2---:R-:W-:Y:S02]  /*351a0*/  VIADD R2, R2, UR5 ;  /* 0x0000000502027c36 */ /* 0x004fe40008000000 */
[----:B------:R0:W-:Y:S01]  /*351b0*/  STL [R1+0x4d0], R152 ;  /* 0x0004d09801007387 */ /* 0x0001e20000100800 */
[----:B------:R-:W-:-:S03]  /*351c0*/  ULDC UR5, c[0x0][0x248] ;  /* 0x0000920000057ab9 */ /* 0x000fc60000000800 */
        /* <DEDUP_REMOVED lines=203> */
[----:B------:R-:W-:Y:S01]  /*35e80*/  F2FP.SATFINITE.E5M2.F32.PACK_AB_MERGE_C R10, R10, R12, RZ ;  /* 0x0000000c0a0a723e */ /* 0x000fe200048060ff */
[----:B------:R-:W-:Y:S01]  /*35e90*/  ULDC UR5, c[0x0][0x248] ;  /* 0x0000920000057ab9 */ /* 0x000fe20000000800 */
[----:B------:R-:W-:Y:S01]  /*35ea0*/  STL [R1+0x564], R14 ;  /* 0x0005640e01007387 */ /* 0x000fe20000100800 */
[----:B------:R-:W-:-:S03]  /*35eb0*/  F2FP.SATFINITE.E5M2.F32.PACK_AB_MERGE_C R12, R25, R24, RZ ;  /* 0x00000018190c723e */ /* 0x000fc600048060ff */
[----:B------:R0:W-:Y:S04]  /*35ec0*/  STL [R1+0xcb4], R2 ;  /* 0x000cb40201007387 */ /* 0x0001e80000100800 */
[----:B------:R1:W-:Y:S01]  /*35ed0*/  STL [R1+0x55c], R10 ;  /* 0x00055c0a01007387 */ /* 0x0003e20000100800 */
[----:B0-----:R-:W-:Y:S01]  /*35ee0*/  VIADD R2, R2, UR5 ;  /* 0x0000000502027c36 */ /* 0x001fe20008000000 */
[----:B------:R-:W-:Y:S01]  /*35ef0*/  ULDC UR5, c[0x0][0x248] ;  /* 0x0000920000057ab9 */ /* 0x000fe20000000800 */
[----:B-1----:R-:W-:Y:S01]  /*35f00*/  F2FP.SATFINITE.E5M2.F32.PACK_AB_MERGE_C R10, R27, R26, RZ ;  /* 0x0000001a1b0a723e */ /* 0x002fe200048060ff */
[----:B------:R0:W-:Y:S04]  /*35f10*/  STL [R1+0x588], R12 ;  /* 0x0005880c01007387 */ /* 0x0001e80000100800 */
[----:B------:R1:W-:Y:S04]  /*35f20*/  STL [R1+0xcbc], R2 ;  /* 0x000cbc0201007387 */ /* 0x0003e80000100800 */
[----:B------:R2:W-:Y:S01]  /*35f30*/  STL [R1+0x580], R10 ;  /* 0x0005800a01007387 */ /* 0x0005e20000100800 */
[----:B0-----:R-:W-:Y:S01]  /*35f40*/  F2FP.SATFINITE.E5M2.F32.PACK_AB_MERGE_C R12, R29, R28, RZ ;  /* 0x0000001c1d0c723e */ /* 0x001fe200048060ff */
[----:B-1----:R-:W-:Y:S01]  /*35f50*/  VIADD R2, R2, UR5 ;  /* 0x0000000502027c36 */ /* 0x002fe20008000000 */
[----:B------:R-:W-:Y:S01]  /*35f60*/  ULDC UR5, c[0x0][0x248] ;  /* 0x0000920000057ab9 */ /* 0x000fe20000000800 */
[----:B--2---:R-:W-:-:S02]  /*35f70*/  F2FP.SATFINITE.E5M2.F32.PACK_AB_MERGE_C R10, R31, R30, RZ ;  /* 0x0000001e1f0a723e */ /* 0x004fc400048060ff */
        /* <DEDUP_REMOVED lines=186> */
[----:B-1----:R-:W-:-:S04]  /*36b20*/  VIADD R2, R2, UR5 ;  /* 0x0000000502027c36 */ /* 0x002fc80008000000 */
[----:B------:R0:W-:Y:S01]  /*36b30*/  STL [R1+0x7f4], R12 ;  /* 0x0007f40c01007387 */ /* 0x0001e20000100800 */
[----:B------:R-:W-:Y:S01]  /*36b40*/  ULDC UR5, c[0x0][0x248] ;  /* 0x0000920000057ab9 */ /* 0x000fe20000000800 */
[----:B--2---:R-:W-:Y:S02]  /*36b50*/  F2FP.SATFINITE.E5M2.F32.PACK_AB_MERGE_C R10, R139, R138, RZ ;  /* 0x0000008a8b0a723e */ /* 0x004fe400048060ff */
[----:B------:R1:W-:Y:S04]  /*36b60*/  STL [R1+0xca0], R2 ;  /* 0x000ca00201007387 */ /* 0x0003e80000100800 */
[----:B------:R2:W-:Y:S04]  /*36b70*/  STL [R1+0x7bc], R10 ;  /* 0x0007bc0a01007387 */ /* 0x0005e80000100800 */
[----:B0-----:R-:W3:Y:S01]  /*36b80*/  LDL.LU R12, [R1+0x102c] ;  /* 0x00102c00010c7983 */ /* 0x001ee20000300800 */
[----:B-1----:R-:W-:Y:S01]  /*36b90*/  VIADD R2, R2, UR5 ;  /* 0x0000000502027c36 */ /* 0x002fe20008000000 */
[----:B------:R-:W-:Y:S01]  /*36ba0*/  ULDC UR5, c[0x0][0x248] ;  /* 0x0000920000057ab9 */ /* 0x000fe20000000800 */
[----:B--2---:R-:W-:-:S02]  /*36bb0*/  F2FP.SATFINITE.E5M2.F32.PACK_AB_MERGE_C R10, R141, R140, RZ ;  /* 0x0000008c8d0a723e */ /* 0x004fc400048060ff */
[----:B------:R-:W-:-:S03]  /*36bc0*/  F2FP.SATFINITE.E5M2.F32.PACK_AB_MERGE_C R14, R143, R142, RZ ;  /* 0x0000008e8f0e723e */ /* 0x000fc600048060ff */
[----:B------:R0:W-:Y:S04]  /*36bd0*/  STL [R1+0x5c8], R10 ;  /* 0x0005c80a01007387 */ /* 0x0001e80000100800 */
[----:B------:R1:W-:Y:S01]  /*36be0*/  STL [R1+0xc38], R2 ;  /* 0x000c380201007387 */ /* 0x0003e20000100800 */
[----:B0-----:R-:W-:-:S03]  /*36bf0*/  VIADD R10, R2, UR5 ;  /* 0x00000005020a7c36 */ /* 0x001fc60008000000 */
[----:B------:R-:W-:Y:S01]  /*36c00*/  STL [R1+0x590], R14 ;  /* 0x0005900e01007387 */ /* 0x000fe20000100800 */
[----:B------:R-:W-:Y:S01]  /*36c10*/  ULDC UR5, c[0x0][0x248] ;  /* 0x0000920000057ab9 */ /* 0x000fe20000000800 */
[----:B-1----:R-:W-:-:S05]  /*36c20*/  F2FP.SATFINITE.E5M2.F32.PACK_AB_MERGE_C R2, R145, R144, RZ ;  /* 0x000000909102723e */ /* 0x002fca00048060ff */
[----:B------:R0:W-:Y:S02]  /*36c30*/  STL [R1+0x7f0], R2 ;  /* 0x0007f00201007387 */ /* 0x0001e40000100800 */
[----:B0-----:R-:W0:Y:S01]  /*36c40*/  S2R R2, SR_TID.X ;  /* 0x0000000000027919 */ /* 0x001e220000002100 */
[----:B------:R-:W-:Y:S02]  /*36c50*/  F2FP.SATFINITE.E5M2.F32.PACK_AB_MERGE_C R14, R147, R146, RZ ;  /* 0x00000092930e723e */ /* 0x000fe400048060ff */
[----:B------:R-:W-:Y:S01]  /*36c60*/  F2FP.SATFINITE.E5M2.F32.PACK_AB_MERGE_C R16, R149, R148, RZ ;  /* 0x000000949510723e */ /* 0x000fe200048060ff */
[----:B------:R-:W-:Y:S04]  /*36c70*/  STL [R1+0xc10], R10 ;  /* 0x000c100a01007387 */ /* 0x000fe80000100800 */
[----:B------:R1:W-:Y:S04]  /*36c80*/  STL [R1+0x7b8], R14 ;  /* 0x0007b80e01007387 */ /* 0x0003e80000100800 */
[----:B------:R-:W-:Y:S01]  /*36c90*/  STL [R1+0x5c4], R16 ;  /* 0x0005c41001007387 */ /* 0x000fe20000100800 */
[----:B-1----:R-:W-:Y:S01]  /*36ca0*/  VIADD R14, R10, UR5 ;  /* 0x000000050a0e7c36 */ /* 0x002fe20008000000 */
[----:B------:R-:W-:-:S04]  /*36cb0*/  ULDC UR5, c[0x0][0x248] ;  /* 0x0000920000057ab9 */ /* 0x000fc80000000800 */
[----:B------:R1:W-:Y:S02]  /*36cc0*/  STL [R1+0xb94], R14 ;  /* 0x000b940e01007387 */ /* 0x0003e40000100800 */
[----:B-1----:R-:W-:Y:S01]  /*36cd0*/  VIADD R14, R14, UR5 ;  /* 0x000000050e0e7c36 */ /* 0x002fe20008000000 */
[----:B------:R-:W-:Y:S01]  /*36ce0*/  ULDC UR5, c[0x0][0x248] ;  /* 0x0000920000057ab9 */ /* 0x000fe20000000800 */
[C---:B0-----:R-:W-:Y:S02]  /*36cf0*/  IMAD.SHL.U32 R10, R2.reuse, 0x10, RZ ;  /* 0x00000010020a7824 */ /* 0x041fe400078e00ff */
[----:B------:R-:W-:Y:S01]  /*36d00*/  IMAD.SHL.U32 R2, R2, 0x40, RZ ;  /* 0x0000004002027824 */ /* 0x000fe200078e00ff */
[----:B------:R0:W-:Y:S02]  /*36d10*/  STL [R1+0xb90], R14 ;  /* 0x000b900e01007387 */ /* 0x0001e40000100800 */
[----:B------:R-:W-:Y:S02]  /*36d20*/  LOP3.LUT R10, R10, 0xf0, RZ, 0xc0, !PT ;  /* 0x000000f00a0a7812 */ /* 0x000fe400078ec0ff */
[----:B------:R-:W-:Y:S01]  /*36d30*/  LOP3.LUT R2, R2, 0x400, RZ, 0xc0, !PT ;  /* 0x0000040002027812 */ /* 0x000fe200078ec0ff */
[----:B0-----:R-:W-:Y:S01]  /*36d40*/  VIADD R14, R14, UR5 ;  /* 0x000000050e0e7c36 */ /* 0x001fe20008000000 */
[----:B------:R-:W-:Y:S01]  /*36d50*/  ULDC UR5, c[0x0][0x248] ;  /* 0x0000920000057ab9 */ /* 0x000fe20000000800 */
[----:B------:R-:W-:-:S03]  /*36d60*/  F2FP.SATFINITE.E5M2.F32.PACK_AB_MERGE_C R16, R151, R150, RZ ;  /* 0x000000969710723e */ /* 0x000fc600048060ff */
[----:B------:R0:W-:Y:S01]  /*36d70*/  STL [R1+0xbbc], R14 ;  /* 0x000bbc0e01007387 */ /* 0x0001e20000100800 */
[----:B------:R-:W-:Y:S02]  /*36d80*/  IADD3 R232, R2, UR4, R10 ;  /* 0x0000000402e87c10 */ /* 0x000fe4000fffe00a */
[----:B------:R-:W-:Y:S01]  /*36d90*/  MOV R2, UR4 ;  /* 0x0000000400027c02 */ /* 0x000fe20008000f00 */
[----:B------:R-:W-:Y:S01]  /*36da0*/  STL [R1+0x58c], R16 ;  /* 0x00058c1001007387 */ /* 0x000fe20000100800 */
[----:B---3--:R-:W-:Y:S01]  /*36db0*/  ISETP.GE.AND P6, PT, R12, UR6, PT ;  /* 0x000000060c007c0c */ /* 0x008fe2000bfc6270 */
[----:B0-----:R-:W-:Y:S01]  /*36dc0*/  VIADD R14, R14, UR5 ;  /* 0x000000050e0e7c36 */ /* 0x001fe20008000000 */
[----:B------:R-:W-:Y:S01]  /*36dd0*/  ULDC UR5, c[0x0][0x248] ;  /* 0x0000920000057ab9 */ /* 0x000fe20000000800 */
[----:B------:R-:W-:Y:S01]  /*36de0*/  STL [R1+0x1040], R232 ;  /* 0x001040e801007387 */ /* 0x000fe20000100800 */
[----:B------:R-:W-:Y:S01]  /*36df0*/  ULDC UR6, c[0x0][0x22c] ;  /* 0x00008b0000067ab9 */ /* 0x000fe20000000800 */
[----:B------:R-:W-:Y:S01]  /*36e00*/  VIADD R10, R14, UR5 ;  /* 0x000000050e0a7c36 */ /* 0x000fe20008000000 */
[----:B------:R-:W-:Y:S01]  /*36e10*/  ULDC UR5, c[0x0][0x248] ;  /* 0x0000920000057ab9 */ /* 0x000fe20000000800 */
[----:B------:R0:W-:Y:S01]  /*36e20*/  STL [R1+0xbb8], R14 ;  /* 0x000bb80e01007387 */ /* 0x0001e20000100800 */
[----:B------:R-:W-:Y:S01]  /*36e30*/  VIADD R248, R0, 0x19d ;  /* 0x0000019d00f87836 */ /* 0x000fe20000000000 */
[----:B------:R-:W-:-:S02]  /*36e40*/  ULDC UR4, c[0x0][0x22c] ;  /* 0x00008b0000047ab9 */ /* 0x000fc40000000800 */
[----:B------:R-:W-:Y:S04]  /*36e50*/  STL [R1+0x46c], R2 ;  /* 0x00046c0201007387 */ /* 0x000fe80000100800 */
[----:B------:R1:W-:Y:S01]  /*36e60*/  STL [R1+0xc14], R10 ;  /* 0x000c140a01007387 */ /* 0x0003e20000100800 */
[----:B0-----:R-:W-:Y:S01]  /*36e70*/  VIADD R14, R10, UR5 ;  /* 0x000000050a0e7c36 */ /* 0x001fe20008000000 */
[----:B------:R-:W-:Y:S01]  /*36e80*/  ULDC UR5, c[0x0][0x248] ;  /* 0x0000920000057ab9 */ /* 0x000fe20000000800 */
[----:B-1----:R-:W-:-:S03]  /*36e90*/  VIADD R10, R0, 0xb1 ;  /* 0x000000b1000a7836 */ /* 0x002fc60000000000 */
[----:B------:R0:W-:Y:S01]  /*36ea0*/  STL [R1+0xc3c], R14 ;  /* 0x000c3c0e01007387 */ /* 0x0001e20000100800 */
[----:B------:R-:W-:Y:S01]  /*36eb0*/  VIADD R2, R0, 0x1ff ;  /* 0x000001ff00027836 */ /* 0x000fe20000000000 */
[----:B------:R-:W-:Y:S01]  /*36ec0*/  ISETP.LT.AND P0, PT, R10, UR7, !P6 ;  /* 0x000000070a007c0c */ /* 0x000fe2000f701270 */
[----:B0-----:R-:W-:Y:S01]  /*36ed0*/  VIADD R14, R14, UR5 ;  /* 0x000000050e0e7c36 */ /* 0x001fe20008000000 */
[----:B------:R-:W-:Y:S02]  /*36ee0*/  ULDC UR5, c[0x0][0x248] ;  /* 0x0000920000057ab9 */ /* 0x000fe40000000800 */
[----:B------:R-:W-:Y:S01]  /*36ef0*/  ISETP.LT.AND P5, PT, R2, UR8, !P6 ;  /* 0x0000000802007c0c */ /* 0x000fe2000f7a1270 */
[----:B------:R-:W-:Y:S01]  /*36f00*/  VIADD R2, R0, 0xb0 ;  /* 0x000000b000027836 */ /* 0x000fe20000000000 */
[----:B------:R-:W-:Y:S01]  /*36f10*/  ULDC UR8, c[0x0][0x22c] ;  /* 0x00008b0000087ab9 */ /* 0x000fe20000000800 */
[----:B------:R0:W-:Y:S06]  /*36f20*/  STL [R1+0xca4], R14 ;  /* 0x000ca40e01007387 */ /* 0x0001ec0000100800 */
[----:B------:R-:W-:-:S02]  /*36f30*/  @P0 LOP3.LUT R3, R3, 0x1000000, RZ, 0xfc, !PT ;  /* 0x0100000003030812 */ /* 0x000fc400078efcff */
[----:B------:R-:W-:Y:S01]  /*36f40*/  ISETP.LT.AND P0, PT, R2, UR6, !P6 ;  /* 0x0000000602007c0c */ /* 0x000fe2000f701270 */
[----:B0-----:R-:W-:Y:S01]  /*36f50*/  VIADD R14, R14, UR5 ;  /* 0x000000050e0e7c36 */ /* 0x001fe20008000000 */
[----:B------:R-:W-:Y:S01]  /*36f60*/  ULDC UR5, c[0x0][0x248] ;  /* 0x0000920000057ab9 */ /* 0x000fe20000000800 */
[----:B------:R-:W-:Y:S01]  /*36f70*/  VIADD R2, R0, 0xaf ;  /* 0x000000af00027836 */ /* 0x000fe20000000000 */
[----:B------:R-:W-:Y:S01]  /*36f80*/  LOP3.LUT R3, R3, 0xff7fffff, RZ, 0xc0, !PT ;  /* 0xff7fffff03037812 */ /* 0x000fe200078ec0ff */
[----:B------:R-:W-:Y:S01]  /*36f90*/  VIADD R10, R14, UR5 ;  /* 0x000000050e0a7c36 */ /* 0x000fe20008000000 */
[----:B------:R-:W-:Y:S01]  /*36fa0*/  STL [R1+0xccc], R14 ;  /* 0x000ccc0e01007387 */ /* 0x000fe20000100800 */
[----:B------:R-:W-:Y:S01]  /*36fb0*/  ULDC UR5, c[0x0][0x248] ;  /* 0x0000920000057ab9 */ /* 0x000fe20000000800 */
[----:B------:R-:W-:Y:S02]  /*36fc0*/  ULDC UR6, c[0x0][0x22c] ;  /* 0x00008b0000067ab9 */ /* 0x000fe40000000800 */
[----:B------:R0:W-:Y:S03]  /*36fd0*/  STL [R1+0xd1c], R10 ;  /* 0x000d1c0a01007387 */ /* 0x0001e60000100800 */
[----:B------:R-:W-:Y:S01]  /*36fe0*/  @P0 LOP3.LUT R3, R3, 0x800000, RZ, 0xfc, !PT ;  /* 0x0080000003030812 */ /* 0x000fe200078efcff */
[----:B0-----:R-:W-:Y:S01]  /*36ff0*/  VIADD R10, R10, UR5 ;  /* 0x000000050a0a7c36 */ /* 0x001fe20008000000 */
[----:B------:R-:W-:-:S04]  /*37000*/  ULDC UR5, c[0x0][0x248] ;  /* 0x0000920000057ab9 */ /* 0x000fc80000000800 */
[----:B------:R0:W-:Y:S01]  /*37010*/  STL [R1+0xd4c], R10 ;  /* 0x000d4c0a01007387 */ /* 0x0001e20000100800 */
[----:B------:R-:W-:Y:S01]  /*37020*/  ISETP.LT.AND P0, PT, R2, UR6, !P6 ;  /* 0x0000000602007c0c */ /* 0x000fe2000f701270 */
[----:B------:R-:W-:Y:S01]  /*37030*/  ULDC UR6, c[0x0][0x248] ;  /* 0x0000920000067ab9 */ /* 0x000fe20000000800 */
[----:B0-----:R-:W-:Y:S01]  /*37040*/  VIADD R10, R10, UR5 ;  /* 0x000000050a0a7c36 */ /* 0x001fe20008000000 */
[----:B------:R-:W-:-:S04]  /*37050*/  ULDC UR5, c[0x0][0x244] ;  /* 0x0000910000057ab9 */ /* 0x000fc80000000800 */
[----:B------:R0:W-:Y:S02]  /*37060*/  STL [R1+0xd74], R10 ;  /* 0x000d740a01007387 */ /* 0x0001e40000100800 */
[----:B0-----:R-:W-:Y:S01]  /*37070*/  VIADD R10, R10, UR6 ;  /* 0x000000060a0a7c36 */ /* 0x001fe20008000000 */
[----:B------:R-:W-:-:S03]  /*37080*/  ULDC UR6, c[0x0][0x248] ;  /* 0x0000920000067ab9 */ /* 0x000fc60000000800 */
[----:B------:R-:W-:Y:S01]  /*37090*/  VIADD R14, R10, UR6 ;  /* 0x000000060a0e7c36 */ /* 0x000fe20008000000 */
[----:B------:R0:W-:Y:S01]  /*370a0*/  STL [R1+0xe28], R10 ;  /* 0x000e280a01007387 */ /* 0x0001e20000100800 */
[----:B------:R-:W-:Y:S01]  /*370b0*/  LOP3.LUT R3, R3, 0xffbfffff, RZ, 0xc0, !PT ;  /* 0xffbfffff03037812 */ /* 0x000fe200078ec0ff */
[----:B------:R-:W-:Y:S01]  /*370c0*/  IMAD R2, R12, UR5, RZ ;  /* 0x000000050c027c24 */ /* 0x000fe2000f8e02ff */
[----:B------:R-:W-:Y:S01]  /*370d0*/  ULDC UR5, c[0x0][0x248] ;  /* 0x0000920000057ab9 */ /* 0x000fe20000000800 */
[----:B------:R1:W-:Y:S01]  /*370e0*/  STL [R1+0xe2c], R14 ;  /* 0x000e2c0e01007387 */ /* 0x0003e20000100800 */
[----:B------:R-:W-:-:S03]  /*370f0*/  ULDC.64 UR6, c[0x0][0x220] ;  /* 0x0000880000067ab9 */ /* 0x000fc60000000a00 */
[----:B------:R-:W2:Y:S01]  /*37100*/  LDL.LU R19, [R1+0x1028] ;  /* 0x0010280001137983 */ /* 0x000ea20000300800 */
[----:B------:R-:W-:Y:S01]  /*37110*/  @P0 LOP3.LUT R3, R3, 0x400000, RZ, 0xfc, !PT ;  /* 0x0040000003030812 */ /* 0x000fe200078efcff */
[----:B------:R-:W-:Y:S01]  /*37120*/  VIADD R12, R0, 0xae ;  /* 0x000000ae000c7836 */ /* 0x000fe20000000000 */
[----:B0-----:R-:W-:Y:S01]  /*37130*/  IADD3 R10, P0, R2, UR6, RZ ;  /* 0x00000006020a7c10 */ /* 0x001fe2000ff1e0ff */
[----:B------:R-:W-:Y:S01]  /*37140*/  ULDC UR6, c[0x0][0x248] ;  /* 0x0000920000067ab9 */ /* 0x000fe20000000800 */
[----:B-1----:R-:W-:Y:S01]  /*37150*/  VIADD R14, R14, UR5 ;  /* 0x000000050e0e7c36 */ /* 0x002fe20008000000 */
[----:B------:R-:W-:Y:S01]  /*37160*/  ULDC UR5, c[0x0][0x248] ;  /* 0x0000920000057ab9 */ /* 0x000fe20000000800 */
[----:B------:R-:W-:Y:S01]  /*37170*/  ISETP.LT.AND P1, PT, R12, UR8, !P6 ;  /* 0x000000080c007c0c */ /* 0x000fe2000f721270 */
[----:B------:R-:W-:Y:S01]  /*37180*/  VIADD R249, R0, 0x1bd ;  /* 0x000001bd00f97836 */ /* 0x000fe20000000000 */
[----:B------:R-:W-:Y:S01]  /*37190*/  LEA.HI.X.SX32 R2, R2, UR7, 0x1, P0 ;  /* 0x0000000702027c11 */ /* 0x000fe200080f0eff */
[----:B------:R0:W-:Y:S01]  /*371a0*/  STL [R1+0xe30], R14 ;  /* 0x000e300e01007387 */ /* 0x0001e20000100800 */
[----:B------:R-:W-:Y:S01]  /*371b0*/  IADD3 R12, P0, R13, R10, RZ ;  /* 0x0000000a0d0c7210 */ /* 0x000fe20007f1e0ff */
[----:B------:R-:W-:Y:S01]  /*371c0*/  ULDC UR7, c[0x0][0x22c] ;  /* 0x00008b0000077ab9 */ /* 0x000fe20000000800 */
[----:B------:R-:W-:Y:S01]  /*371d0*/  LOP3.LUT R3, R3, 0xffdfffff, RZ, 0xc0, !PT ;  /* 0xffdfffff03037812 */ /* 0x000fe200078ec0ff */
[C---:B------:R-:W-:Y:S01]  /*371e0*/  VIADD R143, R0.reuse, 0xac ;  /* 0x000000ac008f7836 */ /* 0x040fe20000000000 */
[----:B------:R-:W-:Y:S01]  /*371f0*/  LEA.HI.X.SX32 R13, R13, R2, 0x1, P0 ;  /* 0x000000020d0d7211 */ /* 0x000fe200000f0eff */
[----:B------:R-:W-:Y:S01]  /*37200*/  VIADD R27, R0, 0xab ;  /* 0x000000ab001b7836 */ /* 0x000fe20000000000 */
[----:B------:R-:W-:Y:S01]  /*37210*/  ULDC UR8, c[0x0][0x22c] ;  /* 0x00008b0000087ab9 */ /* 0x000fe20000000800 */
[----:B0-----:R-:W-:Y:S01]  /*37220*/  VIADD R14, R14, UR5 ;  /* 0x000000050e0e7c36 */ /* 0x001fe20008000000 */
[----:B------:R-:W-:-:S03]  /*37230*/  ULDC UR5, c[0x0][0x248] ;  /* 0x0000920000057ab9 */ /* 0x000fc60000000800 */
[----:B------:R-:W-:Y:S01]  /*37240*/  VIADD R16, R14, UR5 ;  /* 0x000000050e107c36 */ /* 0x000fe20008000000 */
[----:B------:R0:W-:Y:S01]  /*37250*/  STL [R1+0xe34], R14 ;  /* 0x000e340e01007387 */ /* 0x0001e20000100800 */
[----:B------:R-:W-:Y:S02]  /*37260*/  ULDC UR5, c[0x0][0x248] ;  /* 0x0000920000057ab9 */ /* 0x000fe40000000800 */
[----:B------:R-:W-:Y:S01]  /*37270*/  VIADD R18, R16, UR6 ;  /* 0x0000000610127c36 */ /* 0x000fe20008000000 */
[----:B------:R1:W-:Y:S01]  /*37280*/  STL [R1+0x1038], R12 ;  /* 0x0010380c01007387 */ /* 0x0003e20000100800 */
[----:B------:R-:W-:Y:S01]  /*37290*/  @P1 LOP3.LUT R3, R3, 0x200000, RZ, 0xfc, !PT ;  /* 0x0020000003031812 */ /* 0x000fe200078efcff */
[----:B------:R-:W-:Y:S01]  /*372a0*/  VIADD R138, R0, 0xaa ;  /* 0x000000aa008a7836 */ /* 0x000fe20000000000 */
[----:B------:R-:W-:Y:S01]  /*372b0*/  ULDC UR6, c[0x0][0x22c] ;  /* 0x00008b0000067ab9 */ /* 0x000fe20000000800 */
[C---:B0-----:R-:W-:Y:S01]  /*372c0*/  IADD3 R14, P0, R15.reuse, R10, RZ ;  /* 0x0000000a0f0e7210 */ /* 0x041fe20007f1e0ff */
[----:B------:R-:W-:Y:S03]  /*372d0*/  STL [R1+0x1034], R13 ;  /* 0x0010340d01007387 */ /* 0x000fe60000100800 */
[----:B------:R-:W-:Y:S01]  /*372e0*/  LEA.HI.X.SX32 R15, R15, R2, 0x1, P0 ;  /* 0x000000020f0f7211 */ /* 0x000fe200000f0eff */
[----:B------:R0:W-:Y:S01]  /*372f0*/  STL [R1+0xe38], R16 ;  /* 0x000e381001007387 */ /* 0x0001e20000100800 */
[----:B-1----:R-:W-:Y:S01]  /*37300*/  VIADD R12, R18, UR5 ;  /* 0x00000005120c7c36 */ /* 0x002fe20008000000 */
[----:B------:R-:W-:-:S02]  /*37310*/  ULDC UR5, c[0x0][0x248] ;  /* 0x0000920000057ab9 */ /* 0x000fc40000000800 */
[----:B------:R-:W-:Y:S01]  /*37320*/  STL [R1+0x1044], R14 ;  /* 0x0010440e01007387 */ /* 0x000fe20000100800 */
[----:B0-----:R-:W-:-:S03]  /*37330*/  IADD3 R16, P0, R11, R10, RZ ;  /* 0x0000000a0b107210 */ /* 0x001fc60007f1e0ff */
[----:B------:R-:W-:Y:S01]  /*37340*/  STL [R1+0xe3c], R18 ;  /* 0x000e3c1201007387 */ /* 0x000fe20000100800 */
[----:B------:R-:W-:-:S03]  /*37350*/  LEA.HI.X.SX32 R17, R11, R2, 0x1, P0 ;  /* 0x000000020b117211 */ /* 0x000fc600000f0eff */
[----:B------:R-:W-:Y:S04]  /*37360*/  STL [R1+0x103c], R15 ;  /* 0x00103c0f01007387 */ /* 0x000fe80000100800 */
[----:B------:R0:W-:Y:S04]  /*37370*/  STL [R1+0x1048], R10 ;  /* 0x0010480a01007387 */ /* 0x0001e80000100800 */
[----:B------:R-:W-:Y:S04]  /*37380*/  STL [R1+0xe40], R12 ;  /* 0x000e400c01007387 */ /* 0x000fe80000100800 */
[----:B------:R-:W-:Y:S01]  /*37390*/  STL [R1+0x1054], R16 ;  /* 0x0010541001007387 */ /* 0x000fe20000100800 */
[----:B0-----:R-:W-:Y:S01]  /*373a0*/  VIADD R10, R12, UR5 ;  /* 0x000000050c0a7c36 */ /* 0x001fe20008000000 */
[----:B------:R-:W-:-:S02]  /*373b0*/  ULDC UR5, c[0x0][0x248] ;  /* 0x0000920000057ab9 */ /* 0x000fc40000000800 */
[----:B------:R-:W-:Y:S04]  /*373c0*/  STL [R1+0x1050], R17 ;  /* 0x0010501101007387 */ /* 0x000fe80000100800 */
[----:B------:R0:W-:Y:S04]  /*373d0*/  STL [R1+0x104c], R2 ;  /* 0x00104c0201007387 */ /* 0x0001e80000100800 */
[----:B------:R1:W-:Y:S01]  /*373e0*/  STL [R1+0xe44], R10 ;  /* 0x000e440a01007387 */ /* 0x0003e20000100800 */
[----:B0-----:R-:W-:Y:S01]  /*373f0*/  VIADD R2, R10, UR5 ;  /* 0x000000050a027c36 */ /* 0x001fe20008000000 */
[----:B------:R-:W-:Y:S01]  /*37400*/  ULDC UR5, c[0x0][0x248] ;  /* 0x0000920000057ab9 */ /* 0x000fe20000000800 */
[----:B------:R-:W-:-:S02]  /*37410*/  VIADD R12, R0, 0xeb ;  /* 0x000000eb000c7836 */ /* 0x000fc40000000000 */
[----:B-1----:R-:W-:Y:S01]  /*37420*/  VIADD R10, R0, 0xea ;  /* 0x000000ea000a7836 */ /* 0x002fe20000000000 */
[----:B--2---:R-:W-:-:S05]  /*37430*/  LOP3.LUT R13, R19, 0x300, RZ, 0xc0, !PT ;  /* 0x00000300130d7812 */ /* 0x004fca00078ec0ff */
[----:B------:R-:W-:Y:S04]  /*37440*/  STL [R1+0x1058], R13 ;  /* 0x0010580d01007387 */ /* 0x000fe80000100800 */
        /* <DEDUP_REMOVED lines=80> */
[----:B------:R-:W-:Y:S01]  /*37950*/  LOP3.LUT R3, R3, 0xffefffff, RZ, 0xc0, !PT ;  /* 0xffefffff03037812 */ /* 0x000fe200078ec0ff */
[C---:B------:R-:W-:Y:S01]  /*37960*/  VIADD R18, R0.reuse, 0xad ;  /* 0x000000ad00127836 */ /* 0x040fe20000000000 */
[----:B------:R-:W-:Y:S02]  /*37970*/  ULDC UR5, c[0x0][0x22c] ;  /* 0x00008b0000057ab9 */ /* 0x000fe40000000800 */
[----:B------:R0:W-:Y:S02]  /*37980*/  STL [R1+0xeb4], R2 ;  /* 0x000eb40201007387 */ /* 0x0001e40000100800 */
[----:B0-----:R-:W-:-:S05]  /*37990*/  VIADD R2, R0, 0xe9 ;  /* 0x000000e900027836 */ /* 0x001fca0000000000 */
[----:B------:R0:W-:Y:S04]  /*379a0*/  STL [R1], R2 ;  /* 0x0000000201007387 */ /* 0x0001e80000100800 */
[----:B------:R1:W-:Y:S01]  /*379b0*/  STL [R1+0x4], R10 ;  /* 0x0000040a01007387 */ /* 0x0003e20000100800 */
[----:B0-----:R-:W-:-:S03]  /*379c0*/  VIADD R2, R0, 0xec ;  /* 0x000000ec00027836 */ /* 0x001fc60000000000 */
[----:B------:R0:W-:Y:S01]  /*379d0*/  STL [R1+0x8], R12 ;  /* 0x0000080c01007387 */ /* 0x0001e20000100800 */
[----:B-1----:R-:W-:-:S03]  /*379e0*/  VIADD R10, R0, 0xed ;  /* 0x000000ed000a7836 */ /* 0x002fc60000000000 */
[----:B------:R1:W-:Y:S01]  /*379f0*/  STL [R1+0xc], R2 ;  /* 0x00000c0201007387 */ /* 0x0003e20000100800 */
[----:B0-----:R-:W-:-:S03]  /*37a00*/  VIADD R12, R0, 0xee ;  /* 0x000000ee000c7836 */ /* 0x001fc60000000000 */
[----:B------:R0:W-:Y:S01]  /*37a10*/  STL [R1+0x10], R10 ;  /* 0x0000100a01007387 */ /* 0x0001e20000100800 */
[----:B-1----:R-:W-:-:S03]  /*37a20*/  VIADD R2, R0, 0xef ;  /* 0x000000ef00027836 */ /* 0x002fc60000000000 */
[----:B------:R1:W-:Y:S04]  /*37a30*/  STL [R1+0x14], R12 ;  /* 0x0000140c01007387 */ /* 0x0003e80000100800 */
[----:B------:R2:W-:Y:S01]  /*37a40*/  STL [R1+0x18], R2 ;  /* 0x0000180201007387 */ /* 0x0005e20000100800 */
[C---:B0-----:R-:W-:Y:S02]  /*37a50*/  VIADD R10, R0.reuse, 0xf0 ;  /* 0x000000f0000a7836 */ /* 0x041fe40000000000 */
[----:B-1----:R-:W-:-:S03]  /*37a60*/  VIADD R12, R0, 0xf1 ;  /* 0x000000f1000c7836 */ /* 0x002fc60000000000 */
[----:B------:R0:W-:Y:S01]  /*37a70*/  STL [R1+0x1c], R10 ;  /* 0x00001c0a01007387 */ /* 0x0001e20000100800 */
[----:B--2---:R-:W-:-:S03]  /*37a80*/  VIADD R2, R0, 0xf2 ;  /* 0x000000f200027836 */ /* 0x004fc60000000000 */
        /* <DEDUP_REMOVED lines=23> */
[----:B--2---:R-:W-:-:S05]  /*37c00*/  VIADD R2, R0, 0xfe ;  /* 0x000000fe00027836 */ /* 0x004fca0000000000 */
        /* <DEDUP_REMOVED lines=8> */
[----:B------:R1:W-:Y:S01]  /*37c90*/  STL [R1+0x64], R12 ;  /* 0x0000640c01007387 */ /* 0x0003e20000100800 */
[----:B0-----:R-:W-:-:S03]  /*37ca0*/  VIADD R2, R0, 0x104 ;  /* 0x0000010400027836 */ /* 0x001fc60000000000 */
[----:B------:R0:W-:Y:S04]  /*37cb0*/  STL [R1+0x68], R10 ;  /* 0x0000680a01007387 */ /* 0x0001e80000100800 */
[----:B------:R2:W-:Y:S01]  /*37cc0*/  STL [R1+0x6c], R2 ;  /* 0x00006c0201007387 */ /* 0x0005e20000100800 */
[C---:B-1----:R-:W-:Y:S02]  /*37cd0*/  VIADD R12, R0.reuse, 0x105 ;  /* 0x00000105000c7836 */ /* 0x042fe40000000000 */
[----:B0-----:R-:W-:-:S03]  /*37ce0*/  VIADD R10, R0, 0x106 ;  /* 0x00000106000a7836 */ /* 0x001fc60000000000 */
        /* <DEDUP_REMOVED lines=47> */
[C---:B-1----:R-:W-:Y:S02]  /*37fe0*/  VIADD R10, R0.reuse, 0x11e ;  /* 0x0000011e000a7836 */ /* 0x042fe40000000000 */
[----:B--2---:R-:W-:-:S03]  /*37ff0*/  VIADD R2, R0, 0x120 ;  /* 0x0000012000027836 */ /* 0x004fc60000000000 */
[----:B------:R0:W-:Y:S04]  /*38000*/  STL [R1+0xd4], R10 ;  /* 0x0000d40a01007387 */ /* 0x0001e80000100800 */
        /* <DEDUP_REMOVED lines=243> */
[----:B------:R-:W-:Y:S01]  /*38f40*/  STL [R1+0x1064], R248 ;  /* 0x001064f801007387 */ /* 0x000fe20000100800 */
[----:B0-----:R-:W-:-:S03]  /*38f50*/  VIADD R12, R0, 0x19f ;  /* 0x0000019f000c7836 */ /* 0x001fc60000000000 */
[----:B------:R0:W-:Y:S01]  /*38f60*/  STL [R1+0x2cc], R2 ;  /* 0x0002cc0201007387 */ /* 0x0001e20000100800 */
[C---:B-1----:R-:W-:Y:S02]  /*38f70*/  VIADD R10, R0.reuse, 0x1a0 ;  /* 0x000001a0000a7836 */ /* 0x042fe40000000000 */
[----:B0-----:R-:W-:-:S05]  /*38f80*/  VIADD R2, R0, 0x19e ;  /* 0x0000019e00027836 */ /* 0x001fca0000000000 */
        /* <DEDUP_REMOVED lines=55> */
[----:B------:R-:W-:Y:S04]  /*39300*/  STL [R1+0x344], R12 ;  /* 0x0003440c01007387 */ /* 0x000fe80000100800 */
[----:B------:R1:W-:Y:S01]  /*39310*/  STL [R1+0x348], R10 ;  /* 0x0003480a01007387 */ /* 0x0003e20000100800 */
[----:B0-----:R-:W-:-:S03]  /*39320*/  VIADD R2, R0, 0x1bc ;  /* 0x000001bc00027836 */ /* 0x001fc60000000000 */
[----:B------:R-:W-:Y:S01]  /*39330*/  STL [R1+0x1068], R249 ;  /* 0x001068f901007387 */ /* 0x000fe20000100800 */
[----:B-1----:R-:W-:-:S03]  /*39340*/  VIADD R10, R0, 0x1be ;  /* 0x000001be000a7836 */ /* 0x002fc60000000000 */
[----:B------:R0:W-:Y:S01]  /*39350*/  STL [R1+0x34c], R2 ;  /* 0x00034c0201007387 */ /* 0x0001e20000100800 */
[----:B------:R-:W-:-:S03]  /*39360*/  VIADD R12, R0, 0x1c0 ;  /* 0x000001c0000c7836 */ /* 0x000fc60000000000 */
[----:B------:R1:W-:Y:S01]  /*39370*/  STL [R1+0x354], R10 ;  /* 0x0003540a01007387 */ /* 0x0003e20000100800 */
[C---:B0-----:R-:W-:Y:S02]  /*39380*/  VIADD R2, R0.reuse, 0x1bf ;  /* 0x000001bf00027836 */ /* 0x041fe40000000000 */
[----:B-1----:R-:W-:-:S03]  /*39390*/  VIADD R10, R0, 0x1c1 ;  /* 0x000001c1000a7836 */ /* 0x002fc60000000000 */
        /* <DEDUP_REMOVED lines=85> */
[----:B------:R1:W-:Y:S01]  /*398f0*/  STL [R1+0x404], R12 ;  /* 0x0004040c01007387 */ /* 0x0003e20000100800 */
[----:B------:R-:W-:-:S03]  /*39900*/  ISETP.LT.AND P0, PT, R18, UR7, !P6 ;  /* 0x0000000712007c0c */ /* 0x000fc6000f701270 */
[----:B------:R2:W-:Y:S01]  /*39910*/  STL [R1+0x408], R10 ;  /* 0x0004080a01007387 */ /* 0x0005e20000100800 */
[C---:B0-----:R-:W-:Y:S01]  /*39920*/  VIADD R2, R0.reuse, 0x1ec ;  /* 0x000001ec00027836 */ /* 0x041fe20000000000 */
[----:B------:R-:W-:Y:S01]  /*39930*/  MOV R248, UR4 ;  /* 0x0000000400f87c02 */ /* 0x000fe20008000f00 */
[----:B------:R-:W-:Y:S01]  /*39940*/  ULDC UR4, c[0x0][0x22c] ;  /* 0x00008b0000047ab9 */ /* 0x000fe20000000800 */
[C---:B-1----:R-:W-:Y:S02]  /*39950*/  VIADD R12, R0.reuse, 0x1ed ;  /* 0x000001ed000c7836 */ /* 0x042fe40000000000 */
[----:B------:R0:W-:Y:S01]  /*39960*/  STL [R1+0x40c], R2 ;  /* 0x00040c0201007387 */ /* 0x0001e20000100800 */
[C---:B------:R-:W-:Y:S02]  /*39970*/  VIADD R13, R0.reuse, 0x1f6 ;  /* 0x000001f6000d7836 */ /* 0x040fe40000000000 */
[C---:B------:R-:W-:Y:S01]  /*39980*/  VIADD R136, R0.reuse, 0xa9 ;  /* 0x000000a900887836 */ /* 0x040fe20000000000 */
[----:B------:R-:W-:Y:S01]  /*39990*/  MOV R249, UR33 ;  /* 0x0000002100f97c02 */ /* 0x000fe20008000f00 */
[C---:B--2---:R-:W-:Y:S01]  /*399a0*/  VIADD R10, R0.reuse, 0x1ee ;  /* 0x000001ee000a7836 */ /* 0x044fe20000000000 */
[----:B------:R1:W-:Y:S01]  /*399b0*/  STL [R1+0x410], R12 ;  /* 0x0004100c01007387 */ /* 0x0003e20000100800 */
[----:B------:R-:W-:Y:S01]  /*399c0*/  @P0 LOP3.LUT R3, R3, 0x100000, RZ, 0xfc, !PT ;  /* 0x0010000003030812 */ /* 0x000fe200078efcff */
[----:B------:R-:W-:Y:S01]  /*399d0*/  ULDC UR33, c[0x0][0x22c] ;  /* 0x00008b0000217ab9 */ /* 0x000fe20000000800 */
[C---:B------:R-:W-:Y:S01]  /*399e0*/  VIADD R28, R0.reuse, 0xa8 ;  /* 0x000000a8001c7836 */ /* 0x040fe20000000000 */
[----:B------:R2:W-:Y:S01]  /*399f0*/  STL [R1+0x414], R10 ;  /* 0x0004140a01007387 */ /* 0x0005e20000100800 */
[C---:B0-----:R-:W-:Y:S01]  /*39a00*/  VIADD R2, R0.reuse, 0x1ef ;  /* 0x000001ef00027836 */ /* 0x041fe20000000000 */
[----:B------:R-:W-:Y:S01]  /*39a10*/  ULDC UR7, c[0x0][0x22c] ;  /* 0x00008b0000077ab9 */ /* 0x000fe20000000800 */
[----:B-1----:R-:W-:-:S03]  /*39a20*/  VIADD R12, R0, 0x1f0 ;  /* 0x000001f0000c7836 */ /* 0x002fc60000000000 */
[----:B------:R0:W-:Y:S01]  /*39a30*/  STL [R1+0x418], R2 ;  /* 0x0004180201007387 */ /* 0x0001e20000100800 */
[----:B--2---:R-:W-:-:S03]  /*39a40*/  VIADD R10, R0, 0x1f1 ;  /* 0x000001f1000a7836 */ /* 0x004fc60000000000 */
[----:B------:R1:W-:Y:S01]  /*39a50*/  STL [R1+0x41c], R12 ;  /* 0x00041c0c01007387 */ /* 0x0003e20000100800 */
[----:B------:R-:W-:Y:S01]  /*39a60*/  ISETP.LT.AND P0, PT, R143, UR4, !P6 ;  /* 0x000000048f007c0c */ /* 0x000fe2000f701270 */
[----:B------:R-:W-:Y:S02]  /*39a70*/  ULDC UR4, c[0x0][0x22c] ;  /* 0x00008b0000047ab9 */ /* 0x000fe40000000800 */
[----:B------:R2:W-:Y:S01]  /*39a80*/  STL [R1+0x420], R10 ;  /* 0x0004200a01007387 */ /* 0x0005e20000100800 */
[C---:B0-----:R-:W-:Y:S02]  /*39a90*/  VIADD R2, R0.reuse, 0x1f2 ;  /* 0x000001f200027836 */ /* 0x041fe40000000000 */
[----:B-1----:R-:W-:-:S03]  /*39aa0*/  VIADD R12, R0, 0x1f3 ;  /* 0x000001f3000c7836 */ /* 0x002fc60000000000 */
[----:B------:R0:W-:Y:S01]  /*39ab0*/  STL [R1+0x424], R2 ;  /* 0x0004240201007387 */ /* 0x0001e20000100800 */
[----:B--2---:R-:W-:-:S03]  /*39ac0*/  VIADD R10, R0, 0x1f4 ;  /* 0x000001f4000a7836 */ /* 0x004fc60000000000 */
[----:B------:R-:W-:Y:S04]  /*39ad0*/  STL [R1+0x428], R12 ;  /* 0x0004280c01007387 */ /* 0x000fe80000100800 */
[----:B------:R-:W-:Y:S01]  /*39ae0*/  STL [R1+0x42c], R10 ;  /* 0x00042c0a01007387 */ /* 0x000fe20000100800 */
[----:B0-----:R-:W-:-:S03]  /*39af0*/  VIADD R2, R0, 0x1f5 ;  /* 0x000001f500027836 */ /* 0x001fc60000000000 */
[----:B------:R0:W-:Y:S01]  /*39b00*/  STL [R1+0x106c], R13 ;  /* 0x00106c0d01007387 */ /* 0x0001e20000100800 */
[----:B------:R-:W-:-:S03]  /*39b10*/  LOP3.LUT R3, R3, 0xfff7ffff, RZ, 0xc0, !PT ;  /* 0xfff7ffff03037812 */ /* 0x000fc600078ec0ff */
[----:B------:R-:W-:Y:S01]  /*39b20*/  STL [R1+0x430], R2 ;  /* 0x0004300201007387 */ /* 0x000fe20000100800 */
[----:B0-----:R-:W-:Y:S01]  /*39b30*/  MOV R13, UR32 ;  /* 0x00000020000d7c02 */ /* 0x001fe20008000f00 */
[----:B------:R-:W-:Y:S01]  /*39b40*/  ULDC UR32, c[0x0][0x22c] ;  /* 0x00008b0000207ab9 */ /* 0x000fe20000000800 */
[----:B------:R-:W-:-:S03]  /*39b50*/  @P0 LOP3.LUT R3, R3, 0x80000, RZ, 0xfc, !PT ;  /* 0x0008000003030812 */ /* 0x000fc600078efcff */
[----:B------:R0:W-:Y:S01]  /*39b60*/  STL [R1+0x460], R13 ;  /* 0x0004600d01007387 */ /* 0x0001e20000100800 */
[----:B------:R-:W-:Y:S01]  /*39b70*/  ISETP.LT.AND P2, PT, R138, UR32, !P6 ;  /* 0x000000208a007c0c */ /* 0x000fe2000f741270 */
[C---:B------:R-:W-:Y:S01]  /*39b80*/  VIADD R30, R0.reuse, 0xa7 ;  /* 0x000000a7001e7836 */ /* 0x040fe20000000000 */
[----:B------:R-:W-:Y:S01]  /*39b90*/  LOP3.LUT R3, R3, 0xfffbffff, RZ, 0xc0, !PT ;  /* 0xfffbffff03037812 */ /* 0x000fe200078ec0ff */
[----:B------:R-:W-:Y:S01]  /*39ba0*/  VIADD R24, R0, 0xa6 ;  /* 0x000000a600187836 */ /* 0x000fe20000000000 */
[----:B------:R-:W-:Y:S01]  /*39bb0*/  ISETP.LT.AND P1, PT, R136, UR33, !P6 ;  /* 0x0000002188007c0c */ /* 0x000fe2000f721270 */
[----:B------:R-:W-:Y:S01]  /*39bc0*/  ULDC UR32, c[0x0][0x22c] ;  /* 0x00008b0000207ab9 */ /* 0x000fe20000000800 */
[C---:B------:R-:W-:Y:S01]  /*39bd0*/  VIADD R29, R0.reuse, 0xa5 ;  /* 0x000000a5001d7836 */ /* 0x040fe20000000000 */
[----:B------:R-:W-:Y:S01]  /*39be0*/  ULDC UR33, c[0x0][0x22c] ;  /* 0x00008b0000217ab9 */ /* 0x000fe20000000800 */
[C---:B------:R-:W-:Y:S01]  /*39bf0*/  VIADD R31, R0.reuse, 0xa4 ;  /* 0x000000a4001f7836 */ /* 0x040fe20000000000 */
[----:B0-----:R-:W-:Y:S01]  /*39c00*/  MOV R13, UR61 ;  /* 0x0000003d000d7c02 */ /* 0x001fe20008000f00 */
[----:B------:R-:W-:Y:S01]  /*39c10*/  ULDC UR61, c[0x0][0x22c] ;  /* 0x00008b00003d7ab9 */ /* 0x000fe20000000800 */
[C---:B------:R-:W-:Y:S01]  /*39c20*/  VIADD R34, R0.reuse, 0xa3 ;  /* 0x000000a300227836 */ /* 0x040fe20000000000 */
[----:B------:R-:W-:Y:S01]  /*39c30*/  ISETP.LT.AND P0, PT, R27, UR61, !P6 ;  /* 0x0000003d1b007c0c */ /* 0x000fe2000f701270 */
[----:B------:R-:W-:Y:S01]  /*39c40*/  ULDC UR61, c[0x0][0x22c] ;  /* 0x00008b00003d7ab9 */ /* 0x000fe20000000800 */
[C---:B------:R-:W-:Y:S01]  /*39c50*/  VIADD R32, R0.reuse, 0xa2 ;  /* 0x000000a200207836 */ /* 0x040fe20000000000 */
[----:B------:R-:W2:Y:S01]  /*39c60*/  LDL.LU R143, [R1+0x10] ;  /* 0x00001000018f7983 */ /* 0x000ea20000300800 */
[----:B------:R-:W-:-:S02]  /*39c70*/  VIADD R33, R0, 0xa1 ;  /* 0x000000a100217836 */ /* 0x000fc40000000000 */
[C---:B------:R-:W-:Y:S01]  /*39c80*/  VIADD R35, R0.reuse, 0xa0 ;  /* 0x000000a000237836 */ /* 0x040fe20000000000 */
[----:B------:R-:W3:Y:S01]  /*39c90*/  LDL.LU R27, [R1+0xc] ;  /* 0x00000c00011b7983 */ /* 0x000ee20000300800 */
[C---:B------:R-:W-:Y:S02]  /*39ca0*/  VIADD R38, R0.reuse, 0x9f ;  /* 0x0000009f00267836 */ /* 0x040fe40000000000 */
[----:B------:R-:W-:Y:S01]  /*39cb0*/  VIADD R36, R0, 0x9e ;  /* 0x0000009e00247836 */ /* 0x000fe20000000000 */
[----:B------:R-:W4:Y:S02]  /*39cc0*/  LDL.LU R138, [R1] ;  /* 0x00000000018a7983 */ /* 0x000f240000300800 */
[----:B------:R-:W-:-:S04]  /*39cd0*/  @P0 LOP3.LUT R3, R3, 0x40000, RZ, 0xfc, !PT ;  /* 0x0004000003030812 */ /* 0x000fc800078efcff */
[----:B------:R-:W-:-:S04]  /*39ce0*/  LOP3.LUT R3, R3, 0xfffdffff, RZ, 0xc0, !PT ;  /* 0xfffdffff03037812 */ /* 0x000fc800078ec0ff */
[----:B------:R-:W-:Y:S02]  /*39cf0*/  @P2 LOP3.LUT R3, R3, 0x20000, RZ, 0xfc, !PT ;  /* 0x0002000003032812 */ /* 0x000fe400078efcff */
[----:B------:R-:W-:Y:S01]  /*39d00*/  ISETP.LT.AND P0, PT, R28, UR4, !P6 ;  /* 0x000000041c007c0c */ /* 0x000fe2000f701270 */
[----:B------:R-:W-:Y:S01]  /*39d10*/  ULDC UR4, c[0x0][0x22c] ;  /* 0x00008b0000047ab9 */ /* 0x000fe20000000800 */
[----:B------:R-:W-:-:S04]  /*39d20*/  LOP3.LUT R3, R3, 0xfffeffff, RZ, 0xc0, !PT ;  /* 0xfffeffff03037812 */ /* 0x000fc800078ec0ff */
[----:B------:R-:W-:-:S04]  /*39d30*/  @P1 LOP3.LUT R3, R3, 0x10000, RZ, 0xfc, !PT ;  /* 0x0001000003031812 */ /* 0x000fc800078efcff */
[----:B------:R-:W-:-:S04]  /*39d40*/  LOP3.LUT R3, R3, 0xffff7fff, RZ, 0xc0, !PT ;  /* 0xffff7fff03037812 */ /* 0x000fc800078ec0ff */
[----:B------:R-:W-:Y:S02]  /*39d50*/  @P0 LOP3.LUT R3, R3, 0x8000, RZ, 0xfc, !PT ;  /* 0x0000800003030812 */ /* 0x000fe400078efcff */
[----:B------:R-:W-:Y:S01]  /*39d60*/  ISETP.LT.AND P0, PT, R30, UR61, !P6 ;  /* 0x0000003d1e007c0c */ /* 0x000fe2000f701270 */
[----:B------:R-:W-:Y:S01]  /*39d70*/  ULDC UR61, c[0x0][0x22c] ;  /* 0x00008b00003d7ab9 */ /* 0x000fe20000000800 */
[----:B------:R-:W-:Y:S01]  /*39d80*/  ISETP.LT.AND P2, PT, R24, UR32, !P6 ;  /* 0x0000002018007c0c */ /* 0x000fe2000f741270 */
[----:B------:R-:W-:Y:S01]  /*39d90*/  ULDC UR32, c[0x0][0x22c] ;  /* 0x00008b0000207ab9 */ /* 0x000fe20000000800 */
[----:B------:R-:W-:Y:S01]  /*39da0*/  LOP3.LUT R3, R3, 0xffffbfff, RZ, 0xc0, !PT ;  /* 0xffffbfff03037812 */ /* 0x000fe200078ec0ff */
[C---:B------:R-:W-:Y:S01]  /*39db0*/  VIADD R37, R0.reuse, 0x9d ;  /* 0x0000009d00257836 */ /* 0x040fe20000000000 */
[----:B------:R-:W-:Y:S01]  /*39dc0*/  ISETP.LT.AND P1, PT, R29, UR33, !P6 ;  /* 0x000000211d007c0c */ /* 0x000fe2000f721270 */
[----:B------:R-:W-:Y:S01]  /*39dd0*/  ULDC UR33, c[0x0][0x22c] ;  /* 0x00008b0000217ab9 */ /* 0x000fe20000000800 */
[C---:B------:R-:W-:Y:S01]  /*39de0*/  VIADD R39, R0.reuse, 0x9c ;  /* 0x0000009c00277836 */ /* 0x040fe20000000000 */
[----:B------:R-:W2:Y:S04]  /*39df0*/  LDL.LU R24, [R1+0x8] ;  /* 0x0000080001187983 */ /* 0x000ea80000300800 */
[----:B------:R-:W-:Y:S01]  /*39e00*/  @P0 LOP3.LUT R3, R3, 0x4000, RZ, 0xfc, !PT ;  /* 0x0000400003030812 */ /* 0x000fe200078efcff */
[----:B------:R-:W-:Y:S01]  /*39e10*/  VIADD R42, R0, 0x9b ;  /* 0x0000009b002a7836 */ /* 0x000fe20000000000 */
[----:B------:R-:W3:Y:S02]  /*39e20*/  LDL.LU R29, [R1+0x4] ;  /* 0x00000400011d7983 */ /* 0x000ee40000300800 */
[----:B------:R-:W-:-:S02]  /*39e30*/  LOP3.LUT R3, R3, 0xffffdfff, RZ, 0xc0, !PT ;  /* 0xffffdfff03037812 */ /* 0x000fc400078ec0ff */
[----:B------:R-:W-:Y:S01]  /*39e40*/  ISETP.LT.AND P0, PT, R31, UR4, !P6 ;  /* 0x000000041f007c0c */ /* 0x000fe2000f701270 */
[----:B------:R-:W-:Y:S01]  /*39e50*/  ULDC UR4, c[0x0][0x22c] ;  /* 0x00008b0000047ab9 */ /* 0x000fe20000000800 */
[----:B------:R-:W-:Y:S01]  /*39e60*/  @P2 LOP3.LUT R3, R3, 0x2000, RZ, 0xfc, !PT ;  /* 0x0000200003032812 */ /* 0x000fe200078efcff */
[----:B------:R-:W-:Y:S01]  /*39e70*/  VIADD R43, R0, 0x98 ;  /* 0x00000098002b7836 */ /* 0x000fe20000000000 */
[----:B------:R-:W3:Y:S02]  /*39e80*/  LDL.LU R30, [R1+0x14] ;  /* 0x00001400011e7983 */ /* 0x000ee40000300800 */
[----:B------:R-:W-:Y:S02]  /*39e90*/  LOP3.LUT R3, R3, 0xffffefff, RZ, 0xc0, !PT ;  /* 0xffffefff03037812 */ /* 0x000fe400078ec0ff */
[----:B------:R-:W-:Y:S01]  /*39ea0*/  ISETP.LT.AND P2, PT, R32, UR32, !P6 ;  /* 0x0000002020007c0c */ /* 0x000fe2000f741270 */
[----:B------:R-:W-:Y:S01]  /*39eb0*/  ULDC UR32, c[0x0][0x22c] ;  /* 0x00008b0000207ab9 */ /* 0x000fe20000000800 */
        /* <DEDUP_REMOVED lines=8> */
[----:B------:R-:W-:Y:S01]  /*39f40*/  ISETP.LT.AND P0, PT, R34, UR61, !P6 ;  /* 0x0000003d22007c0c */ /* 0x000fe2000f701270 */
[----:B------:R-:W-:Y:S01]  /*39f50*/  ULDC UR61, c[0x0][0x22c] ;  /* 0x00008b00003d7ab9 */ /* 0x000fe20000000800 */
[----:B------:R-:W-:Y:S01]  /*39f60*/  LOP3.LUT R3, R3, 0xfffffbff, RZ, 0xc0, !PT ;  /* 0xfffffbff03037812 */ /* 0x000fe200078ec0ff */
[----:B------:R-:W-:Y:S01]  /*39f70*/  VIADD R41, R0, 0x99 ;  /* 0x0000009900297836 */ /* 0x000fe20000000000 */
[----:B------:R-:W3:Y:S09]  /*39f80*/  LDL.LU R136, [R1+0x1c] ;  /* 0x00001c0001887983 */ /* 0x000ef20000300800 */
        /* <DEDUP_REMOVED lines=13> */
[----:B------:R-:W-:Y:S02]  /*3a060*/  LOP3.LUT R3, R3, 0xffffffbf, RZ, 0xc0, !PT ;  /* 0xffffffbf03037812 */ /* 0x000fe400078ec0ff */
[----:B------:R-:W-:Y:S01]  /*3a070*/  ISETP.LT.AND P1, PT, R37, UR33, !P6 ;  /* 0x0000002125007c0c */ /* 0x000fe2000f721270 */
[----:B------:R-:W-:-:S06]  /*3a080*/  ULDC UR33, c[0x0][0x22c] ;  /* 0x00008b0000217ab9 */ /* 0x000fcc0000000800 */
        /* <DEDUP_REMOVED lines=11> */
[----:B------:R-:W-:Y:S02]  /*3a140*/  LOP3.LUT R3, R3, 0xfffffffb, RZ, 0xc0, !PT ;  /* 0xfffffffb03037812 */ /* 0x000fe400078ec0ff */
[----:B------:R-:W-:Y:S01]  /*3a150*/  ISETP.LT.AND P2, PT, R40, UR32, !P6 ;  /* 0x0000002028007c0c */ /* 0x000fe2000f741270 */
[C---:B------:R-:W-:Y:S01]  /*3a160*/  VIADD R44, R0.reuse, 0x96 ;  /* 0x00000096002c7836 */ /* 0x040fe20000000000 */
[----:B------:R-:W-:Y:S01]  /*3a170*/  ISETP.LT.AND P1, PT, R41, UR33, !P6 ;  /* 0x0000002129007c0c */ /* 0x000fe2000f721270 */
[----:B------:R-:W-:Y:S01]  /*3a180*/  ULDC UR32, c[0x0][0x22c] ;  /* 0x00008b0000207ab9 */ /* 0x000fe20000000800 */
[----:B------:R-:W-:Y:S01]  /*3a190*/  VIADD R45, R0, 0x95 ;  /* 0x00000095002d7836 */ /* 0x000fe20000000000 */
[----:B------:R-:W-:-:S04]  /*3a1a0*/  ULDC UR33, c[0x0][0x22c] ;  /* 0x00008b0000217ab9 */ /* 0x000fc80000000800 */
[----:B------:R-:W-:Y:S02]  /*3a1b0*/  @P0 LOP3.LUT R3, R3, 0x4, RZ, 0xfc, !PT ;  /* 0x0000000403030812 */ /* 0x000fe400078efcff */
[----:B------:R-:W-:Y:S01]  /*3a1c0*/  ISETP.LT.AND P0, PT, R43, UR4, !P6 ;  /* 0x000000042b007c0c */ /* 0x000fe2000f701270 */
[----:B------:R-:W-:Y:S01]  /*3a1d0*/  VIADD R47, R0, 0x94 ;  /* 0x00000094002f7836 */ /* 0x000fe20000000000 */
[----:B------:R-:W-:Y:S01]  /*3a1e0*/  LOP3.LUT R3, R3, 0xfffffffd, RZ, 0xc0, !PT ;  /* 0xfffffffd03037812 */ /* 0x000fe200078ec0ff */
[----:B------:R-:W-:-:S10]  /*3a1f0*/  ULDC UR4, c[0x0][0x22c] ;  /* 0x00008b0000047ab9 */ /* 0x000fd40000000800 */
[----:B------:R-:W-:Y:S02]  /*3a200*/  @P0 LOP3.LUT R9, R9, 0x80000000, RZ, 0xfc, !PT ;  /* 0x8000000009090812 */ /* 0x000fe400078efcff */
[----:B------:R-:W-:Y:S01]  /*3a210*/  ISETP.LT.AND P0, PT, R46, UR61, !P6 ;  /* 0x0000003d2e007c0c */ /* 0x000fe2000f701270 */
[----:B------:R-:W-:Y:S01]  /*3a220*/  VIADD R50, R0, 0x93 ;  /* 0x0000009300327836 */ /* 0x000fe20000000000 */
[----:B------:R-:W-:Y:S01]  /*3a230*/  @P2 LOP3.LUT R3, R3, 0x2, RZ, 0xfc, !PT ;  /* 0x0000000203032812 */ /* 0x000fe200078efcff */
[----:B------:R-:W-:Y:S01]  /*3a240*/  ULDC UR61, c[0x0][0x22c] ;  /* 0x00008b00003d7ab9 */ /* 0x000fe20000000800 */
[----:B------:R-:W-:Y:S01]  /*3a250*/  ISETP.LT.AND P2, PT, R44, UR32, !P6 ;  /* 0x000000202c007c0c */ /* 0x000fe2000f741270 */
[----:B------:R-:W-:Y:S01]  /*3a260*/  VIADD R48, R0, 0x92 ;  /* 0x0000009200307836 */ /* 0x000fe20000000000 */
[----:B------:R-:W-:Y:S01]  /*3a270*/  LOP3.LUT R9, R9, 0xbfffffff, RZ, 0xc0, !PT ;  /* 0xbfffffff09097812 */ /* 0x000fe200078ec0ff */
[----:B------:R-:W-:Y:S01]  /*3a280*/  ULDC UR32, c[0x0][0x22c] ;  /* 0x00008b0000207ab9 */ /* 0x000fe20000000800 */
[----:B------:R-:W-:-:S05]  /*3a290*/  LOP3.LUT R3, R3, 0xfffffffe, RZ, 0xc0, !PT ;  /* 0xfffffffe03037812 */ /* 0x000fca00078ec0ff */
[----:B------:R-:W-:Y:S02]  /*3a2a0*/  @P0 LOP3.LUT R9, R9, 0x40000000, RZ, 0xfc, !PT ;  /* 0x4000000009090812 */ /* 0x000fe400078efcff */
[----:B------:R-:W-:Y:S02]  /*3a2b0*/  @P1 LOP3.LUT R3, R3, 0x1, RZ, 0xfc, !PT ;  /* 0x0000000103031812 */ /* 0x000fe400078efcff */
[----:B------:R-:W-:Y:S01]  /*3a2c0*/  ISETP.LT.AND P1, PT, R45, UR33, !P6 ;  /* 0x000000212d007c0c */ /* 0x000fe2000f721270 */
[----:B------:R-:W-:Y:S01]  /*3a2d0*/  VIADD R49, R0, 0x91 ;  /* 0x0000009100317836 */ /* 0x000fe20000000000 */
[----:B------:R-:W-:Y:S01]  /*3a2e0*/  LOP3.LUT R9, R9, 0xdfffffff, RZ, 0xc0, !PT ;  /* 0xdfffffff09097812 */ /* 0x000fe200078ec0ff */
[----:B------:R-:W-:-:S03]  /*3a2f0*/  ULDC UR33, c[0x0][0x22c] ;  /* 0x00008b0000217ab9 */ /* 0x000fc60000000800 */
[----:B------:R-:W-:Y:S02]  /*3a300*/  @P2 LOP3.LUT R9, R9, 0x20000000, RZ, 0xfc, !PT ;  /* 0x2000000009092812 */ /* 0x000fe400078efcff */
[----:B------:R-:W-:Y:S01]  /*3a310*/  ISETP.LT.AND P0, PT, R47, UR4, !P6 ;  /* 0x000000042f007c0c */ /* 0x000fe2000f701270 */
[----:B------:R-:W-:Y:S01]  /*3a320*/  VIADD R52, R0, 0x90 ;  /* 0x0000009000347836 */ /* 0x000fe20000000000 */
[----:B------:R-:W-:Y:S01]  /*3a330*/  LOP3.LUT R9, R9, 0xefffffff, RZ, 0xc0, !PT ;  /* 0xefffffff09097812 */ /* 0x000fe200078ec0ff */
[----:B------:R-:W-:-:S03]  /*3a340*/  ULDC UR4, c[0x0][0x22c] ;  /* 0x00008b0000047ab9 */ /* 0x000fc60000000800 */
[----:B------:R-:W-:-:S04]  /*3a350*/  @P1 LOP3.LUT R9, R9, 0x10000000, RZ, 0xfc, !PT ;  /* 0x1000000009091812 */ /* 0x000fc800078efcff */
[----:B------:R-:W-:-:S04]  /*3a360*/  LOP3.LUT R9, R9, 0xf7ffffff, RZ, 0xc0, !PT ;  /* 0xf7ffffff09097812 */ /* 0x000fc800078ec0ff */
[----:B------:R-:W-:Y:S02]  /*3a370*/  @P0 LOP3.LUT R9, R9, 0x8000000, RZ, 0xfc, !PT ;  /* 0x0800000009090812 */ /* 0x000fe400078efcff */
[----:B------:R-:W-:Y:S01]  /*3a380*/  ISETP.LT.AND P0, PT, R50, UR61, !P6 ;  /* 0x0000003d32007c0c */ /* 0x000fe2000f701270 */
[----:B------:R-:W-:Y:S01]  /*3a390*/  VIADD R54, R0, 0x8f ;  /* 0x0000008f00367836 */ /* 0x000fe20000000000 */
[----:B------:R-:W-:Y:S01]  /*3a3a0*/  ISETP.LT.AND P2, PT, R48, UR32, !P6 ;  /* 0x0000002030007c0c */ /* 0x000fe2000f741270 */
[----:B------:R-:W-:Y:S01]  /*3a3b0*/  ULDC UR61, c[0x0][0x22c] ;  /* 0x00008b00003d7ab9 */ /* 0x000fe20000000800 */
[----:B------:R-:W-:Y:S01]  /*3a3c0*/  LOP3.LUT R9, R9, 0xfbffffff, RZ, 0xc0, !PT ;  /* 0xfbffffff09097812 */ /* 0x000fe200078ec0ff */
[C---:B------:R-:W-:Y:S01]  /*3a3d0*/  VIADD R51, R0.reuse, 0x8e ;  /* 0x0000008e00337836 */ /* 0x040fe20000000000 */
[----:B------:R-:W-:Y:S01]  /*3a3e0*/  ISETP.LT.AND P1, PT, R49, UR33, !P6 ;  /* 0x0000002131007c0c */ /* 0x000fe2000f721270 */
[----:B------:R-:W-:Y:S01]  /*3a3f0*/  ULDC UR32, c[0x0][0x22c] ;  /* 0x00008b0000207ab9 */ /* 0x000fe20000000800 */
[----:B------:R-:W-:Y:S01]  /*3a400*/  VIADD R53, R0, 0x8d ;  /* 0x0000008d00357836 */ /* 0x000fe20000000000 */
[----:B------:R-:W-:-:S04]  /*3a410*/  ULDC UR33, c[0x0][0x22c] ;  /* 0x00008b0000217ab9 */ /* 0x000fc80000000800 */
[----:B------:R-:W-:-:S04]  /*3a420*/  @P0 LOP3.LUT R9, R9, 0x4000000, RZ, 0xfc, !PT ;  /* 0x0400000009090812 */ /* 0x000fc800078efcff */
[----:B------:R-:W-:-:S04]  /*3a430*/  LOP3.LUT R9, R9, 0xfdffffff, RZ, 0xc0, !PT ;  /* 0xfdffffff09097812 */ /* 0x000fc800078ec0ff */
        /* <DEDUP_REMOVED lines=9> */
[C---:B------:R-:W-:Y:S01]  /*3a4d0*/  VIADD R58, R0.reuse, 0x8b ;  /* 0x0000008b003a7836 */ /* 0x040fe20000000000 */
        /* <DEDUP_REMOVED lines=85> */
[C---:B------:R-:W-:Y:S01]  /*3aa30*/  VIADD R72, R0.reuse, 0x7a ;  /* 0x0000007a00487836 */ /* 0x040fe20000000000 */
[----:B------:R-:W-:Y:S01]  /*3aa40*/  ULDC UR32, c[0x0][0x22c] ;  /* 0x00008b0000207ab9 */ /* 0x000fe20000000800 */
[----:B------:R-:W-:Y:S01]  /*3aa50*/  VIADD R79, R0, 0x77 ;  /* 0x00000077004f7836 */ /* 0x000fe20000000000 */
[----:B------:R-:W-:-:S03]  /*3aa60*/  ULDC UR33, c[0x0][0x22c] ;  /* 0x00008b0000217ab9 */ /* 0x000fc60000000800 */
        /* <DEDUP_REMOVED lines=10> */
[----:B------:R-:W-:Y:S01]  /*3ab10*/  VIADD R73, R0, 0x79 ;  /* 0x0000007900497836 */ /* 0x000fe20000000000 */
[----:B------:R-:W-:Y:S01]  /*3ab20*/  LOP3.LUT R9, R9, 0xfffffffb, RZ, 0xc0, !PT ;  /* 0xfffffffb09097812 */ /* 0x000fe200078ec0ff */
[----:B------:R-:W-:Y:S01]  /*3ab30*/  ULDC UR61, c[0x0][0x22c] ;  /* 0x00008b00003d7ab9 */ /* 0x000fe20000000800 */
        /* <DEDUP_REMOVED lines=100> */
[----:B------:R-:W-:Y:S01]  /*3b180*/  VIADD R95, R0, 0x62 ;  /* 0x00000062005f7836 */ /* 0x000fe20000000000 */
        /* <DEDUP_REMOVED lines=59> */
[----:B------:R-:W-:Y:S01]  /*3b540*/  VIADD R107, R0, 0x56 ;  /* 0x00000056006b7836 */ /* 0x000fe20000000000 */
        /* <DEDUP_REMOVED lines=220> */
[----:B------:R-:W-:-:S05]  /*3c310*/  ULDC UR33, c[0x0][0x22c] ;  /* 0x00008b0000217ab9 */ /* 0x000fca0000000800 */
        /* <DEDUP_REMOVED lines=110> */
[----:B------:R-:W-:Y:S01]  /*3ca00*/  ULDC UR32, c[0x0][0x22c] ;  /* 0x00008b0000207ab9 */ /* 0x000fe20000000800 */
[----:B------:R-:W-:Y:S02]  /*3ca10*/  LOP3.LUT R5, R5, 0xbfffffff, RZ, 0xc0, !PT ;  /* 0xbfffffff05057812 */ /* 0x000fe400078ec0ff */
[----:B------:R-:W-:-:S05]  /*3ca20*/  LOP3.LUT R6, R6, 0xfffffffe, RZ, 0xc0, !PT ;  /* 0xfffffffe06067812 */ /* 0x000fca00078ec0ff */
[----:B------:R-:W-:Y:S02]  /*3ca30*/  @P0 LOP3.LUT R5, R5, 0x40000000, RZ, 0xfc, !PT ;  /* 0x4000000005050812 */ /* 0x000fe400078efcff */
[----:B------:R-:W-:Y:S02]  /*3ca40*/  @P1 LOP3.LUT R6, R6, 0x1, RZ, 0xfc, !PT ;  /* 0x0000000106061812 */ /* 0x000fe400078efcff */
[----:B------:R-:W-:Y:S01]  /*3ca50*/  ISETP.LT.AND P1, PT, R174, UR33, !P6 ;  /* 0x00000021ae007c0c */ /* 0x000fe2000f721270 */
[----:B------:R-:W-:Y:S01]  /*3ca60*/  ULDC UR33, c[0x0][0x22c] ;  /* 0x00008b0000217ab9 */ /* 0x000fe20000000800 */
        /* <DEDUP_REMOVED lines=29> */
[----:B------:R-:W-:Y:S01]  /*3cc40*/  ULDC UR32, c[0x0][0x22c] ;  /* 0x00008b0000207ab9 */ /* 0x000fe20000000800 */
        /* <DEDUP_REMOVED lines=34> */
[----:B------:R-:W-:Y:S02]  /*3ce70*/  @P0 LOP3.LUT R5, R5, 0x4000, RZ, 0xfc, !PT ;  /* 0x0000400005050812 */ /* 0x000fe400078efcff */
[----:B------:R-:W-:Y:S01]  /*3ce80*/  ISETP.LT.AND P0, PT, R190, UR4, !P6 ;  /* 0x00000004be007c0c */ /* 0x000fe2000f701270 */
[----:B------:R-:W-:Y:S01]  /*3ce90*/  VIADD R56, R0, 0xb2 ;  /* 0x000000b200387836 */ /* 0x000fe20000000000 */
[----:B------:R-:W-:Y:S01]  /*3cea0*/  LOP3.LUT R5, R5, 0xffffdfff, RZ, 0xc0, !PT ;  /* 0xffffdfff05057812 */ /* 0x000fe200078ec0ff */
[----:B------:R-:W-:-:S03]  /*3ceb0*/  ULDC UR4, c[0x0][0x22c] ;  /* 0x00008b0000047ab9 */ /* 0x000fc60000000800 */
[----:B------:R-:W-:Y:S02]  /*3cec0*/  @P2 LOP3.LUT R5, R5, 0x2000, RZ, 0xfc, !PT ;  /* 0x0000200005052812 */ /* 0x000fe400078efcff */
[----:B------:R-:W-:Y:S01]  /*3ced0*/  ISETP.LT.AND P2, PT, R191, UR61, !P6 ;  /* 0x0000003dbf007c0c */ /* 0x000fe2000f741270 */
[----:B------:R-:W-:Y:S01]  /*3cee0*/  ULDC UR61, c[0x0][0x22c] ;  /* 0x00008b00003d7ab9 */ /* 0x000fe20000000800 */
[----:B------:R-:W-:-:S03]  /*3cef0*/  LOP3.LUT R5, R5, 0xffffefff, RZ, 0xc0, !PT ;  /* 0xffffefff05057812 */ /* 0x000fc600078ec0ff */
        /* <DEDUP_REMOVED lines=20> */
[----:B------:R-:W-:Y:S02]  /*3d040*/  LOP3.LUT R5, R5, 0xfffffbff, RZ, 0xc0, !PT ;  /* 0xfffffbff05057812 */ /* 0x000fe400078ec0ff */
[----:B------:R-:W-:Y:S01]  /*3d050*/  ISETP.LT.AND P4, PT, R0, UR4, !P6 ;  /* 0x0000000400007c0c */ /* 0x000fe2000f781270 */
[----:B------:R-:W-:Y:S01]  /*3d060*/  ULDC UR4, c[0x0][0x22c] ;  /* 0x00008b0000047ab9 */ /* 0x000fe20000000800 */
        /* <DEDUP_REMOVED lines=30> */
[----:B------:R-:W-:Y:S01]  /*3d250*/  VIADD R18, R0, 0xc6 ;  /* 0x000000c600127836 */ /* 0x000fe20000000000 */
[----:B------:R-:W-:-:S05]  /*3d260*/  ULDC UR33, c[0x0][0x22c] ;  /* 0x00008b0000217ab9 */ /* 0x000fca0000000800 */
[----:B------:R-:W-:-:S04]  /*3d270*/  @P0 LOP3.LUT R5, R5, 0x8, RZ, 0xfc, !PT ;  /* 0x0000000805050812 */ /* 0x000fc800078efcff */
[----:B------:R-:W-:-:S04]  /*3d280*/  LOP3.LUT R5, R5, 0xfffffffb, RZ, 0xc0, !PT ;  /* 0xfffffffb05057812 */ /* 0x000fc800078ec0ff */
[----:B------:R-:W-:Y:S02]  /*3d290*/  @P2 LOP3.LUT R5, R5, 0x4, RZ, 0xfc, !PT ;  /* 0x0000000405052812 */ /* 0x000fe400078efcff */
[----:B------:R-:W-:Y:S01]  /*3d2a0*/  ISETP.LT.AND P0, PT, R204, UR4, !P6 ;  /* 0x00000004cc007c0c */ /* 0x000fe2000f701270 */
[C---:B------:R-:W-:Y:S01]  /*3d2b0*/  VIADD R26, R0.reuse, 0xde ;  /* 0x000000de001a7836 */ /* 0x040fe20000000000 */
[----:B------:R-:W-:Y:S01]  /*3d2c0*/  LOP3.LUT R5, R5, 0xfffffffd, RZ, 0xc0, !PT ;  /* 0xfffffffd05057812 */ /* 0x000fe200078ec0ff */
[C---:B------:R-:W-:Y:S01]  /*3d2d0*/  VIADD R11, R0.reuse, 0xe6 ;  /* 0x000000e6000b7836 */ /* 0x040fe20000000000 */
[----:B------:R-:W-:Y:S01]  /*3d2e0*/  ISETP.LT.AND P2, PT, R205, UR32, !P6 ;  /* 0x00000020cd007c0c */ /* 0x000fe2000f741270 */
[C---:B------:R-:W-:Y:S01]  /*3d2f0*/  VIADD R243, R0.reuse, 0xfd ;  /* 0x000000fd00f37836 */ /* 0x040fe20000000000 */
[----:B------:R-:W-:Y:S01]  /*3d300*/  @P1 LOP3.LUT R5, R5, 0x2, RZ, 0xfc, !PT ;  /* 0x0000000205051812 */ /* 0x000fe200078efcff */
[C---:B------:R-:W-:Y:S01]  /*3d310*/  VIADD R244, R0.reuse, 0x11d ;  /* 0x0000011d00f47836 */ /* 0x040fe20000000000 */
[----:B------:R-:W-:Y:S01]  /*3d320*/  ULDC UR4, c[0x0][0x22c] ;  /* 0x00008b0000047ab9 */ /* 0x000fe20000000800 */
[C---:B------:R-:W-:Y:S01]  /*3d330*/  VIADD R245, R0.reuse, 0x13d ;  /* 0x0000013d00f57836 */ /* 0x040fe20000000000 */
[----:B------:R-:W-:Y:S01]  /*3d340*/  LOP3.LUT R5, R5, 0xfffffffe, RZ, 0xc0, !PT ;  /* 0xfffffffe05057812 */ /* 0x000fe200078ec0ff */
[----:B------:R-:W-:Y:S01]  /*3d350*/  VIADD R246, R0, 0x15d ;  /* 0x0000015d00f67836 */ /* 0x000fe20000000000 */
[----:B------:R-:W-:-:S02]  /*3d360*/  ULDC UR32, c[0x0][0x22c] ;  /* 0x00008b0000207ab9 */ /* 0x000fc40000000800 */
[----:B------:R-:W-:Y:S02]  /*3d370*/  @P0 LOP3.LUT R5, R5, 0x1, RZ, 0xfc, !PT ;  /* 0x0000000105050812 */ /* 0x000fe400078efcff */
[----:B------:R-:W-:Y:S01]  /*3d380*/  ISETP.LT.AND P0, PT, R25, UR61, !P6 ;  /* 0x0000003d19007c0c */ /* 0x000fe2000f701270 */
[C---:B------:R-:W-:Y:S02]  /*3d390*/  VIADD R247, R0.reuse, 0x17d ;  /* 0x0000017d00f77836 */ /* 0x040fe40000000000 */
[C---:B------:R-:W-:Y:S02]  /*3d3a0*/  VIADD R16, R0.reuse, 0x1f7 ;  /* 0x000001f700107836 */ /* 0x040fe40000000000 */
[C---:B------:R-:W-:Y:S02]  /*3d3b0*/  VIADD R17, R0.reuse, 0x1f8 ;  /* 0x000001f800117836 */ /* 0x040fe40000000000 */
[C---:B------:R-:W-:Y:S02]  /*3d3c0*/  VIADD R2, R0.reuse, 0x1f9 ;  /* 0x000001f900027836 */ /* 0x040fe40000000000 */
[----:B------:R-:W-:-:S02]  /*3d3d0*/  VIADD R10, R0, 0x1fa ;  /* 0x000001fa000a7836 */ /* 0x000fc40000000000 */
[C---:B------:R-:W-:Y:S02]  /*3d3e0*/  VIADD R14, R0.reuse, 0x1fb ;  /* 0x000001fb000e7836 */ /* 0x040fe40000000000 */
[C---:B------:R-:W-:Y:S02]  /*3d3f0*/  VIADD R232, R0.reuse, 0x1fc ;  /* 0x000001fc00e87836 */ /* 0x040fe40000000000 */
[C---:B------:R-:W-:Y:S02]  /*3d400*/  VIADD R15, R0.reuse, 0x1fd ;  /* 0x000001fd000f7836 */ /* 0x040fe40000000000 */
[C---:B------:R-:W-:Y:S01]  /*3d410*/  VIADD R12, R0.reuse, 0x1fe ;  /* 0x000001fe000c7836 */ /* 0x040fe20000000000 */
[----:B------:R-:W-:Y:S01]  /*3d420*/  LOP3.LUT R0, R0, 0x7fffffff, RZ, 0xc0, !PT ;  /* 0x7fffffff00007812 */ /* 0x000fe200078ec0ff */
[----:B------:R-:W-:-:S03]  /*3d430*/  ULDC UR61, c[0x0][0x22c] ;  /* 0x00008b00003d7ab9 */ /* 0x000fc60000000800 */
        /* <DEDUP_REMOVED lines=127> */
[----:B------:R-:W-:Y:S01]  /*3dc30*/  ISETP.LT.AND P1, PT, R237, UR33, !P6 ;  /* 0x00000021ed007c0c */ /* 0x000fe2000f721270 */
[----:B------:R-:W-:-:S08]  /*3dc40*/  ULDC UR33, c[0x0][0x22c] ;  /* 0x00008b0000217ab9 */ /* 0x000fd00000000800 */
        /* <DEDUP_REMOVED lines=35> */
[----:B----4-:R-:W-:Y:S01]  /*3de80*/  ISETP.LT.AND P0, PT, R138, UR4, !P6 ;  /* 0x000000048a007c0c */ /* 0x010fe2000f701270 */
[----:B------:R-:W-:Y:S01]  /*3de90*/  ULDC UR4, c[0x0][0x22c] ;  /* 0x00008b0000047ab9 */ /* 0x000fe20000000800 */
[----:B------:R-:W-:Y:S01]  /*3dea0*/  LOP3.LUT R242, R242, 0xffdfffff, RZ, 0xc0, !PT ;  /* 0xffdffffff2f27812 */ /* 0x000fe200078ec0ff */
[----:B------:R-:W4:Y:S03]  /*3deb0*/  LDL.LU R138, [R1+0x20] ;  /* 0x00002000018a7983 */ /* 0x000f260000300800 */
[----:B------:R-:W-:-:S04]  /*3dec0*/  @P1 LOP3.LUT R242, R242, 0x200000, RZ, 0xfc, !PT ;  /* 0x00200000f2f21812 */ /* 0x000fc800078efcff */
[----:B------:R-:W-:Y:S02]  /*3ded0*/  LOP3.LUT R242, R242, 0xffefffff, RZ, 0xc0, !PT ;  /* 0xffeffffff2f27812 */ /* 0x000fe400078ec0ff */
[----:B--2---:R-:W-:Y:S01]  /*3dee0*/  ISETP.LT.AND P2, PT, R24, UR32, !P6 ;  /* 0x0000002018007c0c */ /* 0x004fe2000f741270 */
[----:B------:R-:W-:Y:S01]  /*3def0*/  ULDC UR32, c[0x0][0x22c] ;  /* 0x00008b0000207ab9 */ /* 0x000fe20000000800 */
[----:B------:R-:W-:Y:S02]  /*3df00*/  @P0 LOP3.LUT R242, R242, 0x100000, RZ, 0xfc, !PT ;  /* 0x00100000f2f20812 */ /* 0x000fe400078efcff */
[----:B---3--:R-:W-:Y:S01]  /*3df10*/  ISETP.LT.AND P0, PT, R29, UR61, !P6 ;  /* 0x0000003d1d007c0c */ /* 0x008fe2000f701270 */
[----:B------:R-:W-:Y:S01]  /*3df20*/  ULDC UR61, c[0x0][0x22c] ;  /* 0x00008b00003d7ab9 */ /* 0x000fe20000000800 */
[----:B------:R-:W2:Y:S04]  /*3df30*/  LDL.LU R29, [R1+0x24] ;  /* 0x00002400011d7983 */ /* 0x000ea80000300800 */
[----:B------:R-:W3:Y:S01]  /*3df40*/  LDL.LU R24, [R1+0x28] ;  /* 0x0000280001187983 */ /* 0x000ee20000300800 */
[----:B------:R-:W-:Y:S01]  /*3df50*/  ISETP.LT.AND P1, PT, R27, UR33, !P6 ;  /* 0x000000211b007c0c */ /* 0x000fe2000f721270 */
[----:B------:R-:W-:Y:S01]  /*3df60*/  ULDC UR33, c[0x0][0x22c] ;  /* 0x00008b0000217ab9 */ /* 0x000fe20000000800 */
[----:B------:R-:W-:Y:S01]  /*3df70*/  LOP3.LUT R242, R242, 0xfff7ffff, RZ, 0xc0, !PT ;  /* 0xfff7fffff2f27812 */ /* 0x000fe200078ec0ff */
[----:B------:R-:W2:Y:S03]  /*3df80*/  LDL.LU R27, [R1+0x2c] ;  /* 0x00002c00011b7983 */ /* 0x000ea60000300800 */
[----:B------:R-:W-:-:S02]  /*3df90*/  @P0 LOP3.LUT R242, R242, 0x80000, RZ, 0xfc, !PT ;  /* 0x00080000f2f20812 */ /* 0x000fc400078efcff */
[----:B------:R-:W-:Y:S01]  /*3dfa0*/  ISETP.LT.AND P0, PT, R143, UR4, !P6 ;  /* 0x000000048f007c0c */ /* 0x000fe2000f701270 */
[----:B------:R-:W-:Y:S01]  /*3dfb0*/  ULDC UR4, c[0x0][0x22c] ;  /* 0x00008b0000047ab9 */ /* 0x000fe20000000800 */
[----:B------:R-:W2:Y:S01]  /*3dfc0*/  LDL.LU R143, [R1+0x30] ;  /* 0x00003000018f7983 */ /* 0x000ea20000300800 */
[----:B------:R-:W-:-:S04]  /*3dfd0*/  LOP3.LUT R242, R242, 0xfffbffff, RZ, 0xc0, !PT ;  /* 0xfffbfffff2f27812 */ /* 0x000fc800078ec0ff */
[----:B------:R-:W-:-:S04]  /*3dfe0*/  @P2 LOP3.LUT R242, R242, 0x40000, RZ, 0xfc, !PT ;  /* 0x00040000f2f22812 */ /* 0x000fc800078efcff */
[----:B------:R-:W-:-:S04]  /*3dff0*/  LOP3.LUT R242, R242, 0xfffdffff, RZ, 0xc0, !PT ;  /* 0xfffdfffff2f27812 */ /* 0x000fc800078ec0ff */
[----:B------:R-:W-:-:S04]  /*3e000*/  @P1 LOP3.LUT R242, R242, 0x20000, RZ, 0xfc, !PT ;  /* 0x00020000f2f21812 */ /* 0x000fc800078efcff */
[----:B------:R-:W-:-:S04]  /*3e010*/  LOP3.LUT R242, R242, 0xfffeffff, RZ, 0xc0, !PT ;  /* 0xfffefffff2f27812 */ /* 0x000fc800078ec0ff */
[----:B------:R-:W-:Y:S02]  /*3e020*/  @P0 LOP3.LUT R242, R242, 0x10000, RZ, 0xfc, !PT ;  /* 0x00010000f2f20812 */ /* 0x000fe400078efcff */
[----:B------:R-:W-:Y:S01]  /*3e030*/  ISETP.LT.AND P0, PT, R30, UR61, !P6 ;  /* 0x0000003d1e007c0c */ /* 0x000fe2000f701270 */
[----:B------:R-:W-:Y:S01]  /*3e040*/  ULDC UR61, c[0x0][0x22c] ;  /* 0x00008b00003d7ab9 */ /* 0x000fe20000000800 */
[----:B------:R-:W2:Y:S01]  /*3e050*/  LDL.LU R30, [R1+0x34] ;  /* 0x00003400011e7983 */ /* 0x000ea20000300800 */
[----:B------:R-:W-:Y:S01]  /*3e060*/  ISETP.LT.AND P2, PT, R28, UR32, !P6 ;  /* 0x000000201c007c0c */ /* 0x000fe2000f741270 */
[----:B------:R-:W-:Y:S02]  /*3e070*/  ULDC UR32, c[0x0][0x22c] ;  /* 0x00008b0000207ab9 */ /* 0x000fe40000000800 */
[----:B------:R-:W2:Y:S01]  /*3e080*/  LDL.LU R28, [R1+0x38] ;  /* 0x00003800011c7983 */ /* 0x000ea20000300800 */
[----:B------:R-:W-:Y:S01]  /*3e090*/  ISETP.LT.AND P1, PT, R136, UR33, !P6 ;  /* 0x0000002188007c0c */ /* 0x000fe2000f721270 */
[----:B------:R-:W-:-:S02]  /*3e0a0*/  ULDC UR33, c[0x0][0x22c] ;  /* 0x00008b0000217ab9 */ /* 0x000fc40000000800 */
[----:B------:R-:W2:Y:S01]  /*3e0b0*/  LDL.LU R136, [R1+0x3c] ;  /* 0x00003c0001887983 */ /* 0x000ea20000300800 */
[----:B------:R-:W-:-:S04]  /*3e0c0*/  LOP3.LUT R242, R242, 0xffff7fff, RZ, 0xc0, !PT ;  /* 0xffff7ffff2f27812 */ /* 0x000fc800078ec0ff */
[----:B------:R-:W-:-:S04]  /*3e0d0*/  @P0 LOP3.LUT R242, R242, 0x8000, RZ, 0xfc, !PT ;  /* 0x00008000f2f20812 */ /* 0x000fc800078efcff */
[----:B------:R-:W-:-:S04]  /*3e0e0*/  LOP3.LUT R242, R242, 0xffffbfff, RZ, 0xc0, !PT ;  /* 0xffffbffff2f27812 */ /* 0x000fc800078ec0ff */
[----:B------:R-:W-:-:S04]  /*3e0f0*/  @P2 LOP3.LUT R242, R242, 0x4000, RZ, 0xfc, !PT ;  /* 0x00004000f2f22812 */ /* 0x000fc800078efcff */
[----:B------:R-:W-:Y:S02]  /*3e100*/  LOP3.LUT R242, R242, 0xffffdfff, RZ, 0xc0, !PT ;  /* 0xffffdffff2f27812 */ /* 0x000fe400078ec0ff */
[----:B----4-:R-:W-:Y:S01]  /*3e110*/  ISETP.LT.AND P0, PT, R138, UR4, !P6 ;  /* 0x000000048a007c0c */ /* 0x010fe2000f701270 */
[----:B------:R-:W-:Y:S01]  /*3e120*/  ULDC UR4, c[0x0][0x22c] ;  /* 0x00008b0000047ab9 */ /* 0x000fe20000000800 */
[----:B------:R-:W4:Y:S01]  /*3e130*/  LDL.LU R138, [R1+0x40] ;  /* 0x00004000018a7983 */ /* 0x000f220000300800 */
[----:B---3--:R-:W-:Y:S01]  /*3e140*/  ISETP.LT.AND P2, PT, R24, UR32, !P6 ;  /* 0x0000002018007c0c */ /* 0x008fe2000f741270 */
[----:B------:R-:W-:Y:S02]  /*3e150*/  ULDC UR32, c[0x0][0x22c] ;  /* 0x00008b0000207ab9 */ /* 0x000fe40000000800 */
[----:B------:R-:W3:Y:S01]  /*3e160*/  LDL.LU R24, [R1+0x44] ;  /* 0x0000440001187983 */ /* 0x000ee20000300800 */
[----:B------:R-:W-:-:S04]  /*3e170*/  @P1 LOP3.LUT R242, R242, 0x2000, RZ, 0xfc, !PT ;  /* 0x00002000f2f21812 */ /* 0x000fc800078efcff */
[----:B------:R-:W-:-:S04]  /*3e180*/  LOP3.LUT R242, R242, 0xffffefff, RZ, 0xc0, !PT ;  /* 0xffffeffff2f27812 */ /* 0x000fc800078ec0ff */
[----:B------:R-:W-:Y:S02]  /*3e190*/  @P0 LOP3.LUT R242, R242, 0x1000, RZ, 0xfc, !PT ;  /* 0x00001000f2f20812 */ /* 0x000fe400078efcff */
[----:B--2---:R-:W-:Y:S01]  /*3e1a0*/  ISETP.LT.AND P0, PT, R29, UR61, !P6 ;  /* 0x0000003d1d007c0c */ /* 0x004fe2000f701270 */
[----:B------:R-:W-:Y:S01]  /*3e1b0*/  ULDC UR61, c[0x0][0x22c] ;  /* 0x00008b00003d7ab9 */ /* 0x000fe20000000800 */
[----:B------:R-:W-:Y:S01]  /*3e1c0*/  ISETP.LT.AND P1, PT, R27, UR33, !P6 ;  /* 0x000000211b007c0c */ /* 0x000fe2000f721270 */
[----:B------:R-:W-:Y:S01]  /*3e1d0*/  ULDC UR33, c[0x0][0x22c] ;  /* 0x00008b0000217ab9 */ /* 0x000fe20000000800 */
[----:B------:R-:W-:Y:S01]  /*3e1e0*/  LOP3.LUT R242, R242, 0xfffff7ff, RZ, 0xc0, !PT ;  /* 0xfffff7fff2f27812 */ /* 0x000fe200078ec0ff */
[----:B------:R-:W2:Y:S08]  /*3e1f0*/  LDL.LU R27, [R1+0x48] ;  /* 0x00004800011b7983 */ /* 0x000eb00000300800 */
        /* <DEDUP_REMOVED lines=16> */
[----:B------:R-:W-:Y:S02]  /*3e300*/  LOP3.LUT R242, R242, 0xffffff7f, RZ, 0xc0, !PT ;  /* 0xffffff7ff2f27812 */ /* 0x000fe400078ec0ff */
[----:B------:R-:W-:Y:S01]  /*3e310*/  ISETP.LT.AND P1, PT, R136, UR33, !P6 ;  /* 0x0000002188007c0c */ /* 0x000fe2000f721270 */
[----:B------:R-:W-:Y:S01]  /*3e320*/  ULDC UR33, c[0x0][0x22c] ;  /* 0x00008b0000217ab9 */ /* 0x000fe20000000800 */
[----:B------:R-:W2:Y:S02]  /*3e330*/  LDL.LU R136, [R1+0x5c] ;  /* 0x00005c0001887983 */ /* 0x000ea40000300800 */
[----:B------:R-:W-:-:S04]  /*3e340*/  @P0 LOP3.LUT R242, R242, 0x80, RZ, 0xfc, !PT ;  /* 0x00000080f2f20812 */ /* 0x000fc800078efcff */
[----:B------:R-:W-:-:S04]  /*3e350*/  LOP3.LUT R242, R242, 0xffffffbf, RZ, 0xc0, !PT ;  /* 0xffffffbff2f27812 */ /* 0x000fc800078ec0ff */
[----:B------:R-:W-:-:S04]  /*3e360*/  @P2 LOP3.LUT R242, R242, 0x40, RZ, 0xfc, !PT ;  /* 0x00000040f2f22812 */ /* 0x000fc800078efcff */
[----:B------:R-:W-:-:S04]  /*3e370*/  LOP3.LUT R242, R242, 0xffffffdf, RZ, 0xc0, !PT ;  /* 0xffffffdff2f27812 */ /* 0x000fc800078ec0ff */
[----:B------:R-:W-:-:S04]  /*3e380*/  @P1 LOP3.LUT R242, R242, 0x20, RZ, 0xfc, !PT ;  /* 0x00000020f2f21812 */ /* 0x000fc800078efcff */
[----:B------:R-:W-:Y:S02]  /*3e390*/  LOP3.LUT R242, R242, 0xffffffef, RZ, 0xc0, !PT ;  /* 0xffffffeff2f27812 */ /* 0x000fe400078ec0ff */
[----:B----4-:R-:W-:Y:S01]  /*3e3a0*/  ISETP.LT.AND P0, PT, R138, UR4, !P6 ;  /* 0x000000048a007c0c */ /* 0x010fe2000f701270 */
[----:B------:R-:W-:Y:S01]  /*3e3b0*/  ULDC UR4, c[0x0][0x22c] ;  /* 0x00008b0000047ab9 */ /* 0x000fe20000000800 */
[----:B------:R-:W4:Y:S11]  /*3e3c0*/  LDL.LU R138, [R1+0x60] ;  /* 0x00006000018a7983 */ /* 0x000f360000300800 */
[----:B------:R-:W-:-:S02]  /*3e3d0*/  @P0 LOP3.LUT R242, R242, 0x10, RZ, 0xfc, !PT ;  /* 0x00000010f2f20812 */ /* 0x000fc400078efcff */
[----:B---3--:R-:W-:Y:S01]  /*3e3e0*/  ISETP.LT.AND P0, PT, R24, UR61, !P6 ;  /* 0x0000003d18007c0c */ /* 0x008fe2000f701270 */
[----:B------:R-:W-:Y:S01]  /*3e3f0*/  ULDC UR61, c[0x0][0x22c] ;  /* 0x00008b00003d7ab9 */ /* 0x000fe20000000800 */
[----:B------:R-:W-:-:S11]  /*3e400*/  LOP3.LUT R242, R242, 0xfffffff7, RZ, 0xc0, !PT ;  /* 0xfffffff7f2f27812 */ /* 0x000fd600078ec0ff */
[----:B------:R-:W-:Y:S02]  /*3e410*/  @P0 LOP3.LUT R242, R242, 0x8, RZ, 0xfc, !PT ;  /* 0x00000008f2f20812 */ /* 0x000fe400078efcff */
[----:B------:R-:W-:Y:S01]  /*3e420*/  ISETP.LT.AND P0, PT, R243, UR4, !P6 ;  /* 0x00000004f3007c0c */ /* 0x000fe2000f701270 */
[----:B------:R-:W-:Y:S01]  /*3e430*/  ULDC UR4, c[0x0][0x22c] ;  /* 0x00008b0000047ab9 */ /* 0x000fe20000000800 */
[----:B------:R-:W3:Y:S04]  /*3e440*/  LDL.LU R243, [R1+0x1080] ;  /* 0x0010800001f37983 */ /* 0x000ee80000300800 */
[----:B------:R-:W4:Y:S04]  /*3e450*/  LDL.LU R29, [R1+0x64] ;  /* 0x00006400011d7983 */ /* 0x000f280000300800 */
[----:B------:R-:W4:Y:S01]  /*3e460*/  LDL.LU R24, [R1+0x68] ;  /* 0x0000680001187983 */ /* 0x000f220000300800 */
[----:B--2---:R-:W-:Y:S01]  /*3e470*/  ISETP.LT.AND P2, PT, R27, UR32, !P6 ;  /* 0x000000201b007c0c */ /* 0x004fe2000f741270 */
[----:B------:R-:W-:-:S02]  /*3e480*/  ULDC UR32, c[0x0][0x22c] ;  /* 0x00008b0000207ab9 */ /* 0x000fc40000000800 */
[----:B------:R-:W2:Y:S01]  /*3e490*/  LDL.LU R27, [R1+0x6c] ;  /* 0x00006c00011b7983 */ /* 0x000ea20000300800 */
[----:B------:R-:W-:Y:S01]  /*3e4a0*/  ISETP.LT.AND P1, PT, R143, UR33, !P6 ;  /* 0x000000218f007c0c */ /* 0x000fe2000f721270 */
[----:B------:R-:W-:Y:S01]  /*3e4b0*/  ULDC UR33, c[0x0][0x22c] ;  /* 0x00008b0000217ab9 */ /* 0x000fe20000000800 */
[----:B------:R-:W-:Y:S01]  /*3e4c0*/  LOP3.LUT R242, R242, 0xfffffffb, RZ, 0xc0, !PT ;  /* 0xfffffffbf2f27812 */ /* 0x000fe200078ec0ff */
[----:B------:R-:W2:Y:S06]  /*3e4d0*/  LDL.LU R143, [R1+0x70] ;  /* 0x00007000018f7983 */ /* 0x000eac0000300800 */
        /* <DEDUP_REMOVED lines=14> */
[----:B---3--:R-:W-:-:S04]  /*3e5c0*/  LOP3.LUT R243, R243, 0x7fffffff, RZ, 0xc0, !PT ;  /* 0x7ffffffff3f37812 */ /* 0x008fc800078ec0ff */
[----:B------:R-:W-:-:S04]  /*3e5d0*/  @P0 LOP3.LUT R243, R243, 0x80000000, RZ, 0xfc, !PT ;  /* 0x80000000f3f30812 */ /* 0x000fc800078efcff */
[----:B------:R-:W-:-:S04]  /*3e5e0*/  LOP3.LUT R243, R243, 0xbfffffff, RZ, 0xc0, !PT ;  /* 0xbffffffff3f37812 */ /* 0x000fc800078ec0ff */
[----:B------:R-:W-:Y:S02]  /*3e5f0*/  @P2 LOP3.LUT R243, R243, 0x40000000, RZ, 0xfc, !PT ;  /* 0x40000000f3f32812 */ /* 0x000fe400078efcff */
[----:B----4-:R-:W-:Y:S01]  /*3e600*/  ISETP.LT.AND P0, PT, R138, UR4, !P6 ;  /* 0x000000048a007c0c */ /* 0x010fe2000f701270 */
[----:B------:R-:W-:Y:S01]  /*3e610*/  ULDC UR4, c[0x0][0x22c] ;  /* 0x00008b0000047ab9 */ /* 0x000fe20000000800 */
[----:B------:R-:W3:Y:S01]  /*3e620*/  LDL.LU R138, [R1+0x80] ;  /* 0x00008000018a7983 */ /* 0x000ee20000300800 */
[----:B------:R-:W-:-:S04]  /*3e630*/  LOP3.LUT R243, R243, 0xdfffffff, RZ, 0xc0, !PT ;  /* 0xdffffffff3f37812 */ /* 0x000fc800078ec0ff */
[----:B------:R-:W-:-:S04]  /*3e640*/  @P1 LOP3.LUT R243, R243, 0x20000000, RZ, 0xfc, !PT ;  /* 0x20000000f3f31812 */ /* 0x000fc800078efcff */
[----:B------:R-:W-:Y:S02]  /*3e650*/  LOP3.LUT R243, R243, 0xefffffff, RZ, 0xc0, !PT ;  /* 0xeffffffff3f37812 */ /* 0x000fe400078ec0ff */
[----:B------:R-:W-:Y:S01]  /*3e660*/  ISETP.LT.AND P2, PT, R24, UR32, !P6 ;  /* 0x0000002018007c0c */ /* 0x000fe2000f741270 */
[----:B------:R-:W-:Y:S01]  /*3e670*/  ULDC UR32, c[0x0][0x22c] ;  /* 0x00008b0000207ab9 */ /* 0x000fe20000000800 */
[----:B------:R-:W-:Y:S02]  /*3e680*/  @P0 LOP3.LUT R243, R243, 0x10000000, RZ, 0xfc, !PT ;  /* 0x10000000f3f30812 */ /* 0x000fe400078efcff */
[----:B------:R-:W-:Y:S01]  /*3e690*/  ISETP.LT.AND P0, PT, R29, UR61, !P6 ;  /* 0x0000003d1d007c0c */ /* 0x000fe2000f701270 */
[----:B------:R-:W-:Y:S01]  /*3e6a0*/  ULDC UR61, c[0x0][0x22c] ;  /* 0x00008b00003d7ab9 */ /* 0x000fe20000000800 */
[----:B------:R-:W4:Y:S04]  /*3e6b0*/  LDL.LU R29, [R1+0x84] ;  /* 0x00008400011d7983 */ /* 0x000f280000300800 */
[----:B------:R-:W4:Y:S01]  /*3e6c0*/  LDL.LU R24, [R1+0x88] ;  /* 0x0000880001187983 */ /* 0x000f220000300800 */
[----:B--2---:R-:W-:Y:S01]  /*3e6d0*/  ISETP.LT.AND P1, PT, R27, UR33, !P6 ;  /* 0x000000211b007c0c */ /* 0x004fe2000f721270 */
        /* <DEDUP_REMOVED lines=29> */
[----:B---3--:R-:W-:Y:S01]  /*3e8b0*/  ISETP.LT.AND P0, PT, R138, UR4, !P6 ;  /* 0x000000048a007c0c */ /* 0x008fe2000f701270 */
[----:B------:R-:W-:Y:S01]  /*3e8c0*/  ULDC UR4, c[0x0][0x22c] ;  /* 0x00008b0000047ab9 */ /* 0x000fe20000000800 */
[----:B------:R-:W3:Y:S11]  /*3e8d0*/  LDL.LU R138, [R1+0xa0] ;  /* 0x0000a000018a7983 */ /* 0x000ef60000300800 */
[----:B------:R-:W-:-:S02]  /*3e8e0*/  @P0 LOP3.LUT R243, R243, 0x100000, RZ, 0xfc, !PT ;  /* 0x00100000f3f30812 */ /* 0x000fc400078efcff */
[----:B----4-:R-:W-:Y:S01]  /*3e8f0*/  ISETP.LT.AND P0, PT, R29, UR61, !P6 ;  /* 0x0000003d1d007c0c */ /* 0x010fe2000f701270 */
[----:B------:R-:W-:Y:S01]  /*3e900*/  ULDC UR61, c[0x0][0x22c] ;  /* 0x00008b00003d7ab9 */ /* 0x000fe20000000800 */
[----:B------:R-:W4:Y:S01]  /*3e910*/  LDL.LU R29, [R1+0xa4] ;  /* 0x0000a400011d7983 */ /* 0x000f220000300800 */
[----:B------:R-:W-:Y:S01]  /*3e920*/  ISETP.LT.AND P2, PT, R24, UR32, !P6 ;  /* 0x0000002018007c0c */ /* 0x000fe2000f741270 */
[----:B------:R-:W-:Y:S02]  /*3e930*/  ULDC UR32, c[0x0][0x22c] ;  /* 0x00008b0000207ab9 */ /* 0x000fe40000000800 */
[----:B------:R-:W4:Y:S01]  /*3e940*/  LDL.LU R24, [R1+0xa8] ;  /* 0x0000a80001187983 */ /* 0x000f220000300800 */
[----:B------:R-:W-:Y:S02]  /*3e950*/  LOP3.LUT R243, R243, 0xfff7ffff, RZ, 0xc0, !PT ;  /* 0xfff7fffff3f37812 */ /* 0x000fe400078ec0ff */
[----:B--2---:R-:W-:Y:S01]  /*3e960*/  ISETP.LT.AND P1, PT, R27, UR33, !P6 ;  /* 0x000000211b007c0c */ /* 0x004fe2000f721270 */
[----:B------:R-:W-:Y:S01]  /*3e970*/  ULDC UR33, c[0x0][0x22c] ;  /* 0x00008b0000217ab9 */ /* 0x000fe20000000800 */
[----:B------:R-:W2:Y:S02]  /*3e980*/  LDL.LU R27, [R1+0xac] ;  /* 0x0000ac00011b7983 */ /* 0x000ea40000300800 */
        /* <DEDUP_REMOVED lines=28> */
[----:B------:R-:W3:Y:S01]  /*3eb50*/  LDL.LU R138, [R1+0xc0] ;  /* 0x0000c000018a7983 */ /* 0x000ee20000300800 */
[----:B----4-:R-:W-:Y:S01]  /*3eb60*/  ISETP.LT.AND P2, PT, R24, UR32, !P6 ;  /* 0x0000002018007c0c */ /* 0x010fe2000f741270 */
[----:B------:R-:W-:Y:S02]  /*3eb70*/  ULDC UR32, c[0x0][0x22c] ;  /* 0x00008b0000207ab9 */ /* 0x000fe40000000800 */
[----:B------:R-:W4:Y:S07]  /*3eb80*/  LDL.LU R24, [R1+0xc4] ;  /* 0x0000c40001187983 */ /* 0x000f2e0000300800 */
[----:B------:R-:W-:-:S02]  /*3eb90*/  @P0 LOP3.LUT R243, R243, 0x1000, RZ, 0xfc, !PT ;  /* 0x00001000f3f30812 */ /* 0x000fc400078efcff */
[----:B------:R-:W-:Y:S01]  /*3eba0*/  ISETP.LT.AND P0, PT, R29, UR61, !P6 ;  /* 0x0000003d1d007c0c */ /* 0x000fe2000f701270 */
[----:B------:R-:W-:Y:S01]  /*3ebb0*/  ULDC UR61, c[0x0][0x22c] ;  /* 0x00008b00003d7ab9 */ /* 0x000fe20000000800 */
[----:B--2---:R-:W-:Y:S01]  /*3ebc0*/  ISETP.LT.AND P1, PT, R27, UR33, !P6 ;  /* 0x000000211b007c0c */ /* 0x004fe2000f721270 */
        /* <DEDUP_REMOVED lines=35> */
[----:B------:R-:W-:-:S11]  /*3ee00*/  LOP3.LUT R243, R243, 0xfffffff7, RZ, 0xc0, !PT ;  /* 0xfffffff7f3f37812 */ /* 0x000fd600078ec0ff */
[----:B------:R-:W-:Y:S02]  /*3ee10*/  @P0 LOP3.LUT R243, R243, 0x8, RZ, 0xfc, !PT ;  /* 0x00000008f3f30812 */ /* 0x000fe400078efcff */
[----:B------:R-:W-:Y:S01]  /*3ee20*/  ISETP.LT.AND P0, PT, R244, UR4, !P6 ;  /* 0x00000004f4007c0c */ /* 0x000fe2000f701270 */
[----:B------:R-:W-:Y:S01]  /*3ee30*/  ULDC UR4, c[0x0][0x22c] ;  /* 0x00008b0000047ab9 */ /* 0x000fe20000000800 */
[----:B------:R-:W4:Y:S04]  /*3ee40*/  LDL.LU R244, [R1+0x107c] ;  /* 0x00107c0001f47983 */ /* 0x000f280000300800 */
[----:B------:R-:W3:Y:S04]  /*3ee50*/  LDL.LU R29, [R1+0xe4] ;  /* 0x0000e400011d7983 */ /* 0x000ee80000300800 */
[----:B------:R-:W3:Y:S01]  /*3ee60*/  LDL.LU R24, [R1+0xe8] ;  /* 0x0000e80001187983 */ /* 0x000ee20000300800 */
        /* <DEDUP_REMOVED lines=21> */
[----:B----4-:R-:W-:-:S04]  /*3efc0*/  LOP3.LUT R244, R244, 0x7fffffff, RZ, 0xc0, !PT ;  /* 0x7ffffffff4f47812 */ /* 0x010fc800078ec0ff */
[----:B------:R-:W-:-:S04]  /*3efd0*/  @P0 LOP3.LUT R244, R244, 0x80000000, RZ, 0xfc, !PT ;  /* 0x80000000f4f40812 */ /* 0x000fc800078efcff */
[----:B------:R-:W-:-:S04]  /*3efe0*/  LOP3.LUT R244, R244, 0xbfffffff, RZ, 0xc0, !PT ;  /* 0xbffffffff4f47812 */ /* 0x000fc800078ec0ff */
[----:B------:R-:W-:Y:S02]  /*3eff0*/  @P2 LOP3.LUT R244, R244, 0x40000000, RZ, 0xfc, !PT ;  /* 0x40000000f4f42812 */ /* 0x000fe400078efcff */
[----:B---3--:R-:W-:Y:S01]  /*3f000*/  ISETP.LT.AND P0, PT, R138, UR4, !P6 ;  /* 0x000000048a007c0c */ /* 0x008fe2000f701270 */
        /* <DEDUP_REMOVED lines=452> */
[----:B------:R-:W3:Y:S01]  /*40c50*/  LDL.LU R29, [R1+0x264] ;  /* 0x00026400011d7983 */ /* 0x000ee20000300800 */
[----:B--2---:R-:W-:Y:S01]  /*40c60*/  ISETP.LT.AND P2, PT, R27, UR32, !P6 ;  /* 0x000000201b007c0c */ /* 0x004fe2000f741270 */
[----:B------:R-:W-:-:S02]  /*40c70*/  ULDC UR32, c[0x0][0x22c] ;  /* 0x00008b0000207ab9 */ /* 0x000fc40000000800 */
[----:B------:R-:W2:Y:S01]  /*40c80*/  LDL.LU R24, [R1+0x268] ;  /* 0x0002680001187983 */ /* 0x000ea20000300800 */
[----:B------:R-:W-:Y:S01]  /*40c90*/  ISETP.LT.AND P1, PT, R143, UR33, !P6 ;  /* 0x000000218f007c0c */ /* 0x000fe2000f721270 */
[----:B------:R-:W-:Y:S01]  /*40ca0*/  ULDC UR33, c[0x0][0x22c] ;  /* 0x00008b0000217ab9 */ /* 0x000fe20000000800 */
[----:B------:R-:W-:Y:S01]  /*40cb0*/  LOP3.LUT R246, R246, 0xfffffffb, RZ, 0xc0, !PT ;  /* 0xfffffffbf6f67812 */ /* 0x000fe200078ec0ff */
[----:B------:R-:W2:Y:S04]  /*40cc0*/  LDL.LU R27, [R1+0x26c] ;  /* 0x00026c00011b7983 */ /* 0x000ea80000300800 */
[----:B------:R-:W2:Y:S02]  /*40cd0*/  LDL.LU R143, [R1+0x270] ;  /* 0x00027000018f7983 */ /* 0x000ea40000300800 */
        /* <DEDUP_REMOVED lines=20> */
[----:B------:R-:W-:Y:S01]  /*40e20*/  LOP3.LUT R247, R247, 0xdfffffff, RZ, 0xc0, !PT ;  /* 0xdffffffff7f77812 */ /* 0x000fe200078ec0ff */
[----:B------:R-:W3:Y:S03]  /*40e30*/  LDL.LU R138, [R1+0x280] ;  /* 0x00028000018a7983 */ /* 0x000ee60000300800 */
[----:B------:R-:W-:-:S04]  /*40e40*/  @P1 LOP3.LUT R247, R247, 0x20000000, RZ, 0xfc, !PT ;  /* 0x20000000f7f71812 */ /* 0x000fc800078efcff */
[----:B------:R-:W-:-:S04]  /*40e50*/  LOP3.LUT R247, R247, 0xefffffff, RZ, 0xc0, !PT ;  /* 0xeffffffff7f77812 */ /* 0x000fc800078ec0ff */
[----:B------:R-:W-:Y:S02]  /*40e60*/  @P0 LOP3.LUT R247, R247, 0x10000000, RZ, 0xfc, !PT ;  /* 0x10000000f7f70812 */ /* 0x000fe400078efcff */
[----:B------:R-:W-:Y:S01]  /*40e70*/  ISETP.LT.AND P0, PT, R29, UR61, !P6 ;  /* 0x0000003d1d007c0c */ /* 0x000fe2000f701270 */
[----:B------:R-:W-:Y:S01]  /*40e80*/  ULDC UR61, c[0x0][0x22c] ;  /* 0x00008b00003d7ab9 */ /* 0x000fe20000000800 */
[----:B--2---:R-:W-:Y:S01]  /*40e90*/  ISETP.LT.AND P2, PT, R24, UR32, !P6 ;  /* 0x0000002018007c0c */ /* 0x004fe2000f741270 */
[----:B------:R-:W-:Y:S01]  /*40ea0*/  ULDC UR32, c[0x0][0x22c] ;  /* 0x00008b0000207ab9 */ /* 0x000fe20000000800 */
[----:B------:R-:W-:Y:S02]  /*40eb0*/  LOP3.LUT R247, R247, 0xf7ffffff, RZ, 0xc0, !PT ;  /* 0xf7fffffff7f77812 */ /* 0x000fe400078ec0ff */
[----:B------:R-:W-:Y:S01]  /*40ec0*/  ISETP.LT.AND P1, PT, R27, UR33, !P6 ;  /* 0x000000211b007c0c */ /* 0x000fe2000f721270 */
[----:B------:R-:W-:Y:S01]  /*40ed0*/  ULDC UR33, c[0x0][0x22c] ;  /* 0x00008b0000217ab9 */ /* 0x000fe20000000800 */
[----:B------:R-:W2:Y:S04]  /*40ee0*/  LDL.LU R27, [R1+0x284] ;  /* 0x00028400011b7983 */ /* 0x000ea80000300800 */
[----:B------:R-:W4:Y:S01]  /*40ef0*/  LDL.LU R32, [R1+0x288] ;  /* 0x0002880001207983 */ /* 0x000f220000300800 */
[----:B------:R-:W-:-:S04]  /*40f00*/  @P0 LOP3.LUT R247, R247, 0x8000000, RZ, 0xfc, !PT ;  /* 0x08000000f7f70812 */ /* 0x000fc800078efcff */
[----:B------:R-:W-:-:S04]  /*40f10*/  LOP3.LUT R247, R247, 0xfbffffff, RZ, 0xc0, !PT ;  /* 0xfbfffffff7f77812 */ /* 0x000fc800078ec0ff */
[----:B------:R-:W-:Y:S02]  /*40f20*/  @P2 LOP3.LUT R247, R247, 0x4000000, RZ, 0xfc, !PT ;  /* 0x04000000f7f72812 */ /* 0x000fe400078efcff */
[----:B------:R-:W-:Y:S01]  /*40f30*/  ISETP.LT.AND P0, PT, R143, UR4, !P6 ;  /* 0x000000048f007c0c */ /* 0x000fe2000f701270 */
[----:B------:R-:W-:Y:S01]  /*40f40*/  ULDC UR4, c[0x0][0x22c] ;  /* 0x00008b0000047ab9 */ /* 0x000fe20000000800 */
[----:B------:R-:W-:Y:S01]  /*40f50*/  LOP3.LUT R247, R247, 0xfdffffff, RZ, 0xc0, !PT ;  /* 0xfdfffffff7f77812 */ /* 0x000fe200078ec0ff */
[----:B------:R-:W4:Y:S03]  /*40f60*/  LDL.LU R143, [R1+0x460] ;  /* 0x00046000018f7983 */ /* 0x000f260000300800 */
[----:B------:R-:W-:-:S04]  /*40f70*/  @P1 LOP3.LUT R247, R247, 0x2000000, RZ, 0xfc, !PT ;  /* 0x02000000f7f71812 */ /* 0x000fc800078efcff */
[----:B------:R-:W-:-:S04]  /*40f80*/  LOP3.LUT R247, R247, 0xfeffffff, RZ, 0xc0, !PT ;  /* 0xfefffffff7f77812 */ /* 0x000fc800078ec0ff */
[----:B------:R-:W-:Y:S02]  /*40f90*/  @P0 LOP3.LUT R247, R247, 0x1000000, RZ, 0xfc, !PT ;  /* 0x01000000f7f70812 */ /* 0x000fe400078efcff */
[----:B------:R-:W-:Y:S01]  /*40fa0*/  ISETP.LT.AND P0, PT, R30, UR61, !P6 ;  /* 0x0000003d1e007c0c */ /* 0x000fe2000f701270 */
[----:B------:R-:W-:Y:S01]  /*40fb0*/  ULDC UR61, c[0x0][0x22c] ;  /* 0x00008b00003d7ab9 */ /* 0x000fe20000000800 */
[----:B------:R-:W4:Y:S01]  /*40fc0*/  LDL.LU R30, [R1+0x28c] ;  /* 0x00028c00011e7983 */ /* 0x000f220000300800 */
[----:B------:R-:W-:Y:S01]  /*40fd0*/  ISETP.LT.AND P2, PT, R28, UR32, !P6 ;  /* 0x000000201c007c0c */ /* 0x000fe2000f741270 */
[----:B------:R-:W-:Y:S02]  /*40fe0*/  ULDC UR32, c[0x0][0x22c] ;  /* 0x00008b0000207ab9 */ /* 0x000fe40000000800 */
[----:B------:R-:W4:Y:S01]  /*40ff0*/  LDL.LU R28, [R1+0x290] ;  /* 0x00029000011c7983 */ /* 0x000f220000300800 */
[----:B------:R-:W-:Y:S01]  /*41000*/  ISETP.LT.AND P1, PT, R136, UR33, !P6 ;  /* 0x0000002188007c0c */ /* 0x000fe2000f721270 */
[----:B------:R-:W-:Y:S01]  /*41010*/  ULDC UR33, c[0x0][0x22c] ;  /* 0x00008b0000217ab9 */ /* 0x000fe20000000800 */
[----:B------:R-:W-:Y:S01]  /*41020*/  LOP3.LUT R247, R247, 0xff7fffff, RZ, 0xc0, !PT ;  /* 0xff7ffffff7f77812 */ /* 0x000fe200078ec0ff */
[----:B------:R-:W4:Y:S04]  /*41030*/  LDL.LU R34, [R1+0x294] ;  /* 0x0002940001227983 */ /* 0x000f280000300800 */
[----:B------:R-:W4:Y:S01]  /*41040*/  LDL.LU R136, [R1+0x46c] ;  /* 0x00046c0001887983 */ /* 0x000f220000300800 */
[----:B------:R-:W-:-:S03]  /*41050*/  @P0 LOP3.LUT R247, R247, 0x800000, RZ, 0xfc, !PT ;  /* 0x00800000f7f70812 */ /* 0x000fc600078efcff */
[----:B------:R-:W4:Y:S01]  /*41060*/  LDL.LU R31, [R1+0x298] ;  /* 0x00029800011f7983 */ /* 0x000f220000300800 */
[----:B------:R-:W-:-:S03]  /*41070*/  LOP3.LUT R247, R247, 0xffbfffff, RZ, 0xc0, !PT ;  /* 0xffbffffff7f77812 */ /* 0x000fc600078ec0ff */
[----:B------:R-:W4:Y:S01]  /*41080*/  LDL.LU R24, [R1+0x850] ;  /* 0x0008500001187983 */ /* 0x000f220000300800 */
        /* <DEDUP_REMOVED lines=8> */
[----:B--2---:R-:W-:Y:S02]  /*41110*/  ISETP.LT.AND P1, PT, R27, UR61, !P6 ;  /* 0x0000003d1b007c0c */ /* 0x004fe4000f721270 */
[----:B------:R-:W-:Y:S02]  /*41120*/  R2UR UR61, R13 ;  /* 0x000000000d3d72ca */ /* 0x000fe400000e0000 */
[----:B------:R-:W2:Y:S04]  /*41130*/  LDL.LU R13, [R1+0x106c] ;  /* 0x00106c00010d7983 */ /* 0x000ea80000300800 */
[----:B------:R-:W2:Y:S04]  /*41140*/  LDL.LU R29, [R1+0x84c] ;  /* 0x00084c00011d7983 */ /* 0x000ea80000300800 */
[----:B------:R-:W2:Y:S01]  /*41150*/  LDL.LU R27, [R1+0x2a0] ;  /* 0x0002a000011b7983 */ /* 0x000ea20000300800 */
[----:B----4-:R-:W-:-:S02]  /*41160*/  ISETP.LT.AND P0, PT, R32, UR32, !P6 ;  /* 0x0000002020007c0c */ /* 0x010fc4000f701270 */
[----:B------:R-:W-:Y:S02]  /*41170*/  LOP3.LUT R247, R247, 0xfff7ffff, RZ, 0xc0, !PT ;  /* 0xfff7fffff7f77812 */ /* 0x000fe400078ec0ff */
[----:B------:R-:W-:Y:S02]  /*41180*/  R2UR UR32, R143 ;  /* 0x000000008f2072ca */ /* 0x000fe400000e0000 */
[----:B------:R-:W4:Y:S01]  /*41190*/  LDL.LU R143, [R1+0x2a4] ;  /* 0x0002a400018f7983 */ /* 0x000f220000300800 */
[----:B------:R-:W-:-:S04]  /*411a0*/  @P1 LOP3.LUT R247, R247, 0x80000, RZ, 0xfc, !PT ;  /* 0x00080000f7f71812 */ /* 0x000fc800078efcff */
[----:B------:R-:W-:Y:S02]  /*411b0*/  LOP3.LUT R247, R247, 0xfffbffff, RZ, 0xc0, !PT ;  /* 0xfffbfffff7f77812 */ /* 0x000fe400078ec0ff */
[----:B------:R-:W-:Y:S02]  /*411c0*/  ISETP.LT.AND P1, PT, R30, UR33, !P6 ;  /* 0x000000211e007c0c */ /* 0x000fe4000f721270 */
[----:B------:R-:W-:Y:S02]  /*411d0*/  R2UR UR33, R249 ;  /* 0x00000000f92172ca */ /* 0x000fe400000e0000 */
[----:B------:R-:W4:Y:S04]  /*411e0*/  LDL.LU R249, [R1+0x1068] ;  /* 0x0010680001f97983 */ /* 0x000f280000300800 */
[----:B------:R-:W4:Y:S01]  /*411f0*/  LDL.LU R30, [R1+0x2a8] ;  /* 0x0002a800011e7983 */ /* 0x000f220000300800 */
[----:B------:R-:W-:-:S02]  /*41200*/  @P0 LOP3.LUT R247, R247, 0x40000, RZ, 0xfc, !PT ;  /* 0x00040000f7f70812 */ /* 0x000fc400078efcff */
[----:B------:R-:W-:Y:S02]  /*41210*/  ISETP.LT.AND P0, PT, R28, UR4, !P6 ;  /* 0x000000041c007c0c */ /* 0x000fe4000f701270 */
[----:B------:R-:W-:Y:S02]  /*41220*/  R2UR UR4, R248 ;  /* 0x00000000f80472ca */ /* 0x000fe400000e0000 */
[----:B------:R-:W4:Y:S04]  /*41230*/  LDL.LU R248, [R1+0x1064] ;  /* 0x0010640001f87983 */ /* 0x000f280000300800 */
[----:B------:R-:W4:Y:S01]  /*41240*/  LDL.LU R28, [R1+0x2ac] ;  /* 0x0002ac00011c7983 */ /* 0x000f220000300800 */
[----:B------:R-:W-:-:S04]  /*41250*/  LOP3.LUT R247, R247, 0xfffdffff, RZ, 0xc0, !PT ;  /* 0xfffdfffff7f77812 */ /* 0x000fc800078ec0ff */
[----:B------:R-:W-:Y:S02]  /*41260*/  @P1 LOP3.LUT R247, R247, 0x20000, RZ, 0xfc, !PT ;  /* 0x00020000f7f71812 */ /* 0x000fe400078efcff */
[----:B------:R-:W-:Y:S02]  /*41270*/  ISETP.LT.AND P1, PT, R34, UR4, !P6 ;  /* 0x0000000422007c0c */ /* 0x000fe4000f721270 */
[----:B------:R-:W-:Y:S02]  /*41280*/  R2UR UR4, R136 ;  /* 0x00000000880472ca */ /* 0x000fe400000e0000 */
[----:B------:R-:W4:Y:S01]  /*41290*/  LDL.LU R136, [R1+0x2b0] ;  /* 0x0002b00001887983 */ /* 0x000f220000300800 */
[----:B------:R-:W-:-:S04]  /*412a0*/  LOP3.LUT R247, R247, 0xfffeffff, RZ, 0xc0, !PT ;  /* 0xfffefffff7f77812 */ /* 0x000fc800078ec0ff */
[----:B------:R-:W-:Y:S02]  /*412b0*/  @P0 LOP3.LUT R247, R247, 0x10000, RZ, 0xfc, !PT ;  /* 0x00010000f7f70812 */ /* 0x000fe400078efcff */
[----:B------:R-:W-:Y:S02]  /*412c0*/  ISETP.LT.AND P0, PT, R31, UR33, !P6 ;  /* 0x000000211f007c0c */ /* 0x000fe4000f701270 */
[----:B------:R-:W-:Y:S02]  /*412d0*/  R2UR UR33, R24 ;  /* 0x00000000182172ca */ /* 0x000fe400000e0000 */
[----:B------:R-:W4:Y:S01]  /*412e0*/  LDL.LU R24, [R1+0x2b4] ;  /* 0x0002b40001187983 */ /* 0x000f220000300800 */
[----:B------:R-:W-:-:S04]  /*412f0*/  LOP3.LUT R247, R247, 0xffff7fff, RZ, 0xc0, !PT ;  /* 0xffff7ffff7f77812 */ /* 0x000fc800078ec0ff */
[----:B------:R-:W-:-:S04]  /*41300*/  @P1 LOP3.LUT R247, R247, 0x8000, RZ, 0xfc, !PT ;  /* 0x00008000f7f71812 */ /* 0x000fc800078efcff */
[----:B------:R-:W-:-:S04]  /*41310*/  LOP3.LUT R247, R247, 0xffffbfff, RZ, 0xc0, !PT ;  /* 0xffffbffff7f77812 */ /* 0x000fc800078ec0ff */
[----:B------:R-:W-:-:S04]  /*41320*/  @P0 LOP3.LUT R247, R247, 0x4000, RZ, 0xfc, !PT ;  /* 0x00004000f7f70812 */ /* 0x000fc800078efcff */
[----:B------:R-:W-:Y:S02]  /*41330*/  LOP3.LUT R247, R247, 0xffffdfff, RZ, 0xc0, !PT ;  /* 0xffffdffff7f77812 */ /* 0x000fe400078ec0ff */
[----:B---3--:R-:W-:Y:S02]  /*41340*/  ISETP.LT.AND P1, PT, R138, UR32, !P6 ;  /* 0x000000208a007c0c */ /* 0x008fe4000f721270 */
[----:B------:R-:W3:Y:S11]  /*41350*/  LDL.LU R138, [R1+0x2b8] ;  /* 0x0002b800018a7983 */ /* 0x000ef60000300800 */
[----:B------:R-:W-:-:S04]  /*41360*/  @P1 LOP3.LUT R247, R247, 0x2000, RZ, 0xfc, !PT ;  /* 0x00002000f7f71812 */ /* 0x000fc800078efcff */
[----:B------:R-:W-:Y:S02]  /*41370*/  LOP3.LUT R247, R247, 0xffffefff, RZ, 0xc0, !PT ;  /* 0xffffeffff7f77812 */ /* 0x000fe400078ec0ff */
[----:B--2---:R-:W-:Y:S01]  /*41380*/  ISETP.LT.AND P0, PT, R27, UR61, !P6 ;  /* 0x0000003d1b007c0c */ /* 0x004fe2000f701270 */
[----:B------:R-:W-:Y:S01]  /*41390*/  ULDC UR61, c[0x0][0x22c] ;  /* 0x00008b00003d7ab9 */ /* 0x000fe20000000800 */
[----:B------:R-:W2:Y:S01]  /*413a0*/  LDL.LU R27, [R1+0x2bc] ;  /* 0x0002bc00011b7983 */ /* 0x000ea20000300800 */
[----:B----4-:R-:W-:Y:S01]  /*413b0*/  ISETP.LT.AND P1, PT, R143, UR60, !P6 ;  /* 0x0000003c8f007c0c */ /* 0x010fe2000f721270 */
[----:B------:R-:W-:Y:S02]  /*413c0*/  ULDC UR60, c[0x0][0x22c] ;  /* 0x00008b00003c7ab9 */ /* 0x000fe40000000800 */
[----:B------:R-:W4:Y:S07]  /*413d0*/  LDL.LU R143, [R1+0x2c0] ;  /* 0x0002c000018f7983 */ /* 0x000f2e0000300800 */
        /* <DEDUP_REMOVED lines=9> */
[----:B------:R-:W-:-:S06]  /*41470*/  LOP3.LUT R247, R247, 0xfffffbff, RZ, 0xc0, !PT ;  /* 0xfffffbfff7f77812 */ /* 0x000fcc00078ec0ff */
[----:B------:R-:W-:Y:S02]  /*41480*/  @P0 LOP3.LUT R247, R247, 0x400, RZ, 0xfc, !PT ;  /* 0x00000400f7f70812 */ /* 0x000fe400078efcff */
[----:B------:R-:W-:Y:S01]  /*41490*/  ISETP.LT.AND P0, PT, R136, UR57, !P6 ;  /* 0x0000003988007c0c */ /* 0x000fe2000f701270 */
[----:B------:R-:W-:Y:S01]  /*414a0*/  ULDC UR57, c[0x0][0x22c] ;  /* 0x00008b0000397ab9 */ /* 0x000fe20000000800 */
[----:B------:R-:W-:Y:S01]  /*414b0*/  LOP3.LUT R247, R247, 0xfffffdff, RZ, 0xc0, !PT ;  /* 0xfffffdfff7f77812 */ /* 0x000fe200078ec0ff */
[----:B------:R-:W4:Y:S03]  /*414c0*/  LDL.LU R136, [R1+0x2cc] ;  /* 0x0002cc0001887983 */ /* 0x000f260000300800 */
[----:B------:R-:W-:-:S04]  /*414d0*/  @P1 LOP3.LUT R247, R247, 0x200, RZ, 0xfc, !PT ;  /* 0x00000200f7f71812 */ /* 0x000fc800078efcff */
[----:B------:R-:W-:Y:S02]  /*414e0*/  LOP3.LUT R247, R247, 0xfffffeff, RZ, 0xc0, !PT ;  /* 0xfffffefff7f77812 */ /* 0x000fe400078ec0ff */
[----:B------:R-:W-:Y:S01]  /*414f0*/  ISETP.LT.AND P1, PT, R24, UR56, !P6 ;  /* 0x0000003818007c0c */ /* 0x000fe2000f721270 */
[----:B------:R-:W-:Y:S01]  /*41500*/  ULDC UR56, c[0x0][0x22c] ;  /* 0x00008b0000387ab9 */ /* 0x000fe20000000800 */
[----:B------:R-:W-:-:S04]  /*41510*/  @P0 LOP3.LUT R247, R247, 0x100, RZ, 0xfc, !PT ;  /* 0x00000100f7f70812 */ /* 0x000fc800078efcff */
[----:B------:R-:W-:-:S07]  /*41520*/  LOP3.LUT R247, R247, 0xffffff7f, RZ, 0xc0, !PT ;  /* 0xffffff7ff7f77812 */ /* 0x000fce00078ec0ff */
[----:B------:R-:W-:-:S04]  /*41530*/  @P1 LOP3.LUT R247, R247, 0x80, RZ, 0xfc, !PT ;  /* 0x00000080f7f71812 */ /* 0x000fc800078efcff */
[----:B------:R-:W-:Y:S02]  /*41540*/  LOP3.LUT R247, R247, 0xffffffbf, RZ, 0xc0, !PT ;  /* 0xffffffbff7f77812 */ /* 0x000fe400078ec0ff */
[----:B---3--:R-:W-:Y:S01]  /*41550*/  ISETP.LT.AND P0, PT, R138, UR55, !P6 ;  /* 0x000000378a007c0c */ /* 0x008fe2000f701270 */
[----:B------:R-:W-:Y:S01]  /*41560*/  ULDC UR55, c[0x0][0x22c] ;  /* 0x00008b0000377ab9 */ /* 0x000fe20000000800 */
        /* <DEDUP_REMOVED lines=9> */
[----:B------:R-:W-:Y:S01]  /*41600*/  @P1 LOP3.LUT R247, R247, 0x20, RZ, 0xfc, !PT ;  /* 0x00000020f7f71812 */ /* 0x000fe200078efcff */
[----:B------:R-:W4:Y:S03]  /*41610*/  LDL.LU R24, [R1+0x2e0] ;  /* 0x0002e00001187983 */ /* 0x000f260000300800 */
[----:B------:R-:W-:-:S04]  /*41620*/  LOP3.LUT R247, R247, 0xffffffef, RZ, 0xc0, !PT ;  /* 0xffffffeff7f77812 */ /* 0x000fc800078ec0ff */
[----:B------:R-:W-:Y:S02]  /*41630*/  @P0 LOP3.LUT R247, R247, 0x10, RZ, 0xfc, !PT ;  /* 0x00000010f7f70812 */ /* 0x000fe400078efcff */
[----:B------:R-:W-:Y:S01]  /*41640*/  ISETP.LT.AND P1, PT, R30, UR52, !P6 ;  /* 0x000000341e007c0c */ /* 0x000fe2000f721270 */
[----:B------:R-:W-:Y:S01]  /*41650*/  ULDC UR52, c[0x0][0x22c] ;  /* 0x00008b0000347ab9 */ /* 0x000fe20000000800 */
[----:B------:R-:W-:Y:S01]  /*41660*/  LOP3.LUT R247, R247, 0xfffffff7, RZ, 0xc0, !PT ;  /* 0xfffffff7f7f77812 */ /* 0x000fe200078ec0ff */
[----:B------:R-:W4:Y:S01]  /*41670*/  LDL.LU R30, [R1+0x2e4] ;  /* 0x0002e400011e7983 */ /* 0x000f220000300800 */
[----:B------:R-:W-:Y:S01]  /*41680*/  ISETP.LT.AND P0, PT, R28, UR51, !P6 ;  /* 0x000000331c007c0c */ /* 0x000fe2000f701270 */
[----:B------:R-:W-:-:S08]  /*41690*/  ULDC UR51, c[0x0][0x22c] ;  /* 0x00008b0000337ab9 */ /* 0x000fd00000000800 */
[----:B------:R-:W-:Y:S01]  /*416a0*/  @P1 LOP3.LUT R247, R247, 0x8, RZ, 0xfc, !PT ;  /* 0x00000008f7f71812 */ /* 0x000fe200078efcff */
[----:B------:R-:W4:Y:S03]  /*416b0*/  LDL.LU R28, [R1+0x2e8] ;  /* 0x0002e800011c7983 */ /* 0x000f260000300800 */
        /* <DEDUP_REMOVED lines=8> */
[----:B------:R-:W-:-:S09]  /*41740*/  LOP3.LUT R247, R247, 0xfffffffd, RZ, 0xc0, !PT ;  /* 0xfffffffdf7f77812 */ /* 0x000fd200078ec0ff */
[----:B------:R-:W-:-:S04]  /*41750*/  @P1 LOP3.LUT R247, R247, 0x2, RZ, 0xfc, !PT ;  /* 0x00000002f7f71812 */ /* 0x000fc800078efcff */
[----:B------:R-:W-:-:S04]  /*41760*/  LOP3.LUT R247, R247, 0xfffffffe, RZ, 0xc0, !PT ;  /* 0xfffffffef7f77812 */ /* 0x000fc800078ec0ff */
[----:B------:R-:W-:Y:S02]  /*41770*/  @P0 LOP3.LUT R247, R247, 0x1, RZ, 0xfc, !PT ;  /* 0x00000001f7f70812 */ /* 0x000fe400078efcff */
[----:B---3--:R-:W-:Y:S01]  /*41780*/  ISETP.LT.AND P1, PT, R138, UR48, !P6 ;  /* 0x000000308a007c0c */ /* 0x008fe2000f721270 */
[----:B------:R-:W-:Y:S01]  /*41790*/  ULDC UR48, c[0x0][0x22c] ;  /* 0x00008b0000307ab9 */ /* 0x000fe20000000800 */
[----:B------:R-:W3:Y:S01]  /*417a0*/  LDL.LU R138, [R1+0x2f0] ;  /* 0x0002f000018a7983 */ /* 0x000ee20000300800 */
[----:B--2---:R-:W-:Y:S01]  /*417b0*/  ISETP.LT.AND P0, PT, R27, UR47, !P6 ;  /* 0x0000002f1b007c0c */ /* 0x004fe2000f701270 */
[----:B------:R-:W-:Y:S02]  /*417c0*/  ULDC UR47, c[0x0][0x22c] ;  /* 0x00008b00002f7ab9 */ /* 0x000fe40000000800 */
[----:B------:R-:W2:Y:S01]  /*417d0*/  LDL.LU R27, [R1+0x2f4] ;  /* 0x0002f400011b7983 */ /* 0x000ea20000300800 */
[----:B----4-:R-:W-:-:S06]  /*417e0*/  LOP3.LUT R248, R248, 0x7fffffff, RZ, 0xc0, !PT ;  /* 0x7ffffffff8f87812 */ /* 0x010fcc00078ec0ff */
[----:B------:R-:W-:Y:S02]  /*417f0*/  @P1 LOP3.LUT R248, R248, 0x80000000, RZ, 0xfc, !PT ;  /* 0x80000000f8f81812 */ /* 0x000fe400078efcff */
[----:B------:R-:W-:Y:S01]  /*41800*/  ISETP.LT.AND P1, PT, R143, UR46, !P6 ;  /* 0x0000002e8f007c0c */ /* 0x000fe2000f721270 */
[----:B------:R-:W-:Y:S01]  /*41810*/  ULDC UR46, c[0x0][0x22c] ;  /* 0x00008b00002e7ab9 */ /* 0x000fe20000000800 */
[----:B------:R-:W4:Y:S01]  /*41820*/  LDL.LU R143, [R1+0x2f8] ;  /* 0x0002f800018f7983 */ /* 0x000f220000300800 */
[----:B------:R-:W-:-:S04]  /*41830*/  LOP3.LUT R248, R248, 0xbfffffff, RZ, 0xc0, !PT ;  /* 0xbffffffff8f87812 */ /* 0x000fc800078ec0ff */
        /* <DEDUP_REMOVED lines=28> */
[----:B--2---:R-:W-:Y:S01]  /*41a00*/  ISETP.LT.AND P1, PT, R27, UR40, !P6 ;  /* 0x000000281b007c0c */ /* 0x004fe2000f721270 */
[----:B------:R-:W-:Y:S01]  /*41a10*/  ULDC UR40, c[0x0][0x22c] ;  /* 0x00008b0000287ab9 */ /* 0x000fe20000000800 */
[----:B------:R-:W2:Y:S01]  /*41a20*/  LDL.LU R27, [R1+0x310] ;  /* 0x00031000011b7983 */ /* 0x000ea20000300800 */
[----:B----4-:R-:W-:Y:S01]  /*41a30*/  ISETP.LT.AND P0, PT, R143, UR39, !P6 ;  /* 0x000000278f007c0c */ /* 0x010fe2000f701270 */
[----:B------:R-:W-:Y:S02]  /*41a40*/  ULDC UR39, c[0x0][0x22c] ;  /* 0x00008b0000277ab9 */ /* 0x000fe40000000800 */
[----:B------:R-:W4:Y:S01]  /*41a50*/  LDL.LU R143, [R1+0x314] ;  /* 0x00031400018f7983 */ /* 0x000f220000300800 */
[----:B------:R-:W-:-:S06]  /*41a60*/  LOP3.LUT R248, R248, 0xff7fffff, RZ, 0xc0, !PT ;  /* 0xff7ffffff8f87812 */ /* 0x000fcc00078ec0ff */
        /* <DEDUP_REMOVED lines=73> */
[----:B------:R-:W-:-:S04]  /*41f00*/  LOP3.LUT R248, R248, 0xfffffeff, RZ, 0xc0, !PT ;  /* 0xfffffefff8f87812 */ /* 0x000fc800078ec0ff */
[----:B------:R-:W-:Y:S02]  /*41f10*/  @P0 LOP3.LUT R248, R248, 0x100, RZ, 0xfc, !PT ;  /* 0x00000100f8f80812 */ /* 0x000fe400078efcff */
[----:B------:R-:W-:Y:S01]  /*41f20*/  ISETP.LT.AND P0, PT, R30, UR21, !P6 ;  /* 0x000000151e007c0c */ /* 0x000fe2000f701270 */
[----:B------:R-:W-:Y:S01]  /*41f30*/  ULDC UR21, c[0x0][0x22c] ;  /* 0x00008b0000157ab9 */ /* 0x000fe20000000800 */
[----:B------:R-:W-:Y:S01]  /*41f40*/  LOP3.LUT R248, R248, 0xffffff7f, RZ, 0xc0, !PT ;  /* 0xffffff7ff8f87812 */ /* 0x000fe200078ec0ff */
[----:B------:R-:W4:Y:S03]  /*41f50*/  LDL.LU R30, [R1+0x354] ;  /* 0x00035400011e7983 */ /* 0x000f260000300800 */
[----:B------:R-:W-:Y:S02]  /*41f60*/  @P1 LOP3.LUT R248, R248, 0x80, RZ, 0xfc, !PT ;  /* 0x00000080f8f81812 */ /* 0x000fe400078efcff */
[----:B------:R-:W-:Y:S01]  /*41f70*/  ISETP.LT.AND P1, PT, R28, UR20, !P6 ;  /* 0x000000141c007c0c */ /* 0x000fe2000f721270 */
[----:B------:R-:W-:Y:S01]  /*41f80*/  ULDC UR20, c[0x0][0x22c] ;  /* 0x00008b0000147ab9 */ /* 0x000fe20000000800 */
[----:B------:R-:W-:Y:S01]  /*41f90*/  LOP3.LUT R248, R248, 0xffffffbf, RZ, 0xc0, !PT ;  /* 0xffffffbff8f87812 */ /* 0x000fe200078ec0ff */
[----:B------:R-:W4:Y:S03]  /*41fa0*/  LDL.LU R28, [R1+0x358] ;  /* 0x00035800011c7983 */ /* 0x000f260000300800 */
[----:B------:R-:W-:-:S02]  /*41fb0*/  @P0 LOP3.LUT R248, R248, 0x40, RZ, 0xfc, !PT ;  /* 0x00000040f8f80812 */ /* 0x000fc400078efcff */
[----:B------:R-:W-:Y:S01]  /*41fc0*/  ISETP.LT.AND P0, PT, R136, UR19, !P6 ;  /* 0x0000001388007c0c */ /* 0x000fe2000f701270 */
[----:B------:R-:W-:Y:S01]  /*41fd0*/  ULDC UR19, c[0x0][0x22c] ;  /* 0x00008b0000137ab9 */ /* 0x000fe20000000800 */
[----:B------:R-:W-:Y:S01]  /*41fe0*/  LOP3.LUT R248, R248, 0xffffffdf, RZ, 0xc0, !PT ;  /* 0xffffffdff8f87812 */ /* 0x000fe200078ec0ff */
[----:B------:R-:W4:Y:S03]  /*41ff0*/  LDL.LU R136, [R1+0x35c] ;  /* 0x00035c0001887983 */ /* 0x000f260000300800 */
[----:B------:R-:W-:-:S04]  /*42000*/  @P1 LOP3.LUT R248, R248, 0x20, RZ, 0xfc, !PT ;  /* 0x00000020f8f81812 */ /* 0x000fc800078efcff */
[----:B------:R-:W-:-:S04]  /*42010*/  LOP3.LUT R248, R248, 0xffffffef, RZ, 0xc0, !PT ;  /* 0xffffffeff8f87812 */ /* 0x000fc800078ec0ff */
        /* <DEDUP_REMOVED lines=9> */
[----:B------:R-:W2:Y:S11]  /*420b0*/  LDL.LU R27, [R1+0x364] ;  /* 0x00036400011b7983 */ /* 0x000eb60000300800 */
[----:B------:R-:W-:-:S02]  /*420c0*/  @P0 LOP3.LUT R248, R248, 0x4, RZ, 0xfc, !PT ;  /* 0x00000004f8f80812 */ /* 0x000fc400078efcff */
[----:B------:R-:W-:Y:S01]  /*420d0*/  ISETP.LT.AND P0, PT, R249, UR15, !P6 ;  /* 0x0000000ff9007c0c */ /* 0x000fe2000f701270 */
[----:B------:R-:W-:Y:S01]  /*420e0*/  ULDC UR15, c[0x0][0x22c] ;  /* 0x00008b00000f7ab9 */ /* 0x000fe20000000800 */
[----:B----4-:R-:W-:Y:S01]  /*420f0*/  ISETP.LT.AND P1, PT, R143, UR16, !P6 ;  /* 0x000000108f007c0c */ /* 0x010fe2000f721270 */
[----:B------:R-:W-:Y:S01]  /*42100*/  ULDC UR16, c[0x0][0x22c] ;  /* 0x00008b0000107ab9 */ /* 0x000fe20000000800 */
[----:B------:R-:W4:Y:S04]  /*42110*/  LDL.LU R143, [R1+0x368] ;  /* 0x00036800018f7983 */ /* 0x000f280000300800 */
[----:B------:R-:W3:Y:S01]  /*42120*/  LDL.LU R249, [R1+0x105c] ;  /* 0x00105c0001f97983 */ /* 0x000ee20000300800 */
[----:B------:R-:W-:-:S03]  /*42130*/  LOP3.LUT R248, R248, 0xfffffffd, RZ, 0xc0, !PT ;  /* 0xfffffffdf8f87812 */ /* 0x000fc600078ec0ff */
[----:B------:R-:W4:Y:S03]  /*42140*/  LDL.LU R24, [R1+0x36c] ;  /* 0x00036c0001187983 */ /* 0x000f260000300800 */
        /* <DEDUP_REMOVED lines=9> */
[----:B------:R-:W-:Y:S02]  /*421e0*/  R2UR UR32, R29 ;  /* 0x000000001d2072ca */ /* 0x000fe400000e0000 */
[----:B---3--:R-:W-:-:S04]  /*421f0*/  LOP3.LUT R249, R249, 0x7fffffff, RZ, 0xc0, !PT ;  /* 0x7ffffffff9f97812 */ /* 0x008fc800078ec0ff */
[----:B------:R-:W-:Y:S02]  /*42200*/  @P1 LOP3.LUT R249, R249, 0x80000000, RZ, 0xfc, !PT ;  /* 0x80000000f9f91812 */ /* 0x000fe400078efcff */
[----:B------:R-:W-:Y:S01]  /*42210*/  ISETP.LT.AND P1, PT, R136, UR12, !P6 ;  /* 0x0000000c88007c0c */ /* 0x000fe2000f721270 */
[----:B------:R-:W-:Y:S01]  /*42220*/  ULDC UR12, c[0x0][0x22c] ;  /* 0x00008b00000c7ab9 */ /* 0x000fe20000000800 */
[----:B------:R-:W3:Y:S01]  /*42230*/  LDL.LU R136, [R1+0x378] ;  /* 0x0003780001887983 */ /* 0x000ee20000300800 */
[----:B------:R-:W-:-:S04]  /*42240*/  LOP3.LUT R249, R249, 0xbfffffff, RZ, 0xc0, !PT ;  /* 0xbffffffff9f97812 */ /* 0x000fc800078ec0ff */
[----:B------:R-:W-:Y:S02]  /*42250*/  @P0 LOP3.LUT R249, R249, 0x40000000, RZ, 0xfc, !PT ;  /* 0x40000000f9f90812 */ /* 0x000fe400078efcff */
[----:B------:R-:W-:Y:S01]  /*42260*/  ISETP.LT.AND P0, PT, R138, UR11, !P6 ;  /* 0x0000000b8a007c0c */ /* 0x000fe2000f701270 */
[----:B------:R-:W-:Y:S01]  /*42270*/  ULDC UR11, c[0x0][0x22c] ;  /* 0x00008b00000b7ab9 */ /* 0x000fe20000000800 */
[----:B------:R-:W3:Y:S01]  /*42280*/  LDL.LU R138, [R1+0x37c] ;  /* 0x00037c00018a7983 */ /* 0x000ee20000300800 */
[----:B------:R-:W-:-:S03]  /*42290*/  LOP3.LUT R249, R249, 0xdfffffff, RZ, 0xc0, !PT ;  /* 0xdffffffff9f97812 */ /* 0x000fc600078ec0ff */
[----:B------:R-:W3:Y:S01]  /*422a0*/  LDL.LU R31, [R1+0x380] ;  /* 0x00038000011f7983 */ /* 0x000ee20000300800 */
[----:B------:R-:W-:Y:S02]  /*422b0*/  @P1 LOP3.LUT R249, R249, 0x20000000, RZ, 0xfc, !PT ;  /* 0x20000000f9f91812 */ /* 0x000fe400078efcff */
[----:B--2---:R-:W-:Y:S01]  /*422c0*/  ISETP.LT.AND P1, PT, R27, UR10, !P6 ;  /* 0x0000000a1b007c0c */ /* 0x004fe2000f721270 */
[----:B------:R-:W-:Y:S01]  /*422d0*/  ULDC UR10, c[0x0][0x22c] ;  /* 0x00008b00000a7ab9 */ /* 0x000fe20000000800 */
[----:B------:R-:W2:Y:S01]  /*422e0*/  LDL.LU R27, [R1+0x384] ;  /* 0x00038400011b7983 */ /* 0x000ea20000300800 */
[----:B------:R-:W-:-:S04]  /*422f0*/  LOP3.LUT R249, R249, 0xefffffff, RZ, 0xc0, !PT ;  /* 0xeffffffff9f97812 */ /* 0x000fc800078ec0ff */
[----:B------:R-:W-:Y:S02]  /*42300*/  @P0 LOP3.LUT R249, R249, 0x10000000, RZ, 0xfc, !PT ;  /* 0x10000000f9f90812 */ /* 0x000fe400078efcff */
[----:B----4-:R-:W-:Y:S01]  /*42310*/  ISETP.LT.AND P0, PT, R143, UR9, !P6 ;  /* 0x000000098f007c0c */ /* 0x010fe2000f701270 */
[----:B------:R-:W-:Y:S01]  /*42320*/  ULDC UR9, c[0x0][0x22c] ;  /* 0x00008b0000097ab9 */ /* 0x000fe20000000800 */
[----:B------:R-:W4:Y:S01]  /*42330*/  LDL.LU R143, [R1+0x388] ;  /* 0x00038800018f7983 */ /* 0x000f220000300800 */
[----:B------:R-:W-:-:S03]  /*42340*/  LOP3.LUT R249, R249, 0xf7ffffff, RZ, 0xc0, !PT ;  /* 0xf7fffffff9f97812 */ /* 0x000fc600078ec0ff */
[----:B------:R-:W4:Y:S01]  /*42350*/  LDL.LU R29, [R1+0x38c] ;  /* 0x00038c00011d7983 */ /* 0x000f220000300800 */
        /* <DEDUP_REMOVED lines=22> */
[----:B------:R-:W-:Y:S01]  /*424c0*/  ISETP.LT.AND P1, PT, R138, UR5, !P6 ;  /* 0x000000058a007c0c */ /* 0x000fe2000f721270 */
[----:B------:R-:W-:Y:S02]  /*424d0*/  ULDC UR5, c[0x0][0x248] ;  /* 0x0000920000057ab9 */ /* 0x000fe40000000800 */
[----:B------:R-:W3:Y:S07]  /*424e0*/  LDL.LU R138, [R1+0x3a0] ;  /* 0x0003a000018a7983 */ /* 0x000eee0000300800 */
[----:B------:R-:W-:-:S02]  /*424f0*/  @P0 LOP3.LUT R249, R249, 0x400000, RZ, 0xfc, !PT ;  /* 0x00400000f9f90812 */ /* 0x000fc400078efcff */
[----:B--2---:R-:W-:Y:S02]  /*42500*/  ISETP.LT.AND P2, PT, R27, UR7, !P6 ;  /* 0x000000071b007c0c */ /* 0x004fe4000f741270 */
[----:B------:R-:W2:Y:S01]  /*42510*/  LDL.LU R27, [R1+0x3a4] ;  /* 0x0003a400011b7983 */ /* 0x000ea20000300800 */
[----:B------:R-:W-:-:S04]  /*42520*/  LOP3.LUT R249, R249, 0xffdfffff, RZ, 0xc0, !PT ;  /* 0xffdffffff9f97812 */ /* 0x000fc800078ec0ff */
[----:B------:R-:W-:Y:S02]  /*42530*/  @P1 LOP3.LUT R249, R249, 0x200000, RZ, 0xfc, !PT ;  /* 0x00200000f9f91812 */ /* 0x000fe400078efcff */
[----:B----4-:R-:W-:Y:S02]  /*42540*/  ISETP.LT.AND P1, PT, R143, UR8, !P6 ;  /* 0x000000088f007c0c */ /* 0x010fe4000f721270 */
[----:B------:R-:W4:Y:S01]  /*42550*/  LDL.LU R143, [R1+0x3a8] ;  /* 0x0003a800018f7983 */ /* 0x000f220000300800 */
[----:B------:R-:W-:Y:S02]  /*42560*/  ISETP.LT.AND P0, PT, R31, UR6, !P6 ;  /* 0x000000061f007c0c */ /* 0x000fe4000f701270 */
[----:B------:R-:W-:-:S11]  /*42570*/  LOP3.LUT R249, R249, 0xffefffff, RZ, 0xc0, !PT ;  /* 0xffeffffff9f97812 */ /* 0x000fd600078ec0ff */
[----:B------:R-:W-:Y:S02]  /*42580*/  @P0 LOP3.LUT R249, R249, 0x100000, RZ, 0xfc, !PT ;  /* 0x00100000f9f90812 */ /* 0x000fe400078efcff */
[----:B------:R-:W-:Y:S02]  /*42590*/  ISETP.LT.AND P0, PT, R29, UR9, !P6 ;  /* 0x000000091d007c0c */ /* 0x000fe4000f701270 */
[----:B------:R-:W4:Y:S01]  /*425a0*/  LDL.LU R29, [R1+0x3ac] ;  /* 0x0003ac00011d7983 */ /* 0x000f220000300800 */
[----:B------:R-:W-:-:S04]  /*425b0*/  LOP3.LUT R249, R249, 0xfff7ffff, RZ, 0xc0, !PT ;  /* 0xfff7fffff9f97812 */ /* 0x000fc800078ec0ff */
        /* <DEDUP_REMOVED lines=12> */
[----:B------:R-:W-:-:S04]  /*42680*/  @P2 LOP3.LUT R249, R249, 0x10000, RZ, 0xfc, !PT ;  /* 0x00010000f9f92812 */ /* 0x000fc800078efcff */
[----:B------:R-:W-:-:S04]  /*42690*/  LOP3.LUT R249, R249, 0xffff7fff, RZ, 0xc0, !PT ;  /* 0xffff7ffff9f97812 */ /* 0x000fc800078ec0ff */
[----:B------:R-:W-:-:S04]  /*426a0*/  @P1 LOP3.LUT R249, R249, 0x8000, RZ, 0xfc, !PT ;  /* 0x00008000f9f91812 */ /* 0x000fc800078efcff */
[----:B------:R-:W-:-:S04]  /*426b0*/  LOP3.LUT R249, R249, 0xffffbfff, RZ, 0xc0, !PT ;  /* 0xffffbffff9f97812 */ /* 0x000fc800078ec0ff */
[----:B------:R-:W-:-:S04]  /*426c0*/  @P0 LOP3.LUT R249, R249, 0x4000, RZ, 0xfc, !PT ;  /* 0x00004000f9f90812 */ /* 0x000fc800078efcff */
[----:B------:R-:W-:Y:S02]  /*426d0*/  LOP3.LUT R249, R249, 0xffffdfff, RZ, 0xc0, !PT ;  /* 0xffffdffff9f97812 */ /* 0x000fe400078ec0ff */
[----:B---3--:R-:W-:Y:S02]  /*426e0*/  ISETP.LT.AND P2, PT, R136, UR13, !P6 ;  /* 0x0000000d88007c0c */ /* 0x008fe4000f741270 */
[----:B------:R-:W3:Y:S01]  /*426f0*/  LDL.LU R136, [R1+0x3bc] ;  /* 0x0003bc0001887983 */ /* 0x000ee20000300800 */
[----:B------:R-:W-:-:S03]  /*42700*/  ISETP.LT.AND P1, PT, R138, UR14, !P6 ;  /* 0x0000000e8a007c0c */ /* 0x000fc6000f721270 */
[----:B------:R-:W3:Y:S01]  /*42710*/  LDL.LU R138, [R1+0x3c0] ;  /* 0x0003c000018a7983 */ /* 0x000ee20000300800 */
[----:B--2---:R-:W-:-:S03]  /*42720*/  ISETP.LT.AND P0, PT, R27, UR15, !P6 ;  /* 0x0000000f1b007c0c */ /* 0x004fc6000f701270 */
[----:B------:R-:W2:Y:S03]  /*42730*/  LDL.LU R27, [R1+0x3c4] ;  /* 0x0003c400011b7983 */ /* 0x000ea60000300800 */
[----:B------:R-:W-:Y:S02]  /*42740*/  @P2 LOP3.LUT R249, R249, 0x2000, RZ, 0xfc, !PT ;  /* 0x00002000f9f92812 */ /* 0x000fe400078efcff */
[----:B----4-:R-:W-:Y:S02]  /*42750*/  ISETP.LT.AND P2, PT, R143, UR16, !P6 ;  /* 0x000000108f007c0c */ /* 0x010fe4000f741270 */
[----:B------:R-:W4:Y:S01]  /*42760*/  LDL.LU R143, [R1+0x3c8] ;  /* 0x0003c800018f7983 */ /* 0x000f220000300800 */
[----:B------:R-:W-:-:S04]  /*42770*/  LOP3.LUT R249, R249, 0xffffefff, RZ, 0xc0, !PT ;  /* 0xffffeffff9f97812 */ /* 0x000fc800078ec0ff */
[----:B------:R-:W-:-:S04]  /*42780*/  @P1 LOP3.LUT R249, R249, 0x1000, RZ, 0xfc, !PT ;  /* 0x00001000f9f91812 */ /* 0x000fc800078efcff */
[----:B------:R-:W-:Y:S02]  /*42790*/  LOP3.LUT R249, R249, 0xfffff7ff, RZ, 0xc0, !PT ;  /* 0xfffff7fff9f97812 */ /* 0x000fe400078ec0ff */
[----:B------:R-:W-:Y:S02]  /*427a0*/  ISETP.LT.AND P1, PT, R29, UR17, !P6 ;  /* 0x000000111d007c0c */ /* 0x000fe4000f721270 */
[----:B------:R-:W4:Y:S01]  /*427b0*/  LDL.LU R29, [R1+0x3cc] ;  /* 0x0003cc00011d7983 */ /* 0x000f220000300800 */
        /* <DEDUP_REMOVED lines=58> */
[----:B------:R-:W4:Y:S04]  /*42b60*/  LDL.LU R143, [R1+0x408] ;  /* 0x00040800018f7983 */ /* 0x000f280000300800 */
[----:B------:R-:W4:Y:S01]  /*42b70*/  LDL.LU R34, [R1+0x40c] ;  /* 0x00040c0001227983 */ /* 0x000f220000300800 */
[----:B------:R-:W-:-:S03]  /*42b80*/  LOP3.LUT R4, R4, 0xefffffff, RZ, 0xc0, !PT ;  /* 0xefffffff04047812 */ /* 0x000fc600078ec0ff */
[----:B------:R-:W4:Y:S01]  /*42b90*/  LDL.LU R31, [R1+0x410] ;  /* 0x00041000011f7983 */ /* 0x000f220000300800 */
        /* <DEDUP_REMOVED lines=31> */
[----:B------:R-:W-:-:S03]  /*42d90*/  LOP3.LUT R4, R4, 0xffefffff, RZ, 0xc0, !PT ;  /* 0xffefffff04047812 */ /* 0x000fc600078ec0ff */
[----:B------:R-:W4:Y:S01]  /*42da0*/  LDL R194, [R1+0xeb4] ;  /* 0x000eb40001c27983 */ /* 0x000f220000100800 */
[----:B------:R-:W-:-:S04]  /*42db0*/  @P1 LOP3.LUT R4, R4, 0x100000, RZ, 0xfc, !PT ;  /* 0x0010000004041812 */ /* 0x000fc800078efcff */
[----:B------:R-:W-:-:S04]  /*42dc0*/  LOP3.LUT R4, R4, 0xfff7ffff, RZ, 0xc0, !PT ;  /* 0xfff7ffff04047812 */ /* 0x000fc800078ec0ff */
[----:B------:R-:W-:Y:S02]  /*42dd0*/  @P0 LOP3.LUT R4, R4, 0x80000, RZ, 0xfc, !PT ;  /* 0x0008000004040812 */ /* 0x000fe400078efcff */
[----:B------:R-:W-:Y:S02]  /*42de0*/  ISETP.LT.AND P1, PT, R34, UR43, !P6 ;  /* 0x0000002b22007c0c */ /* 0x000fe4000f721270 */
        /* <DEDUP_REMOVED lines=16> */
[----:B------:R-:W-:-:S04]  /*42ef0*/  @P0 LOP3.LUT R4, R4, 0x2000, RZ, 0xfc, !PT ;  /* 0x0000200004040812 */ /* 0x000fc800078efcff */
[----:B------:R-:W-:-:S04]  /*42f00*/  LOP3.LUT R4, R4, 0xffffefff, RZ, 0xc0, !PT ;  /* 0xffffefff04047812 */ /* 0x000fc800078ec0ff */
[----:B------:R-:W-:-:S04]  /*42f10*/  @P2 LOP3.LUT R4, R4, 0x1000, RZ, 0xfc, !PT ;  /* 0x0000100004042812 */ /* 0x000fc800078efcff */
[----:B------:R-:W-:Y:S02]  /*42f20*/  LOP3.LUT R4, R4, 0xfffff7ff, RZ, 0xc0, !PT ;  /* 0xfffff7ff04047812 */ /* 0x000fe400078ec0ff */
[----:B------:R-:W-:Y:S02]  /*42f30*/  ISETP.LT.AND P3, PT, R10, UR57, !P6 ;  /* 0x000000390a007c0c */ /* 0x000fe4000f761270 */
[----:B---3--:R-:W-:Y:S02]  /*42f40*/  ISETP.LT.AND P1, PT, R136, UR49, !P6 ;  /* 0x0000003188007c0c */ /* 0x008fe4000f721270 */
[----:B------:R-:W-:-:S11]  /*42f50*/  ISETP.LT.AND P0, PT, R138, UR50, !P6 ;  /* 0x000000328a007c0c */ /* 0x000fd6000f701270 */
[----:B------:R-:W-:-:S04]  /*42f60*/  @P1 LOP3.LUT R4, R4, 0x800, RZ, 0xfc, !PT ;  /* 0x0000080004041812 */ /* 0x000fc800078efcff */
[----:B------:R-:W-:Y:S02]  /*42f70*/  LOP3.LUT R4, R4, 0xfffffbff, RZ, 0xc0, !PT ;  /* 0xfffffbff04047812 */ /* 0x000fe400078ec0ff */
[----:B--2---:R-:W-:Y:S02]  /*42f80*/  ISETP.LT.AND P2, PT, R27, UR51, !P6 ;  /* 0x000000331b007c0c */ /* 0x004fe4000f741270 */
[----:B------:R-:W-:-:S04]  /*42f90*/  @P0 LOP3.LUT R4, R4, 0x400, RZ, 0xfc, !PT ;  /* 0x0000040004040812 */ /* 0x000fc800078efcff */
[----:B------:R-:W-:Y:S02]  /*42fa0*/  LOP3.LUT R4, R4, 0xfffffdff, RZ, 0xc0, !PT ;  /* 0xfffffdff04047812 */ /* 0x000fe400078ec0ff */
[----:B----4-:R-:W-:-:S05]  /*42fb0*/  ISETP.LT.AND P1, PT, R143, UR52, !P6 ;  /* 0x000000348f007c0c */ /* 0x010fca000f721270 */
[----:B------:R-:W-:Y:S02]  /*42fc0*/  @P2 LOP3.LUT R4, R4, 0x200, RZ, 0xfc, !PT ;  /* 0x0000020004042812 */ /* 0x000fe400078efcff */
[----:B------:R-:W-:Y:S02]  /*42fd0*/  ISETP.LT.AND P0, PT, R13, UR53, !P6 ;  /* 0x000000350d007c0c */ /* 0x000fe4000f701270 */
[----:B------:R-:W-:Y:S01]  /*42fe0*/  LOP3.LUT R4, R4, 0xfffffeff, RZ, 0xc0, !PT ;  /* 0xfffffeff04047812 */ /* 0x000fe200078ec0ff */
[----:B------:R-:W2:Y:S01]  /*42ff0*/  LDL.LU R13, [R1+0x1058] ;  /* 0x00105800010d7983 */ /* 0x000ea20000300800 */
[----:B------:R-:W-:Y:S02]  /*43000*/  ISETP.LT.AND P2, PT, R16, UR54, !P6 ;  /* 0x0000003610007c0c */ /* 0x000fe4000f741270 */
[----:B------:R-:W-:Y:S01]  /*43010*/  @P1 LOP3.LUT R4, R4, 0x100, RZ, 0xfc, !PT ;  /* 0x0000010004041812 */ /* 0x000fe200078efcff */
[----:B------:R-:W3:Y:S03]  /*43020*/  LDL.LU R16, [R1+0x1054] ;  /* 0x0010540001107983 */ /* 0x000ee60000300800 */
[----:B------:R-:W-:-:S04]  /*43030*/  LOP3.LUT R4, R4, 0xffffff7f, RZ, 0xc0, !PT ;  /* 0xffffff7f04047812 */ /* 0x000fc800078ec0ff */
[----:B------:R-:W-:Y:S02]  /*43040*/  @P0 LOP3.LUT R4, R4, 0x80, RZ, 0xfc, !PT ;  /* 0x0000008004040812 */ /* 0x000fe400078efcff */
[----:B------:R-:W-:Y:S02]  /*43050*/  ISETP.LT.AND P1, PT, R17, UR55, !P6 ;  /* 0x0000003711007c0c */ /* 0x000fe4000f721270 */
[----:B------:R-:W3:Y:S01]  /*43060*/  LDL.LU R17, [R1+0x1050] ;  /* 0x0010500001117983 */ /* 0x000ee20000300800 */
[----:B------:R-:W-:-:S03]  /*43070*/  LOP3.LUT R4, R4, 0xffffffbf, RZ, 0xc0, !PT ;  /* 0xffffffbf04047812 */ /* 0x000fc600078ec0ff */
[----:B------:R-:W4:Y:S01]  /*43080*/  LDL.LU R36, [R1+0x834] ;  /* 0x0008340001247983 */ /* 0x000f220000300800 */
[----:B------:R-:W-:-:S03]  /*43090*/  @P2 LOP3.LUT R4, R4, 0x40, RZ, 0xfc, !PT ;  /* 0x0000004004042812 */ /* 0x000fc600078efcff */
[----:B------:R-:W4:Y:S04]  /*430a0*/  LDL.LU R38, [R1+0x848] ;  /* 0x0008480001267983 */ /* 0x000f280000300800 */
[----:B------:R-:W3:Y:S04]  /*430b0*/  LDL.LU R35, [R1+0x830] ;  /* 0x0008300001237983 */ /* 0x000ee80000300800 */
[----:B------:R-:W3:Y:S01]  /*430c0*/  LDL.LU R33, [R1+0x844] ;  /* 0x0008440001217983 */ /* 0x000ee20000300800 */
[----:B------:R-:W-:-:S03]  /*430d0*/  ISETP.LT.AND P0, PT, R2, UR56, !P6 ;  /* 0x0000003802007c0c */ /* 0x000fc6000f701270 */
[----:B------:R-:W3:Y:S01]  /*430e0*/  LDL.LU R32, [R1+0x480] ;  /* 0x0004800001207983 */ /* 0x000ee20000300800 */
[----:B------:R-:W-:-:S03]  /*430f0*/  LOP3.LUT R4, R4, 0xffffffdf, RZ, 0xc0, !PT ;  /* 0xffffffdf04047812 */ /* 0x000fc600078ec0ff */
[----:B------:R-:W3:Y:S04]  /*43100*/  LDL.LU R34, [R1+0x494] ;  /* 0x0004940001227983 */ /* 0x000ee80000300800 */
[----:B------:R-:W3:Y:S04]  /*43110*/  LDL.LU R31, [R1+0x47c] ;  /* 0x00047c00011f7983 */ /* 0x000ee80000300800 */
[----:B------:R-:W3:Y:S01]  /*43120*/  LDL.LU R24, [R1+0x490] ;  /* 0x0004900001187983 */ /* 0x000ee20000300800 */
[----:B------:R-:W-:-:S03]  /*43130*/  @P1 LOP3.LUT R4, R4, 0x20, RZ, 0xfc, !PT ;  /* 0x0000002004041812 */ /* 0x000fc600078efcff */
[----:B------:R-:W3:Y:S01]  /*43140*/  LDL.LU R2, [R1+0x104c] ;  /* 0x00104c0001027983 */ /* 0x000ee20000300800 */
[----:B------:R-:W-:-:S03]  /*43150*/  ISETP.LT.AND P2, PT, R14, UR58, !P6 ;  /* 0x0000003a0e007c0c */ /* 0x000fc6000f741270 */
[----:B------:R-:W3:Y:S01]  /*43160*/  LDL.LU R30, [R1+0x82c] ;  /* 0x00082c00011e7983 */ /* 0x000ee20000300800 */
[----:B------:R-:W-:-:S03]  /*43170*/  ISETP.LT.AND P1, PT, R232, UR59, !P6 ;  /* 0x0000003be8007c0c */ /* 0x000fc6000f721270 */
[----:B------:R-:W3:Y:S04]  /*43180*/  LDL.LU R143, [R1+0x83c] ;  /* 0x00083c00018f7983 */ /* 0x000ee80000300800 */
[----:B------:R-:W3:Y:S04]  /*43190*/  LDL.LU R10, [R1+0x1048] ;  /* 0x00104800010a7983 */ /* 0x000ee80000300800 */
[----:B------:R-:W3:Y:S04]  /*431a0*/  LDL.LU R14, [R1+0x1044] ;  /* 0x00104400010e7983 */ /* 0x000ee80000300800 */
[----:B------:R-:W2:Y:S01]  /*431b0*/  LDL.LU R232, [R1+0x1040] ;  /* 0x0010400001e87983 */ /* 0x000ea20000300800 */
[----:B------:R-:W-:-:S03]  /*431c0*/  LOP3.LUT R4, R4, 0xffffffef, RZ, 0xc0, !PT ;  /* 0xffffffef04047812 */ /* 0x000fc600078ec0ff */
        /* <DEDUP_REMOVED lines=9> */
[----:B------:R-:W3:Y:S01]  /*43260*/  LDL.LU R12, [R1+0x1038] ;  /* 0x00103800010c7983 */ /* 0x000ee20000300800 */
[----:B--2---:R-:W-:-:S03]  /*43270*/  IMAD.IADD R46, R232, 0x1, R13 ;  /* 0x00000001e82e7824 */ /* 0x004fc600078e020d */
[----:B------:R-:W2:Y:S04]  /*43280*/  LDL.LU R13, [R1+0x1034] ;  /* 0x00103400010d7983 */ /* 0x000ea80000300800 */
[----:B------:R-:W2:Y:S01]  /*43290*/  LDL.LU R232, [R1+0x1030] ;  /* 0x0010300001e87983 */ /* 0x000ea20000300800 */
[----:B----4-:R-:W-:Y:S02]  /*432a0*/  PRMT R20, R38, 0x5410, R36 ;  /* 0x0000541026147816 */ /* 0x010fe40000000024 */
[----:B---3--:R-:W-:Y:S01]  /*432b0*/  PRMT R21, R33, 0x5410, R35 ;  /* 0x0000541021157816 */ /* 0x008fe20000000023 */
[----:B------:R-:W3:Y:S01]  /*432c0*/  LDL.LU R40, [R1+0x854] ;  /* 0x0008540001287983 */ /* 0x000ee20000300800 */
[----:B------:R-:W-:Y:S02]  /*432d0*/  PRMT R22, R34, 0x5410, R32 ;  /* 0x0000541022167816 */ /* 0x000fe40000000020 */
[----:B------:R-:W-:Y:S01]  /*432e0*/  PRMT R23, R24, 0x5410, R31 ;  /* 0x0000541018177816 */ /* 0x000fe2000000001f */
[----:B------:R-:W3:Y:S04]  /*432f0*/  LDL.LU R39, [R1+0x864] ;  /* 0x0008640001277983 */ /* 0x000ee80000300800 */
[----:B------:R0:W-:Y:S04]  /*43300*/  STSM.16.M88.4 [R46], R20 ;  /* 0x000000142e007844 */ /* 0x0001e80000000200 */
[----:B------:R-:W4:Y:S01]  /*43310*/  LDL.LU R38, [R1+0x840] ;  /* 0x0008400001267983 */ /* 0x000f220000300800 */
[----:B0-----:R-:W-:-:S03]  /*43320*/  PRMT R20, R143, 0x5410, R30 ;  /* 0x000054108f147816 */ /* 0x001fc6000000001e */
[----:B------:R-:W4:Y:S04]  /*43330*/  LDL.LU R30, [R1+0x85c] ;  /* 0x00085c00011e7983 */ /* 0x000f280000300800 */
[----:B------:R-:W3:Y:S04]  /*43340*/  LDL.LU R33, [R1+0x498] ;  /* 0x0004980001217983 */ /* 0x000ee80000300800 */
[----:B------:R-:W3:Y:S04]  /*43350*/  LDL.LU R32, [R1+0x4a8] ;  /* 0x0004a80001207983 */ /* 0x000ee80000300800 */
[----:B------:R-:W3:Y:S04]  /*43360*/  LDL.LU R31, [R1+0x48c] ;  /* 0x00048c00011f7983 */ /* 0x000ee80000300800 */
[----:B------:R-:W3:Y:S04]  /*43370*/  LDL.LU R143, [R1+0x4a0] ;  /* 0x0004a000018f7983 */ /* 0x000ee80000300800 */
[----:B------:R-:W3:Y:S04]  /*43380*/  LDL.LU R43, [R1+0x860] ;  /* 0x00086000012b7983 */ /* 0x000ee80000300800 */
[----:B------:R-:W3:Y:S01]  /*43390*/  LDL.LU R42, [R1+0x874] ;  /* 0x00087400012a7983 */ /* 0x000ee20000300800 */
[----:B------:R-:W-:-:S03]  /*433a0*/  PRMT R22, R138, 0x5410, R136 ;  /* 0x000054108a167816 */ /* 0x000fc60000000088 */
        /* <DEDUP_REMOVED lines=9> */
[----:B------:R-:W3:Y:S01]  /*43440*/  LDL.LU R47, [R1+0x868] ;  /* 0x00086800012f7983 */ /* 0x000ee20000300800 */
[----:B------:R-:W-:Y:S01]  /*43450*/  BAR.SYNC.DEFER_BLOCKING 0x0 ;  /* 0x0000000000007b1d */ /* 0x000fe20000010000 */
[----:B--2---:R-:W-:-:S05]  /*43460*/  PRMT R23, R232, 0x5410, R27 ;  /* 0x00005410e8177816 */ /* 0x004fca000000001b */
[----:B------:R-:W0:Y:S02]  /*43470*/  S2R R232, SR_TID.X ;  /* 0x0000000000e87919 */ /* 0x000e240000002100 */
[----:B0-----:R-:W-:-:S04]  /*43480*/  LOP3.LUT R232, R232, 0x7f, RZ, 0xc0, !PT ;  /* 0x0000007fe8e87812 */ /* 0x001fc800078ec0ff */
[----:B------:R-:W-:Y:S01]  /*43490*/  LEA R251, R232, UR4, 0x4 ;  /* 0x00000004e8fb7c11 */ /* 0x000fe2000f8e20ff */
[----:B------:R-:W-:Y:S01]  /*434a0*/  VIADD R11, R194, UR5 ;  /* 0x00000005c20b7c36 */ /* 0x000fe20008000000 */
[----:B------:R-:W-:Y:S01]  /*434b0*/  ULDC UR5, c[0x0][0x248] ;  /* 0x0000920000057ab9 */ /* 0x000fe20000000800 */
[----:B------:R-:W-:Y:S02]  /*434c0*/  ULDC UR4, c[0x0][0x248] ;  /* 0x0000920000047ab9 */ /* 0x000fe40000000800 */
[----:B------:R-:W-:Y:S01]  /*434d0*/  LDS.128 R176, [R251] ;  /* 0x00000000fbb07984 */ /* 0x000fe20000000c00 */
[----:B------:R-:W-:Y:S06]  /*434e0*/  BAR.SYNC.DEFER_BLOCKING 0x0 ;  /* 0x0000000000007b1d */ /* 0x000fec0000010000 */
[----:B------:R4:W-:Y:S02]  /*434f0*/  STSM.16.M88.4 [R46], R20 ;  /* 0x000000142e007844 */ /* 0x0009e40000000200 */
[----:B------:R-:W-:Y:S01]  /*43500*/  BAR.SYNC.DEFER_BLOCKING 0x0 ;  /* 0x0000000000007b1d */ /* 0x000fe20000010000 */
[----:B----4-:R-:W-:-:S05]  /*43510*/  PRMT R21, R30, 0x5410, R38 ;  /* 0x000054101e157816 */ /* 0x010fca0000000026 */
[----:B------:R-:W2:Y:S01]  /*43520*/  LDL.LU R38, [R1+0x87c] ;  /* 0x00087c0001267983 */ /* 0x000ea20000300800 */
[----:B---3--:R-:W-:-:S03]  /*43530*/  PRMT R20, R39, 0x5410, R40 ;  /* 0x0000541027147816 */ /* 0x008fc60000000028 */
[----:B------:R-:W3:Y:S01]  /*43540*/  LDL.LU R41, [R1+0x4b4] ;  /* 0x0004b40001297983 */ /* 0x000ee20000300800 */
[----:B------:R-:W-:-:S03]  /*43550*/  PRMT R23, R143, 0x5410, R31 ;  /* 0x000054108f177816 */ /* 0x000fc6000000001f */
[----:B------:R-:W3:Y:S04]  /*43560*/  LDL.LU R40, [R1+0x4c8] ;  /* 0x0004c80001287983 */ /* 0x000ee80000300800 */
[----:B------:R-:W4:Y:S04]  /*43570*/  LDL.LU R39, [R1+0x4ac] ;  /* 0x0004ac0001277983 */ /* 0x000f280000300800 */
[----:B------:R-:W4:Y:S04]  /*43580*/  LDL.LU R143, [R1+0x4c0] ;  /* 0x0004c000018f7983 */ /* 0x000f280000300800 */
[----:B------:R-:W0:Y:S01]  /*43590*/  LDS.128 R172, [R251] ;  /* 0x00000000fbac7984 */ /* 0x000e220000000c00 */
[----:B------:R-:W-:Y:S01]  /*435a0*/  PRMT R22, R32, 0x5410, R33 ;  /* 0x0000541020167816 */ /* 0x000fe20000000021 */
[----:B------:R-:W-:Y:S06]  /*435b0*/  BAR.SYNC.DEFER_BLOCKING 0x0 ;  /* 0x0000000000007b1d */ /* 0x000fec0000010000 */
[----:B------:R-:W3:Y:S04]  /*435c0*/  LDL.LU R51, [R1+0x880] ;  /* 0x0008800001337983 */ /* 0x000ee80000300800 */
[----:B------:R-:W3:Y:S04]  /*435d0*/  LDL.LU R52, [R1+0x894] ;  /* 0x0008940001347983 */ /* 0x000ee80000300800 */
[----:B------:R-:W3:Y:S04]  /*435e0*/  LDL.LU R45, [R1+0x878] ;  /* 0x00087800012d7983 */ /* 0x000ee80000300800 */
[----:B------:R1:W-:Y:S01]  /*435f0*/  STSM.16.M88.4 [R46], R20 ;  /* 0x000000142e007844 */ /* 0x0003e20000000200 */
[----:B------:R-:W-:Y:S01]  /*43600*/  BAR.SYNC.DEFER_BLOCKING 0x0 ;  /* 0x0000000000007b1d */ /* 0x000fe20000010000 */
[----:B-1----:R-:W-:-:S05]  /*43610*/  PRMT R20, R42, 0x5410, R43 ;  /* 0x000054102a147816 */ /* 0x002fca000000002b */
[----:B------:R-:W3:Y:S01]  /*43620*/  LDL.LU R42, [R1+0x88c] ;  /* 0x00088c00012a7983 */ /* 0x000ee20000300800 */
[----:B------:R-:W-:-:S03]  /*43630*/  PRMT R23, R138, 0x5410, R136 ;  /* 0x000054108a177816 */ /* 0x000fc60000000088 */
[----:B------:R-:W3:Y:S04]  /*43640*/  LDL.LU R44, [R1+0x4c4] ;  /* 0x0004c400012c7983 */ /* 0x000ee80000300800 */
[----:B------:R-:W3:Y:S04]  /*43650*/  LDL.LU R43, [R1+0x4d8] ;  /* 0x0004d800012b7983 */ /* 0x000ee80000300800 */
[----:B------:R-:W3:Y:S04]  /*43660*/  LDL.LU R136, [R1+0x4bc] ;  /* 0x0004bc0001887983 */ /* 0x000ee80000300800 */
[----:B------:R-:W3:Y:S04]  /*43670*/  LDL.LU R138, [R1+0x4d0] ;  /* 0x0004d000018a7983 */ /* 0x000ee80000300800 */
[----:B------:R-:W1:Y:S01]  /*43680*/  LDS.128 R168, [R251] ;  /* 0x00000000fba87984 */ /* 0x000e620000000c00 */
[----:B------:R-:W-:-:S02]  /*43690*/  PRMT R21, R34, 0x5410, R37 ;  /* 0x0000541022157816 */ /* 0x000fc40000000025 */
[----:B------:R-:W-:Y:S01]  /*436a0*/  PRMT R22, R35, 0x5410, R36 ;  /* 0x0000541023167816 */ /* 0x000fe20000000024 */
[----:B------:R-:W-:Y:S06]  /*436b0*/  BAR.SYNC.DEFER_BLOCKING 0x0 ;  /* 0x0000000000007b1d */ /* 0x000fec0000010000 */
[----:B------:R-:W3:Y:S04]  /*436c0*/  LDL.LU R62, [R1+0x890] ;  /* 0x00089000013e7983 */ /* 0x000ee80000300800 */
[----:B------:R-:W3:Y:S04]  /*436d0*/  LDL.LU R59, [R1+0x8a4] ;  /* 0x0008a400013b7983 */ /* 0x000ee80000300800 */
[----:B------:R-:W3:Y:S04]  /*436e0*/  LDL.LU R54, [R1+0x888] ;  /* 0x0008880001367983 */ /* 0x000ee80000300800 */
[----:B------:R0:W-:Y:S01]  /*436f0*/  STSM.16.M88.4 [R46], R20 ;  /* 0x000000142e007844 */ /* 0x0001e20000000200 */
[----:B------:R-:W-:Y:S01]  /*43700*/  BAR.SYNC.DEFER_BLOCKING 0x0 ;  /* 0x0000000000007b1d */ /* 0x000fe20000010000 */
[----:B0-----:R-:W-:-:S05]  /*43710*/  PRMT R20, R50, 0x5410, R48 ;  /* 0x0000541032147816 */ /* 0x001fca0000000030 */
[----:B------:R-:W0:Y:S01]  /*43720*/  LDS.128 R164, [R251] ;  /* 0x00000000fba47984 */ /* 0x000e220000000c00 */
[----:B--2---:R-:W-:-:S03]  /*43730*/  PRMT R21, R38, 0x5410, R47 ;  /* 0x0000541026157816 */ /* 0x004fc6000000002f */
[----:B------:R-:W2:Y:S04]  /*43740*/  LDL.LU R47, [R1+0x89c] ;  /* 0x00089c00012f7983 */ /* 0x000ea80000300800 */
[----:B------:R-:W2:Y:S04]  /*43750*/  LDL.LU R49, [R1+0x4d4] ;  /* 0x0004d40001317983 */ /* 0x000ea80000300800 */
[----:B------:R-:W2:Y:S04]  /*43760*/  LDL.LU R48, [R1+0x4e8] ;  /* 0x0004e80001307983 */ /* 0x000ea80000300800 */
[----:B------:R-:W2:Y:S01]  /*43770*/  LDL.LU R50, [R1+0x4cc] ;  /* 0x0004cc0001327983 */ /* 0x000ea20000300800 */
[----:B----4-:R-:W-:-:S03]  /*43780*/  PRMT R23, R143, 0x5410, R39 ;  /* 0x000054108f177816 */ /* 0x010fc60000000027 */
[----:B------:R-:W4:Y:S04]  /*43790*/  LDL.LU R143, [R1+0x4e0] ;  /* 0x0004e000018f7983 */ /* 0x000f280000300800 */
[----:B------:R-:W4:Y:S04]  /*437a0*/  LDL.LU R57, [R1+0x8a0] ;  /* 0x0008a00001397983 */ /* 0x000f280000300800 */
[----:B------:R-:W4:Y:S01]  /*437b0*/  LDL.LU R58, [R1+0x8b4] ;  /* 0x0008b400013a7983 */ /* 0x000f220000300800 */
[----:B---3--:R-:W-:Y:S01]  /*437c0*/  PRMT R22, R40, 0x5410, R41 ;  /* 0x0000541028167816 */ /* 0x008fe20000000029 */
[----:B------:R-:W-:Y:S06]  /*437d0*/  BAR.SYNC.DEFER_BLOCKING 0x0 ;  /* 0x0000000000007b1d */ /* 0x000fec0000010000 */
[----:B------:R-:W3:Y:S04]  /*437e0*/  LDL.LU R55, [R1+0x898] ;  /* 0x0008980001377983 */ /* 0x000ee80000300800 */
[----:B------:R1:W-:Y:S01]  /*437f0*/  STSM.16.M88.4 [R46], R20 ;  /* 0x000000142e007844 */ /* 0x0003e20000000200 */
[----:B------:R-:W-:Y:S01]  /*43800*/  BAR.SYNC.DEFER_BLOCKING 0x0 ;  /* 0x0000000000007b1d */ /* 0x000fe20000010000 */
[----:B-1----:R-:W-:-:S05]  /*43810*/  PRMT R20, R52, 0x5410, R51 ;  /* 0x0000541034147816 */ /* 0x002fca0000000033 */
[----:B------:R-:W3:Y:S04]  /*43820*/  LDL.LU R51, [R1+0x8ac] ;  /* 0x0008ac0001337983 */ /* 0x000ee80000300800 */
[----:B------:R-:W3:Y:S04]  /*43830*/  LDL.LU R53, [R1+0x4e4] ;  /* 0x0004e40001357983 */ /* 0x000ee80000300800 */
[----:B------:R-:W3:Y:S01]  /*43840*/  LDL.LU R52, [R1+0x4f8] ;  /* 0x0004f80001347983 */ /* 0x000ee20000300800 */
[----:B------:R-:W-:-:S03]  /*43850*/  PRMT R23, R138, 0x5410, R136 ;  /* 0x000054108a177816 */ /* 0x000fc60000000088 */
[----:B------:R-:W3:Y:S04]  /*43860*/  LDL.LU R136, [R1+0x4dc] ;  /* 0x0004dc0001887983 */ /* 0x000ee80000300800 */
[----:B------:R-:W3:Y:S04]  /*43870*/  LDL.LU R138, [R1+0x4f0] ;  /* 0x0004f000018a7983 */ /* 0x000ee80000300800 */
[----:B------:R-:W1:Y:S01]  /*43880*/  LDS.128 R160, [R251] ;  /* 0x00000000fba07984 */ /* 0x000e620000000c00 */
[----:B------:R-:W-:Y:S02]  /*43890*/  PRMT R21, R42, 0x5410, R45 ;  /* 0x000054102a157816 */ /* 0x000fe4000000002d */
[----:B------:R-:W-:Y:S01]  /*438a0*/  PRMT R22, R43, 0x5410, R44 ;  /* 0x000054102b167816 */ /* 0x000fe2000000002c */
[----:B------:R-:W-:Y:S06]  /*438b0*/  BAR.SYNC.DEFER_BLOCKING 0x0 ;  /* 0x0000000000007b1d */ /* 0x000fec0000010000 */
[----:B------:R-:W3:Y:S04]  /*438c0*/  LDL.LU R70, [R1+0x8b0] ;  /* 0x0008b00001467983 */ /* 0x000ee80000300800 */
[----:B------:R-:W3:Y:S04]  /*438d0*/  LDL.LU R67, [R1+0x8c4] ;  /* 0x0008c40001437983 */ /* 0x000ee80000300800 */
[----:B------:R-:W3:Y:S04]  /*438e0*/  LDL.LU R65, [R1+0x8a8] ;  /* 0x0008a80001417983 */ /* 0x000ee80000300800 */
[----:B------:R0:W-:Y:S01]  /*438f0*/  STSM.16.M88.4 [R46], R20 ;  /* 0x000000142e007844 */ /* 0x0001e20000000200 */
[----:B------:R-:W-:Y:S06]  /*43900*/  BAR.SYNC.DEFER_BLOCKING 0x0 ;  /* 0x0000000000007b1d */ /* 0x000fec0000010000 */
[----:B------:R-:W1:Y:S01]  /*43910*/  LDS.128 R156, [R251] ;  /* 0x00000000fb9c7984 */ /* 0x000e620000000c00 */
[----:B0-----:R-:W-:-:S02]  /*43920*/  PRMT R20, R59, 0x5410, R62 ;  /* 0x000054103b147816 */ /* 0x001fc4000000003e */
[----:B--2---:R-:W-:Y:S02]  /*43930*/  PRMT R21, R47, 0x5410, R54 ;  /* 0x000054102f157816 */ /* 0x004fe40000000036 */
[----:B------:R-:W2:Y:S04]  /*43940*/  LDL.LU R54, [R1+0x8bc] ;  /* 0x0008bc0001367983 */ /* 0x000ea80000300800 */
[----:B------:R-:W2:Y:S04]  /*43950*/  LDL.LU R64, [R1+0x4f4] ;  /* 0x0004f40001407983 */ /* 0x000ea80000300800 */
[----:B------:R-:W2:Y:S04]  /*43960*/  LDL.LU R66, [R1+0x508] ;  /* 0x0005080001427983 */ /* 0x000ea80000300800 */
[----:B------:R-:W2:Y:S01]  /*43970*/  LDL.LU R63, [R1+0x4ec] ;  /* 0x0004ec00013f7983 */ /* 0x000ea20000300800 */
[----:B----4-:R-:W-:-:S03]  /*43980*/  PRMT R23, R143, 0x5410, R50 ;  /* 0x000054108f177816 */ /* 0x010fc60000000032 */
[----:B------:R-:W4:Y:S01]  /*43990*/  LDL.LU R143, [R1+0x500] ;  /* 0x00050000018f7983 */ /* 0x000f220000300800 */
[----:B------:R-:W-:Y:S01]  /*439a0*/  PRMT R22, R48, 0x5410, R49 ;  /* 0x0000541030167816 */ /* 0x000fe20000000031 */
[----:B------:R-:W-:Y:S06]  /*439b0*/  BAR.SYNC.DEFER_BLOCKING 0x0 ;  /* 0x0000000000007b1d */ /* 0x000fec0000010000 */
[----:B------:R-:W4:Y:S04]  /*439c0*/  LDL.LU R61, [R1+0x8c0] ;  /* 0x0008c000013d7983 */ /* 0x000f280000300800 */
[----:B------:R-:W4:Y:S04]  /*439d0*/  LDL.LU R60, [R1+0x8d4] ;  /* 0x0008d400013c7983 */ /* 0x000f280000300800 */
[----:B------:R-:W4:Y:S04]  /*439e0*/  LDL.LU R62, [R1+0x8b8] ;  /* 0x0008b800013e7983 */ /* 0x000f280000300800 */
[----:B------:R-:W4:Y:S04]  /*439f0*/  LDL.LU R59, [R1+0x8cc] ;  /* 0x0008cc00013b7983 */ /* 0x000f280000300800 */
[----:B------:R0:W-:Y:S01]  /*43a00*/  STSM.16.M88.4 [R46], R20 ;  /* 0x000000142e007844 */ /* 0x0001e20000000200 */
[----:B------:R-:W-:Y:S01]  /*43a10*/  BAR.SYNC.DEFER_BLOCKING 0x0 ;  /* 0x0000000000007b1d */ /* 0x000fe20000010000 */
[----:B0-----:R-:W-:-:S05]  /*43a20*/  PRMT R20, R58, 0x5410, R57 ;  /* 0x000054103a147816 */ /* 0x001fca0000000039 */
[----:B------:R-:W4:Y:S04]  /*43a30*/  LDL.LU R57, [R1+0x504] ;  /* 0x0005040001397983 */ /* 0x000f280000300800 */
[----:B------:R-:W4:Y:S04]  /*43a40*/  LDL.LU R58, [R1+0x518] ;  /* 0x00051800013a7983 */ /* 0x000f280000300800 */
[----:B------:R-:W0:Y:S01]  /*43a50*/  LDS.128 R152, [R251] ;  /* 0x00000000fb987984 */ /* 0x000e220000000c00 */
[----:B---3--:R-:W-:-:S03]  /*43a60*/  PRMT R23, R138, 0x5410, R136 ;  /* 0x000054108a177816 */ /* 0x008fc60000000088 */
[----:B------:R-:W3:Y:S04]  /*43a70*/  LDL.LU R136, [R1+0x4fc] ;  /* 0x0004fc0001887983 */ /* 0x000ee80000300800 */
[----:B------:R-:W3:Y:S01]  /*43a80*/  LDL.LU R138, [R1+0x510] ;  /* 0x00051000018a7983 */ /* 0x000ee20000300800 */
[----:B------:R-:W-:Y:S02]  /*43a90*/  PRMT R21, R51, 0x5410, R55 ;  /* 0x0000541033157816 */ /* 0x000fe40000000037 */
[----:B------:R-:W-:Y:S01]  /*43aa0*/  PRMT R22, R52, 0x5410, R53 ;  /* 0x0000541034167816 */ /* 0x000fe20000000035 */
[----:B------:R-:W-:Y:S06]  /*43ab0*/  BAR.SYNC.DEFER_BLOCKING 0x0 ;  /* 0x0000000000007b1d */ /* 0x000fec0000010000 */
[----:B------:R-:W3:Y:S04]  /*43ac0*/  LDL.LU R68, [R1+0x8d0] ;  /* 0x0008d00001447983 */ /* 0x000ee80000300800 */
[----:B------:R1:W-:Y:S01]  /*43ad0*/  STSM.16.M88.4 [R46], R20 ;  /* 0x000000142e007844 */ /* 0x0003e20000000200 */
[----:B------:R-:W-:Y:S01]  /*43ae0*/  BAR.SYNC.DEFER_BLOCKING 0x0 ;  /* 0x0000000000007b1d */ /* 0x000fe20000010000 */
[----:B-1----:R-:W-:-:S05]  /*43af0*/  PRMT R20, R67, 0x5410, R70 ;  /* 0x0000541043147816 */ /* 0x002fca0000000046 */
[----:B------:R-:W3:Y:S04]  /*43b00*/  LDL.LU R70, [R1+0x8e4] ;  /* 0x0008e40001467983 */ /* 0x000ee80000300800 */
[----:B------:R-:W3:Y:S04]  /*43b10*/  LDL.LU R67, [R1+0x8c8] ;  /* 0x0008c80001437983 */ /* 0x000ee80000300800 */
[----:B------:R-:W1:Y:S01]  /*43b20*/  LDS.128 R148, [R251] ;  /* 0x00000000fb947984 */ /* 0x000e620000000c00 */
[----:B--2---:R-:W-:-:S03]  /*43b30*/  PRMT R21, R54, 0x5410, R65 ;  /* 0x0000541036157816 */ /* 0x004fc60000000041 */
[----:B------:R-:W2:Y:S01]  /*43b40*/  LDL.LU R65, [R1+0x8dc] ;  /* 0x0008dc0001417983 */ /* 0x000ea20000300800 */
[----:B------:R-:W-:-:S03]  /*43b50*/  PRMT R22, R66, 0x5410, R64 ;  /* 0x0000541042167816 */ /* 0x000fc60000000040 */
[----:B------:R-:W2:Y:S04]  /*43b60*/  LDL.LU R64, [R1+0x514] ;  /* 0x0005140001407983 */ /* 0x000ea80000300800 */
[----:B------:R-:W2:Y:S01]  /*43b70*/  LDL.LU R66, [R1+0x528] ;  /* 0x0005280001427983 */ /* 0x000ea20000300800 */
[----:B----4-:R-:W-:-:S03]  /*43b80*/  PRMT R23, R143, 0x5410, R63 ;  /* 0x000054108f177816 */ /* 0x010fc6000000003f */
[----:B------:R-:W4:Y:S04]  /*43b90*/  LDL.LU R63, [R1+0x50c] ;  /* 0x00050c00013f7983 */ /* 0x000f280000300800 */
[----:B------:R-:W4:Y:S01]  /*43ba0*/  LDL.LU R143, [R1+0x520] ;  /* 0x00052000018f7983 */ /* 0x000f220000300800 */
[----:B------:R-:W-:Y:S06]  /*43bb0*/  BAR.SYNC.DEFER_BLOCKING 0x0 ;  /* 0x0000000000007b1d */ /* 0x000fec0000010000 */
[----:B------:R0:W-:Y:S02]  /*43bc0*/  STSM.16.M88.4 [R46], R20 ;  /* 0x000000142e007844 */ /* 0x0001e40000000200 */
[----:B------:R-:W-:Y:S01]  /*43bd0*/  BAR.SYNC.DEFER_BLOCKING 0x0 ;  /* 0x0000000000007b1d */ /* 0x000fe20000010000 */
[----:B0-----:R-:W-:-:S05]  /*43be0*/  PRMT R20, R60, 0x5410, R61 ;  /* 0x000054103c147816 */ /* 0x001fca000000003d */
[----:B------:R-:W4:Y:S01]  /*43bf0*/  LDL.LU R61, [R1+0x8e0] ;  /* 0x0008e000013d7983 */ /* 0x000f220000300800 */
[----:B------:R-:W-:-:S03]  /*43c00*/  PRMT R21, R59, 0x5410, R62 ;  /* 0x000054103b157816 */ /* 0x000fc6000000003e */
[----:B------:R-:W4:Y:S01]  /*43c10*/  LDL.LU R60, [R1+0x8f4] ;  /* 0x0008f400013c7983 */ /* 0x000f220000300800 */
[----:B------:R-:W-:-:S03]  /*43c20*/  PRMT R22, R58, 0x5410, R57 ;  /* 0x000054103a167816 */ /* 0x000fc60000000039 */
[----:B------:R-:W4:Y:S04]  /*43c30*/  LDL.LU R62, [R1+0x8d8] ;  /* 0x0008d800013e7983 */ /* 0x000f280000300800 */
[----:B------:R-:W4:Y:S04]  /*43c40*/  LDL.LU R59, [R1+0x8ec] ;  /* 0x0008ec00013b7983 */ /* 0x000f280000300800 */
[----:B------:R-:W4:Y:S04]  /*43c50*/  LDL.LU R57, [R1+0x524] ;  /* 0x0005240001397983 */ /* 0x000f280000300800 */
[----:B------:R-:W4:Y:S01]  /*43c60*/  LDL.LU R58, [R1+0x538] ;  /* 0x00053800013a7983 */ /* 0x000f220000300800 */
[----:B---3--:R-:W-:-:S03]  /*43c70*/  PRMT R23, R138, 0x5410, R136 ;  /* 0x000054108a177816 */ /* 0x008fc60000000088 */
[----:B------:R-:W3:Y:S04]  /*43c80*/  LDL.LU R136, [R1+0x51c] ;  /* 0x00051c0001887983 */ /* 0x000ee80000300800 */
[----:B------:R-:W3:Y:S04]  /*43c90*/  LDL.LU R138, [R1+0x530] ;  /* 0x00053000018a7983 */ /* 0x000ee80000300800 */
[----:B------:R-:W0:Y:S01]  /*43ca0*/  LDS.128 R144, [R251] ;  /* 0x00000000fb907984 */ /* 0x000e220000000c00 */
[----:B------:R-:W-:Y:S06]  /*43cb0*/  BAR.SYNC.DEFER_BLOCKING 0x0 ;  /* 0x0000000000007b1d */ /* 0x000fec0000010000 */
[----:B------:R-:W3:Y:S04]  /*43cc0*/  LDL.LU R74, [R1+0x8f0] ;  /* 0x0008f000014a7983 */ /* 0x000ee80000300800 */
[----:B------:R-:W3:Y:S04]  /*43cd0*/  LDL.LU R71, [R1+0x904] ;  /* 0x0009040001477983 */ /* 0x000ee80000300800 */
[----:B------:R-:W3:Y:S04]  /*43ce0*/  LDL.LU R69, [R1+0x8e8] ;  /* 0x0008e80001457983 */ /* 0x000ee80000300800 */
[----:B------:R1:W-:Y:S02]  /*43cf0*/  STSM.16.M88.4 [R46], R20 ;  /* 0x000000142e007844 */ /* 0x0003e40000000200 */
[----:B-1----:R-:W-:-:S02]  /*43d00*/  PRMT R20, R70, 0x5410, R68 ;  /* 0x0000541046147816 */ /* 0x002fc40000000044 */
[----:B------:R-:W3:Y:S04]  /*43d10*/  LDL.LU R68, [R1+0x8fc] ;  /* 0x0008fc0001447983 */ /* 0x000ee80000300800 */
[----:B------:R-:W3:Y:S01]  /*43d20*/  LDL.LU R70, [R1+0x534] ;  /* 0x0005340001467983 */ /* 0x000ee20000300800 */
[----:B--2---:R-:W-:-:S03]  /*43d30*/  PRMT R21, R65, 0x5410, R67 ;  /* 0x0000541041157816 */ /* 0x004fc60000000043 */
[----:B------:R-:W2:Y:S04]  /*43d40*/  LDL.LU R67, [R1+0x548] ;  /* 0x0005480001437983 */ /* 0x000ea80000300800 */
[----:B------:R-:W2:Y:S01]  /*43d50*/  LDL.LU R65, [R1+0x52c] ;  /* 0x00052c0001417983 */ /* 0x000ea20000300800 */
[----:B------:R-:W-:-:S03]  /*43d60*/  PRMT R22, R66, 0x5410, R64 ;  /* 0x0000541042167816 */ /* 0x000fc60000000040 */
[----:B------:R-:W2:Y:S04]  /*43d70*/  LDL.LU R64, [R1+0x540] ;  /* 0x0005400001407983 */ /* 0x000ea80000300800 */
[----:B------:R-:W2:Y:S01]  /*43d80*/  LDL.LU R66, [R1+0x900] ;  /* 0x0009000001427983 */ /* 0x000ea20000300800 */
[----:B----4-:R-:W-:Y:S01]  /*43d90*/  PRMT R23, R143, 0x5410, R63 ;  /* 0x000054108f177816 */ /* 0x010fe2000000003f */
[----:B------:R-:W-:Y:S06]  /*43da0*/  BAR.SYNC.DEFER_BLOCKING 0x0 ;  /* 0x0000000000007b1d */ /* 0x000fec0000010000 */
[----:B------:R-:W4:Y:S04]  /*43db0*/  LDL.LU R63, [R1+0x914] ;  /* 0x00091400013f7983 */ /* 0x000f280000300800 */
[----:B------:R-:W1:Y:S01]  /*43dc0*/  LDS.128 R140, [R251] ;  /* 0x00000000fb8c7984 */ /* 0x000e620000000c00 */
[----:B------:R-:W-:Y:S06]  /*43dd0*/  BAR.SYNC.DEFER_BLOCKING 0x0 ;  /* 0x0000000000007b1d */ /* 0x000fec0000010000 */
[----:B------:R0:W-:Y:S02]  /*43de0*/  STSM.16.M88.4 [R46], R20 ;  /* 0x000000142e007844 */ /* 0x0001e40000000200 */
[----:B0-----:R-:W-:-:S02]  /*43df0*/  PRMT R20, R60, 0x5410, R61 ;  /* 0x000054103c147816 */ /* 0x001fc4000000003d */
        /* <DEDUP_REMOVED lines=8> */
[----:B---3--:R-:W-:Y:S01]  /*43e80*/  PRMT R23, R138, 0x5410, R136 ;  /* 0x000054108a177816 */ /* 0x008fe20000000088 */
[----:B------:R-:W-:Y:S06]  /*43e90*/  BAR.SYNC.DEFER_BLOCKING 0x0 ;  /* 0x0000000000007b1d */ /* 0x000fec0000010000 */
[----:B------:R-:W0:Y:S02]  /*43ea0*/  LDS.128 R136, [R251] ;  /* 0x00000000fb887984 */ /* 0x000e240000000c00 */
[----:B------:R-:W-:Y:S06]  /*43eb0*/  BAR.SYNC.DEFER_BLOCKING 0x0 ;  /* 0x0000000000007b1d */ /* 0x000fec0000010000 */
[----:B------:R3:W-:Y:S02]  /*43ec0*/  STSM.16.M88.4 [R46], R20 ;  /* 0x000000142e007844 */ /* 0x0007e40000000200 */
[----:B------:R-:W-:Y:S01]  /*43ed0*/  BAR.SYNC.DEFER_BLOCKING 0x0 ;  /* 0x0000000000007b1d */ /* 0x000fe20000010000 */
[----:B---3--:R-:W-:-:S05]  /*43ee0*/  PRMT R20, R71, 0x5410, R74 ;  /* 0x0000541047147816 */ /* 0x008fca000000004a */
[----:B------:R-:W3:Y:S01]  /*43ef0*/  LDL.LU R74, [R1+0x910] ;  /* 0x00091000014a7983 */ /* 0x000ee20000300800 */
[----:B------:R-:W-:-:S03]  /*43f00*/  PRMT R21, R68, 0x5410, R69 ;  /* 0x0000541044157816 */ /* 0x000fc60000000045 */
[----:B------:R-:W3:Y:S04]  /*43f10*/  LDL.LU R71, [R1+0x924] ;  /* 0x0009240001477983 */ /* 0x000ee80000300800 */
[----:B------:R-:W3:Y:S04]  /*43f20*/  LDL.LU R69, [R1+0x908] ;  /* 0x0009080001457983 */ /* 0x000ee80000300800 */
[----:B------:R-:W3:Y:S04]  /*43f30*/  LDL.LU R68, [R1+0x91c] ;  /* 0x00091c0001447983 */ /* 0x000ee80000300800 */
[----:B------:R-:W0:Y:S01]  /*43f40*/  LDS.128 R132, [R251] ;  /* 0x00000000fb847984 */ /* 0x000e220000000c00 */
[----:B--2---:R-:W-:-:S03]  /*43f50*/  PRMT R22, R67, 0x5410, R70 ;  /* 0x0000541043167816 */ /* 0x004fc60000000046 */
[----:B------:R-:W2:Y:S04]  /*43f60*/  LDL.LU R70, [R1+0x554] ;  /* 0x0005540001467983 */ /* 0x000ea80000300800 */
[----:B------:R-:W2:Y:S01]  /*43f70*/  LDL.LU R67, [R1+0x568] ;  /* 0x0005680001437983 */ /* 0x000ea20000300800 */
[----:B------:R-:W-:Y:S01]  /*43f80*/  PRMT R23, R64, 0x5410, R65 ;  /* 0x0000541040177816 */ /* 0x000fe20000000041 */
[----:B------:R-:W-:Y:S06]  /*43f90*/  BAR.SYNC.DEFER_BLOCKING 0x0 ;  /* 0x0000000000007b1d */ /* 0x000fec0000010000 */
[----:B------:R-:W2:Y:S04]  /*43fa0*/  LDL.LU R65, [R1+0x54c] ;  /* 0x00054c0001417983 */ /* 0x000ea80000300800 */
[----:B------:R-:W2:Y:S04]  /*43fb0*/  LDL.LU R64, [R1+0x560] ;  /* 0x0005600001407983 */ /* 0x000ea80000300800 */
[----:B------:R4:W-:Y:S01]  /*43fc0*/  STSM.16.M88.4 [R46], R20 ;  /* 0x000000142e007844 */ /* 0x0009e20000000200 */
[----:B------:R-:W-:Y:S01]  /*43fd0*/  BAR.SYNC.DEFER_BLOCKING 0x0 ;  /* 0x0000000000007b1d */ /* 0x000fe20000010000 */
[----:B----4-:R-:W-:-:S05]  /*43fe0*/  PRMT R20, R63, 0x5410, R66 ;  /* 0x000054103f147816 */ /* 0x010fca0000000042 */
[----:B------:R-:W4:Y:S04]  /*43ff0*/  LDL.LU R66, [R1+0x920] ;  /* 0x0009200001427983 */ /* 0x000f280000300800 */
[----:B------:R-:W4:Y:S04]  /*44000*/  LDL.LU R63, [R1+0x934] ;  /* 0x00093400013f7983 */ /* 0x000f280000300800 */
[----:B------:R-:W0:Y:S01]  /*44010*/  LDS.128 R128, [R251] ;  /* 0x00000000fb807984 */ /* 0x000e220000000c00 */
[----:B------:R-:W-:-:S03]  /*44020*/  PRMT R21, R60, 0x5410, R61 ;  /* 0x000054103c157816 */ /* 0x000fc6000000003d */
[----:B------:R-:W4:Y:S04]  /*44030*/  LDL.LU R61, [R1+0x918] ;  /* 0x00091800013d7983 */ /* 0x000f280000300800 */
[----:B------:R-:W4:Y:S01]  /*44040*/  LDL.LU R60, [R1+0x92c] ;  /* 0x00092c00013c7983 */ /* 0x000f220000300800 */
[----:B------:R-:W-:-:S03]  /*44050*/  PRMT R22, R59, 0x5410, R62 ;  /* 0x000054103b167816 */ /* 0x000fc6000000003e */
[----:B------:R-:W4:Y:S04]  /*44060*/  LDL.LU R62, [R1+0x564] ;  /* 0x00056400013e7983 */ /* 0x000f280000300800 */
[----:B------:R-:W4:Y:S01]  /*44070*/  LDL.LU R59, [R1+0x578] ;  /* 0x00057800013b7983 */ /* 0x000f220000300800 */
[----:B------:R-:W-:-:S03]  /*44080*/  PRMT R23, R58, 0x5410, R57 ;  /* 0x000054103a177816 */ /* 0x000fc60000000039 */
[----:B------:R-:W4:Y:S04]  /*44090*/  LDL.LU R57, [R1+0x55c] ;  /* 0x00055c0001397983 */ /* 0x000f280000300800 */
[----:B------:R-:W4:Y:S01]  /*440a0*/  LDL.LU R58, [R1+0x570] ;  /* 0x00057000013a7983 */ /* 0x000f220000300800 */
[----:B------:R-:W-:Y:S06]  /*440b0*/  BAR.SYNC.DEFER_BLOCKING 0x0 ;  /* 0x0000000000007b1d */ /* 0x000fec0000010000 */
[----:B------:R3:W-:Y:S02]  /*440c0*/  STSM.16.M88.4 [R46], R20 ;  /* 0x000000142e007844 */ /* 0x0007e40000000200 */
[----:B------:R-:W-:Y:S06]  /*440d0*/  BAR.SYNC.DEFER_BLOCKING 0x0 ;  /* 0x0000000000007b1d */ /* 0x000fec0000010000 */
[----:B------:R-:W0:Y:S01]  /*440e0*/  LDS.128 R124, [R251] ;  /* 0x00000000fb7c7984 */ /* 0x000e220000000c00 */
[----:B---3--:R-:W-:-:S03]  /*440f0*/  PRMT R20, R71, 0x5410, R74 ;  /* 0x0000541047147816 */ /* 0x008fc6000000004a */
[----:B------:R-:W3:Y:S04]  /*44100*/  LDL.LU R74, [R1+0x930] ;  /* 0x00093000014a7983 */ /* 0x000ee80000300800 */
[----:B------:R-:W3:Y:S01]  /*44110*/  LDL.LU R71, [R1+0x944] ;  /* 0x0009440001477983 */ /* 0x000ee20000300800 */
[----:B------:R-:W-:-:S03]  /*44120*/  PRMT R21, R68, 0x5410, R69 ;  /* 0x0000541044157816 */ /* 0x000fc60000000045 */
[----:B------:R-:W3:Y:S04]  /*44130*/  LDL.LU R69, [R1+0x928] ;  /* 0x0009280001457983 */ /* 0x000ee80000300800 */
[----:B------:R-:W3:Y:S01]  /*44140*/  LDL.LU R68, [R1+0x93c] ;  /* 0x00093c0001447983 */ /* 0x000ee20000300800 */
[----:B------:R-:W-:Y:S01]  /*44150*/  VIADD R18, R11, UR5 ;  /* 0x000000050b127c36 */ /* 0x000fe20008000000 */
[----:B------:R-:W-:-:S03]  /*44160*/  ULDC UR5, c[0x0][0x248] ;  /* 0x0000920000057ab9 */ /* 0x000fc60000000800 */
[----:B------:R-:W-:Y:S01]  /*44170*/  VIADD R19, R18, UR5 ;  /* 0x0000000512137c36 */ /* 0x000fe20008000000 */
[----:B------:R-:W-:Y:S01]  /*44180*/  ULDC UR5, c[0x0][0x248] ;  /* 0x0000920000057ab9 */ /* 0x000fe20000000800 */
[----:B--2---:R-:W-:Y:S02]  /*44190*/  PRMT R22, R67, 0x5410, R70 ;  /* 0x0000541043167816 */ /* 0x004fe40000000046 */
[----:B------:R-:W2:Y:S04]  /*441a0*/  LDL.LU R70, [R1+0x574] ;  /* 0x0005740001467983 */ /* 0x000ea80000300800 */
[----:B------:R-:W2:Y:S01]  /*441b0*/  LDL.LU R67, [R1+0x588] ;  /* 0x0005880001437983 */ /* 0x000ea20000300800 */
[----:B------:R-:W-:Y:S01]  /*441c0*/  PRMT R23, R64, 0x5410, R65 ;  /* 0x0000541040177816 */ /* 0x000fe20000000041 */
[----:B------:R-:W-:Y:S06]  /*441d0*/  BAR.SYNC.DEFER_BLOCKING 0x0 ;  /* 0x0000000000007b1d */ /* 0x000fec0000010000 */
[----:B------:R-:W2:Y:S04]  /*441e0*/  LDL.LU R65, [R1+0x56c] ;  /* 0x00056c0001417983 */ /* 0x000ea80000300800 */
[----:B------:R-:W2:Y:S04]  /*441f0*/  LDL.LU R64, [R1+0x580] ;  /* 0x0005800001407983 */ /* 0x000ea80000300800 */
[----:B------:R4:W-:Y:S01]  /*44200*/  STSM.16.M88.4 [R46], R20 ;  /* 0x000000142e007844 */ /* 0x0009e20000000200 */
[----:B------:R-:W-:Y:S01]  /*44210*/  VIADD R24, R19, UR5 ;  /* 0x0000000513187c36 */ /* 0x000fe20008000000 */
[----:B------:R-:W-:Y:S01]  /*44220*/  ULDC UR5, c[0x0][0x248] ;  /* 0x0000920000057ab9 */ /* 0x000fe20000000800 */
[----:B------:R-:W-:Y:S01]  /*44230*/  BAR.SYNC.DEFER_BLOCKING 0x0 ;  /* 0x0000000000007b1d */ /* 0x000fe20000010000 */
[----:B----4-:R-:W-:-:S05]  /*44240*/  PRMT R20, R63, 0x5410, R66 ;  /* 0x000054103f147816 */ /* 0x010fca0000000042 */
[----:B------:R-:W4:Y:S04]  /*44250*/  LDL.LU R66, [R1+0x940] ;  /* 0x0009400001427983 */ /* 0x000f280000300800 */
[----:B------:R-:W4:Y:S01]  /*44260*/  LDL.LU R63, [R1+0x9bc] ;  /* 0x0009bc00013f7983 */ /* 0x000f220000300800 */
[----:B------:R-:W-:Y:S02]  /*44270*/  PRMT R21, R60, 0x5410, R61 ;  /* 0x000054103c157816 */ /* 0x000fe4000000003d */
[----:B------:R-:W-:Y:S01]  /*44280*/  PRMT R22, R59, 0x5410, R62 ;  /* 0x000054103b167816 */ /* 0x000fe2000000003e */
[----:B------:R-:W4:Y:S04]  /*44290*/  LDL.LU R61, [R1+0x938] ;  /* 0x00093800013d7983 */ /* 0x000f280000300800 */
[----:B------:R-:W4:Y:S01]  /*442a0*/  LDL.LU R60, [R1+0x9b8] ;  /* 0x0009b800013c7983 */ /* 0x000f220000300800 */
[----:B------:R-:W-:-:S03]  /*442b0*/  PRMT R23, R58, 0x5410, R57 ;  /* 0x000054103a177816 */ /* 0x000fc60000000039 */
[----:B------:R-:W4:Y:S04]  /*442c0*/  LDL.LU R62, [R1+0x584] ;  /* 0x00058400013e7983 */ /* 0x000f280000300800 */
[----:B------:R-:W4:Y:S04]  /*442d0*/  LDL.LU R59, [R1+0x7b0] ;  /* 0x0007b000013b7983 */ /* 0x000f280000300800 */
[----:B------:R-:W4:Y:S04]  /*442e0*/  LDL.LU R57, [R1+0x57c] ;  /* 0x00057c0001397983 */ /* 0x000f280000300800 */
[----:B------:R-:W4:Y:S01]  /*442f0*/  LDL.LU R58, [R1+0x5fc] ;  /* 0x0005fc00013a7983 */ /* 0x000f220000300800 */
[----:B------:R-:W-:Y:S01]  /*44300*/  VIADD R25, R24, UR5 ;  /* 0x0000000518197c36 */ /* 0x000fe20008000000 */
[----:B------:R-:W-:-:S02]  /*44310*/  ULDC UR5, c[0x0][0x248] ;  /* 0x0000920000057ab9 */ /* 0x000fc40000000800 */
[----:B------:R-:W0:Y:S01]  /*44320*/  LDS.128 R120, [R251] ;  /* 0x00000000fb787984 */ /* 0x000e220000000c00 */
[----:B------:R-:W-:Y:S01]  /*44330*/  VIADD R26, R25, UR5 ;  /* 0x00000005191a7c36 */ /* 0x000fe20008000000 */
[----:B------:R-:W-:Y:S01]  /*44340*/  ULDC UR5, c[0x0][0x248] ;  /* 0x0000920000057ab9 */ /* 0x000fe20000000800 */
[----:B------:R-:W-:Y:S02]  /*44350*/  BAR.SYNC.DEFER_BLOCKING 0x0 ;  /* 0x0000000000007b1d */ /* 0x000fe40000010000 */
[----:B------:R-:W-:-:S04]  /*44360*/  VIADD R27, R26, UR5 ;  /* 0x000000051a1b7c36 */ /* 0x000fc80008000000 */
[----:B------:R-:W-:Y:S01]  /*44370*/  VIADD R28, R27, UR4 ;  /* 0x000000041b1c7c36 */ /* 0x000fe20008000000 */
[----:B------:R-:W-:Y:S01]  /*44380*/  ULDC UR5, c[0x0][0x248] ;  /* 0x0000920000057ab9 */ /* 0x000fe20000000800 */
[----:B------:R-:W-:Y:S02]  /*44390*/  ULDC UR4, c[0x0][0x248] ;  /* 0x0000920000047ab9 */ /* 0x000fe40000000800 */
[----:B------:R-:W-:Y:S01]  /*443a0*/  VIADD R29, R28, UR5 ;  /* 0x000000051c1d7c36 */ /* 0x000fe20008000000 */
[----:B------:R-:W-:-:S03]  /*443b0*/  ULDC UR5, c[0x0][0x248] ;  /* 0x0000920000057ab9 */ /* 0x000fc60000000800 */
        /* <DEDUP_REMOVED lines=63> */
[----:B------:R3:W-:Y:S01]  /*447b0*/  STSM.16.M88.4 [R46], R20 ;  /* 0x000000142e007844 */ /* 0x0007e20000000200 */
[----:B------:R-:W-:Y:S02]  /*447c0*/  ULDC UR5, c[0x0][0x248] ;  /* 0x0000920000057ab9 */ /* 0x000fe40000000800 */
[----:B------:R-:W-:Y:S01]  /*447d0*/  VIADD R186, R184, UR4 ;  /* 0x00000004b8ba7c36 */ /* 0x000fe20008000000 */
[----:B------:R-:W-:Y:S01]  /*447e0*/  ULDC UR4, c[0x0][0x248] ;  /* 0x0000920000047ab9 */ /* 0x000fe20000000800 */
[----:B------:R-:W-:Y:S02]  /*447f0*/  BAR.SYNC.DEFER_BLOCKING 0x0 ;  /* 0x0000000000007b1d */ /* 0x000fe40000010000 */
[----:B------:R-:W-:-:S04]  /*44800*/  VIADD R188, R186, UR4 ;  /* 0x00000004babc7c36 */ /* 0x000fc80008000000 */
        /* <DEDUP_REMOVED lines=10> */
[----:B------:R-:W-:Y:S01]  /*448b0*/  ULDC UR4, c[0x0][0x248] ;  /* 0x0000920000047ab9 */ /* 0x000fe20000000800 */
[----:B------:R-:W0:Y:S02]  /*448c0*/  LDS.128 R116, [R251] ;  /* 0x00000000fb747984 */ /* 0x000e240000000c00 */
        /* <DEDUP_REMOVED lines=9> */
[----:B---3--:R-:W-:Y:S01]  /*44960*/  PRMT R20, R71, 0x5410, R74 ;  /* 0x0000541047147816 */ /* 0x008fe2000000004a */
[----:B------:R-:W-:Y:S02]  /*44970*/  ULDC UR5, c[0x0][0x248] ;  /* 0x0000920000057ab9 */ /* 0x000fe40000000800 */
[----:B------:R-:W-:Y:S01]  /*44980*/  VIADD R207, R205, UR4 ;  /* 0x00000004cdcf7c36 */ /* 0x000fe20008000000 */
[----:B------:R-:W-:Y:S01]  /*44990*/  ULDC UR4, c[0x0][0x248] ;  /* 0x0000920000047ab9 */ /* 0x000fe20000000800 */
[----:B------:R-:W-:Y:S02]  /*449a0*/  PRMT R21, R68, 0x5410, R69 ;  /* 0x0000541044157816 */ /* 0x000fe40000000045 */
[----:B------:R-:W-:Y:S01]  /*449b0*/  VIADD R209, R207, UR4 ;  /* 0x00000004cfd17c36 */ /* 0x000fe20008000000 */
[----:B------:R-:W-:Y:S01]  /*449c0*/  ULDC UR4, c[0x0][0x248] ;  /* 0x0000920000047ab9 */ /* 0x000fe20000000800 */
[----:B--2---:R-:W-:-:S02]  /*449d0*/  PRMT R22, R67, 0x5410, R70 ;  /* 0x0000541043167816 */ /* 0x004fc40000000046 */
[----:B------:R-:W-:Y:S01]  /*449e0*/  VIADD R211, R209, UR4 ;  /* 0x00000004d1d37c36 */ /* 0x000fe20008000000 */
[----:B------:R-:W-:Y:S01]  /*449f0*/  ULDC UR4, c[0x0][0x248] ;  /* 0x0000920000047ab9 */ /* 0x000fe20000000800 */
[----:B------:R-:W-:Y:S01]  /*44a00*/  PRMT R23, R64, 0x5410, R65 ;  /* 0x0000541040177816 */ /* 0x000fe20000000041 */
[----:B------:R-:W-:Y:S01]  /*44a10*/  BAR.SYNC.DEFER_BLOCKING 0x0 ;  /* 0x0000000000007b1d */ /* 0x000fe20000010000 */
[----:B------:R-:W-:-:S04]  /*44a20*/  VIADD R213, R211, UR5 ;  /* 0x00000005d3d57c36 */ /* 0x000fc80008000000 */
[----:B------:R-:W-:Y:S01]  /*44a30*/  VIADD R215, R213, UR4 ;  /* 0x00000004d5d77c36 */ /* 0x000fe20008000000 */
[----:B------:R-:W-:Y:S01]  /*44a40*/  ULDC UR4, c[0x0][0x248] ;  /* 0x0000920000047ab9 */ /* 0x000fe20000000800 */
[----:B------:R-:W-:Y:S02]  /*44a50*/  ULDC UR5, c[0x0][0x248] ;  /* 0x0000920000057ab9 */ /* 0x000fe40000000800 */
[----:B------:R-:W-:Y:S01]  /*44a60*/  VIADD R217, R215, UR4 ;  /* 0x00000004d7d97c36 */ /* 0x000fe20008000000 */
[----:B------:R-:W-:Y:S01]  /*44a70*/  ULDC UR4, c[0x0][0x248] ;  /* 0x0000920000047ab9 */ /* 0x000fe20000000800 */
[----:B------:R4:W-:Y:S01]  /*44a80*/  STSM.16.M88.4 [R46], R20 ;  /* 0x000000142e007844 */ /* 0x0009e20000000200 */
[----:B------:R-:W-:Y:S01]  /*44a90*/  BAR.SYNC.DEFER_BLOCKING 0x0 ;  /* 0x0000000000007b1d */ /* 0x000fe20000010000 */
        /* <DEDUP_REMOVED lines=9> */
[----:B------:R-:W-:Y:S01]  /*44b30*/  ULDC UR4, c[0x0][0x248] ;  /* 0x0000920000047ab9 */ /* 0x000fe20000000800 */
[----:B------:R-:W2:Y:S02]  /*44b40*/  LDS.128 R112, [R251] ;  /* 0x00000000fb707984 */ /* 0x000ea40000000c00 */
        /* <DEDUP_REMOVED lines=8> */
[----:B------:R-:W-:-:S04]  /*44bd0*/  VIADD R237, R235, UR5 ;  /* 0x00000005ebed7c36 */ /* 0x000fc80008000000 */
[----:B------:R-:W-:Y:S01]  /*44be0*/  VIADD R239, R237, UR4 ;  /* 0x00000004edef7c36 */ /* 0x000fe20008000000 */
[----:B------:R-:W-:-:S03]  /*44bf0*/  ULDC UR4, c[0x0][0x248] ;  /* 0x0000920000047ab9 */ /* 0x000fc60000000800 */
[----:B------:R-:W-:Y:S01]  /*44c00*/  VIADD R241, R239, UR4 ;  /* 0x00000004eff17c36 */ /* 0x000fe20008000000 */
[----:B------:R-:W-:Y:S01]  /*44c10*/  ULDC UR4, c[0x0][0x248] ;  /* 0x0000920000047ab9 */ /* 0x000fe20000000800 */
[----:B----4-:R-:W-:Y:S02]  /*44c20*/  PRMT R20, R63, 0x5410, R66 ;  /* 0x000054103f147816 */ /* 0x010fe40000000042 */
[----:B------:R-:W-:Y:S01]  /*44c30*/  PRMT R21, R60, 0x5410, R61 ;  /* 0x000054103c157816 */ /* 0x000fe2000000003d */
[----:B------:R-:W-:Y:S01]  /*44c40*/  VIADD R252, R241, UR4 ;  /* 0x00000004f1fc7c36 */ /* 0x000fe20008000000 */
[----:B------:R-:W-:Y:S02]  /*44c50*/  PRMT R22, R59, 0x5410, R62 ;  /* 0x000054103b167816 */ /* 0x000fe4000000003e */
[----:B------:R-:W-:Y:S01]  /*44c60*/  PRMT R23, R58, 0x5410, R57 ;  /* 0x000054103a177816 */ /* 0x000fe20000000039 */
[----:B------:R-:W3:Y:S04]  /*44c70*/  LDL.LU R61, [R1+0x9b4] ;  /* 0x0009b400013d7983 */ /* 0x000ee80000300800 */
        /* <DEDUP_REMOVED lines=15> */
[----:B------:R-:W-:-:S03]  /*44d70*/  LOP3.LUT R3, R3, 0xbfffffff, RZ, 0xc0, !PT ;  /* 0xbfffffff03037812 */ /* 0x000fc600078ec0ff */
[----:B------:R-:W-:Y:S01]  /*44d80*/  STL.64 [R1+0x1278], R174 ;  /* 0x001278ae01007387 */ /* 0x000fe20000100a00 */
[----:B------:R-:W-:Y:S01]  /*44d90*/  @P3 LOP3.LUT R3, R3, 0x40000000, RZ, 0xfc, !PT ;  /* 0x4000000003033812 */ /* 0x000fe200078efcff */
[----:B------:R-:W-:Y:S03]  /*44da0*/  BAR.SYNC.DEFER_BLOCKING 0x0 ;  /* 0x0000000000007b1d */ /* 0x000fe60000010000 */
[----:B------:R-:W-:Y:S02]  /*44db0*/  LOP3.LUT R3, R3, 0xdfffffff, RZ, 0xc0, !PT ;  /* 0xdfffffff03037812 */ /* 0x000fe400078ec0ff */
[C---:B------:R-:W-:Y:S02]  /*44dc0*/  LOP3.LUT P3, RZ, R4.reuse, 0x8, RZ, 0xc0, !PT ;  /* 0x0000000804ff7812 */ /* 0x040fe4000786c0ff */
[----:B------:R-:W-:Y:S02]  /*44dd0*/  @P2 LOP3.LUT R3, R3, 0x20000000, RZ, 0xfc, !PT ;  /* 0x2000000003032812 */ /* 0x000fe400078efcff */
[----:B------:R-:W-:Y:S01]  /*44de0*/  LOP3.LUT P2, RZ, R4, 0x4, RZ, 0xc0, !PT ;  /* 0x0000000404ff7812 */ /* 0x000fe2000784c0ff */
[----:B------:R-:W-:Y:S01]  /*44df0*/  STL.64 [R1+0x1258], R168 ;  /* 0x001258a801007387 */ /* 0x000fe20000100a00 */
[----:B------:R-:W-:-:S03]  /*44e00*/  LOP3.LUT R3, R3, 0xefffffff, RZ, 0xc0, !PT ;  /* 0xefffffff03037812 */ /* 0x000fc600078ec0ff */
[----:B------:R-:W-:Y:S01]  /*44e10*/  STL.64 [R1+0x1250], R170 ;  /* 0x001250aa01007387 */ /* 0x000fe20000100a00 */
        /* <DEDUP_REMOVED lines=10> */
[----:B------:R-:W-:-:S03]  /*44ec0*/  @P6 LOP3.LUT R3, R3, 0x4000000, RZ, 0xfc, !PT ;  /* 0x0400000003036812 */ /* 0x000fc600078efcff */
[----:B------:R-:W-:Y:S01]  /*44ed0*/  STL.64 [R1+0x11f0], R156 ;  /* 0x0011f09c01007387 */ /* 0x000fe20000100a00 */
[----:B------:R-:W-:-:S03]  /*44ee0*/  LOP3.LUT R3, R3, 0xfdffffff, RZ, 0xc0, !PT ;  /* 0xfdffffff03037812 */ /* 0x000fc600078ec0ff */
[----:B------:R-:W-:Y:S01]  /*44ef0*/  STL.64 [R1+0x11e8], R158 ;  /* 0x0011e89e01007387 */ /* 0x000fe20000100a00 */
[----:B------:R-:W-:-:S03]  /*44f00*/  @P5 LOP3.LUT R3, R3, 0x2000000, RZ, 0xfc, !PT ;  /* 0x0200000003035812 */ /* 0x000fc600078efcff */
[----:B------:R-:W-:Y:S04]  /*44f10*/  STL.64 [R1+0x11e0], R8 ;  /* 0x0011e00801007387 */ /* 0x000fe80000100a00 */
[----:B------:R-:W-:Y:S04]  /*44f20*/  STL.64 [R1+0x11d8], R152 ;  /* 0x0011d89801007387 */ /* 0x000fe80000100a00 */
[----:B------:R-:W-:Y:S04]  /*44f30*/  STL.64 [R1+0x11d0], R154 ;  /* 0x0011d09a01007387 */ /* 0x000fe80000100a00 */
[----:B------:R-:W-:Y:S04]  /*44f40*/  STL.64 [R1+0x11c8], R148 ;  /* 0x0011c89401007387 */ /* 0x000fe80000100a00 */
[----:B------:R-:W-:Y:S04]  /*44f50*/  STL.64 [R1+0x11c0], R150 ;  /* 0x0011c09601007387 */ /* 0x000fe80000100a00 */
[----:B------:R-:W-:Y:S04]  /*44f60*/  STL.64 [R1+0x11b8], R144 ;  /* 0x0011b89001007387 */ /* 0x000fe80000100a00 */
[----:B------:R-:W-:Y:S04]  /*44f70*/  STL.64 [R1+0x11b0], R146 ;  /* 0x0011b09201007387 */ /* 0x000fe80000100a00 */
[----:B-1----:R-:W-:Y:S04]  /*44f80*/  STL.64 [R1+0x11a8], R140 ;  /* 0x0011a88c01007387 */ /* 0x002fe80000100a00 */
[----:B------:R-:W-:Y:S04]  /*44f90*/  STL.64 [R1+0x11a0], R142 ;  /* 0x0011a08e01007387 */ /* 0x000fe80000100a00 */
[----:B0-----:R-:W-:Y:S04]  /*44fa0*/  STL.64 [R1+0x1198], R136 ;  /* 0x0011988801007387 */ /* 0x001fe80000100a00 */
        /* <DEDUP_REMOVED lines=12> */
[----:B--2---:R-:W-:Y:S04]  /*45070*/  STL.64 [R1+0x1130], R112 ;  /* 0x0011307001007387 */ /* 0x004fe80000100a00 */
[----:B------:R-:W-:Y:S04]  /*45080*/  STL.64 [R1+0x1128], R114 ;  /* 0x0011287201007387 */ /* 0x000fe80000100a00 */
[----:B------:R-:W-:Y:S04]  /*45090*/  STL.64 [R1+0x1110], R244 ;  /* 0x001110f401007387 */ /* 0x000fe80000100a00 */
[----:B------:R-:W-:Y:S04]  /*450a0*/  STL.64 [R1+0x10d0], R246 ;  /* 0x0010d0f601007387 */ /* 0x000fe80000100a00 */
[----:B------:R-:W-:Y:S04]  /*450b0*/  STL.64 [R1+0x1080], R248 ;  /* 0x001080f801007387 */ /* 0x000fe80000100a00 */
[----:B------:R3:W-:Y:S04]  /*450c0*/  STSM.16.M88.4 [R46], R20 ;  /* 0x000000142e007844 */ /* 0x0007e80000000200 */
[----:B------:R-:W2:Y:S04]  /*450d0*/  LDL.LU R70, [R1+0x9ac] ;  /* 0x0009ac0001467983 */ /* 0x000ea80000300800 */
[----:B------:R-:W2:Y:S01]  /*450e0*/  LDL.LU R64, [R1+0xa24] ;  /* 0x000a240001407983 */ /* 0x000ea20000300800 */
[----:B------:R-:W-:Y:S06]  /*450f0*/  BAR.SYNC.DEFER_BLOCKING 0x0 ;  /* 0x0000000000007b1d */ /* 0x000fec0000010000 */
[----:B------:R-:W0:Y:S01]  /*45100*/  LDS.128 R108, [R251] ;  /* 0x00000000fb6c7984 */ /* 0x000e220000000c00 */
[----:B---3--:R-:W-:-:S03]  /*45110*/  PRMT R20, R60, 0x5410, R61 ;  /* 0x000054103c147816 */ /* 0x008fc6000000003d */
[----:B------:R-:W3:Y:S04]  /*45120*/  LDL.LU R61, [R1+0x974] ;  /* 0x00097400013d7983 */ /* 0x000ee80000300800 */
[----:B------:R-:W3:Y:S01]  /*45130*/  LDL.LU R60, [R1+0x9ec] ;  /* 0x0009ec00013c7983 */ /* 0x000ee20000300800 */
[----:B----4-:R-:W-:-:S03]  /*45140*/  PRMT R21, R59, 0x5410, R62 ;  /* 0x000054103b157816 */ /* 0x010fc6000000003e */
[----:B------:R-:W4:Y:S04]  /*45150*/  LDL.LU R62, [R1+0x5f0] ;  /* 0x0005f000013e7983 */ /* 0x000f280000300800 */
[----:B------:R-:W4:Y:S01]  /*45160*/  LDL.LU R59, [R1+0x81c] ;  /* 0x00081c00013b7983 */ /* 0x000f220000300800 */
[----:B------:R-:W-:-:S03]  /*45170*/  PRMT R23, R58, 0x5410, R57 ;  /* 0x000054103a177816 */ /* 0x000fc60000000039 */
[----:B------:R-:W2:Y:S04]  /*45180*/  LDL.LU R57, [R1+0x5b8] ;  /* 0x0005b80001397983 */ /* 0x000ea80000300800 */
[----:B------:R-:W2:Y:S01]  /*45190*/  LDL.LU R58, [R1+0x7e4] ;  /* 0x0007e400013a7983 */ /* 0x000ea20000300800 */
[----:B------:R-:W-:Y:S01]  /*451a0*/  PRMT R22, R72, 0x5410, R73 ;  /* 0x0000541048167816 */ /* 0x000fe20000000049 */
[----:B------:R-:W-:Y:S06]  /*451b0*/  BAR.SYNC.DEFER_BLOCKING 0x0 ;  /* 0x0000000000007b1d */ /* 0x000fec0000010000 */
[----:B0-----:R-:W-:Y:S04]  /*451c0*/  STL.64 [R1+0x1120], R108 ;  /* 0x0011206c01007387 */ /* 0x001fe80000100a00 */
[----:B------:R-:W-:Y:S04]  /*451d0*/  STL.64 [R1+0x1118], R110 ;  /* 0x0011186e01007387 */ /* 0x000fe80000100a00 */
[----:B------:R0:W-:Y:S01]  /*451e0*/  STSM.16.M88.4 [R46], R20 ;  /* 0x000000142e007844 */ /* 0x0001e20000000200 */
[----:B------:R-:W-:Y:S01]  /*451f0*/  BAR.SYNC.DEFER_BLOCKING 0x0 ;  /* 0x0000000000007b1d */ /* 0x000fe20000010000 */
[----:B0-----:R-:W-:-:S05]  /*45200*/  PRMT R23, R63, 0x5410, R66 ;  /* 0x000054103f177816 */ /* 0x001fca0000000042 */
[----:B------:R-:W2:Y:S04]  /*45210*/  LDL.LU R66, [R1+0x9a8] ;  /* 0x0009a80001427983 */ /* 0x000ea80000300800 */
[----:B------:R-:W2:Y:S01]  /*45220*/  LDL.LU R63, [R1+0xa20] ;  /* 0x000a2000013f7983 */ /* 0x000ea20000300800 */
[----:B------:R-:W-:-:S03]  /*45230*/  PRMT R20, R71, 0x5410, R74 ;  /* 0x0000541047147816 */ /* 0x000fc6000000004a */
[----:B------:R-:W2:Y:S04]  /*45240*/  LDL.LU R77, [R1+0x970] ;  /* 0x00097000014d7983 */ /* 0x000ea80000300800 */
[----:B------:R-:W0:Y:S01]  /*45250*/  LDS.128 R104, [R251] ;  /* 0x00000000fb687984 */ /* 0x000e220000000c00 */
[----:B------:R-:W-:-:S03]  /*45260*/  PRMT R21, R68, 0x5410, R69 ;  /* 0x0000541044157816 */ /* 0x000fc60000000045 */
[----:B------:R-:W2:Y:S01]  /*45270*/  LDL.LU R76, [R1+0x9e8] ;  /* 0x0009e800014c7983 */ /* 0x000ea20000300800 */
[----:B------:R-:W-:Y:S01]  /*45280*/  PRMT R22, R65, 0x5410, R67 ;  /* 0x0000541041167816 */ /* 0x000fe20000000043 */
[----:B------:R-:W-:Y:S06]  /*45290*/  BAR.SYNC.DEFER_BLOCKING 0x0 ;  /* 0x0000000000007b1d */ /* 0x000fec0000010000 */
[----:B------:R-:W2:Y:S04]  /*452a0*/  LDL.LU R79, [R1+0x5ec] ;  /* 0x0005ec00014f7983 */ /* 0x000ea80000300800 */
[----:B------:R-:W2:Y:S04]  /*452b0*/  LDL.LU R75, [R1+0x818] ;  /* 0x00081800014b7983 */ /* 0x000ea80000300800 */
[----:B------:R-:W2:Y:S04]  /*452c0*/  LDL.LU R67, [R1+0x5b4] ;  /* 0x0005b40001437983 */ /* 0x000ea80000300800 */
[----:B------:R-:W2:Y:S04]  /*452d0*/  LDL.LU R65, [R1+0x7e0] ;  /* 0x0007e00001417983 */ /* 0x000ea80000300800 */
[----:B------:R3:W-:Y:S01]  /*452e0*/  STSM.16.M88.4 [R46], R20 ;  /* 0x000000142e007844 */ /* 0x0007e20000000200 */
[----:B------:R-:W-:Y:S06]  /*452f0*/  BAR.SYNC.DEFER_BLOCKING 0x0 ;  /* 0x0000000000007b1d */ /* 0x000fec0000010000 */
[----:B0-----:R-:W-:Y:S04]  /*45300*/  STL.64 [R1+0x1108], R104 ;  /* 0x0011086801007387 */ /* 0x001fe80000100a00 */
[----:B------:R-:W-:Y:S04]  /*45310*/  STL.64 [R1+0x1100], R106 ;  /* 0x0011006a01007387 */ /* 0x000fe80000100a00 */
[----:B------:R-:W0:Y:S01]  /*45320*/  LDS.128 R100, [R251] ;  /* 0x00000000fb647984 */ /* 0x000e220000000c00 */
[----:B---3--:R-:W-:-:S03]  /*45330*/  PRMT R21, R60, 0x5410, R61 ;  /* 0x000054103c157816 */ /* 0x008fc6000000003d */
[----:B------:R-:W3:Y:S04]  /*45340*/  LDL.LU R61, [R1+0x9a4] ;  /* 0x0009a400013d7983 */ /* 0x000ee80000300800 */
[----:B------:R-:W3:Y:S01]  /*45350*/  LDL.LU R60, [R1+0xa1c] ;  /* 0x000a1c00013c7983 */ /* 0x000ee20000300800 */
[----:B----4-:R-:W-:-:S03]  /*45360*/  PRMT R22, R59, 0x5410, R62 ;  /* 0x000054103b167816 */ /* 0x010fc6000000003e */
[----:B------:R-:W4:Y:S04]  /*45370*/  LDL.LU R62, [R1+0x96c] ;  /* 0x00096c00013e7983 */ /* 0x000f280000300800 */
[----:B------:R-:W4:Y:S04]  /*45380*/  LDL.LU R59, [R1+0x9e4] ;  /* 0x0009e400013b7983 */ /* 0x000f280000300800 */
[----:B------:R-:W4:Y:S04]  /*45390*/  LDL.LU R73, [R1+0x5e8] ;  /* 0x0005e80001497983 */ /* 0x000f280000300800 */
[----:B------:R-:W4:Y:S01]  /*453a0*/  LDL.LU R72, [R1+0x814] ;  /* 0x0008140001487983 */ /* 0x000f220000300800 */
[----:B--2---:R-:W-:-:S03]  /*453b0*/  PRMT R23, R58, 0x5410, R57 ;  /* 0x000054103a177816 */ /* 0x004fc60000000039 */
[----:B------:R-:W2:Y:S04]  /*453c0*/  LDL.LU R57, [R1+0x5b0] ;  /* 0x0005b00001397983 */ /* 0x000ea80000300800 */
[----:B------:R-:W2:Y:S01]  /*453d0*/  LDL.LU R58, [R1+0x7dc] ;  /* 0x0007dc00013a7983 */ /* 0x000ea20000300800 */
[----:B------:R-:W-:Y:S01]  /*453e0*/  PRMT R20, R64, 0x5410, R70 ;  /* 0x0000541040147816 */ /* 0x000fe20000000046 */
[----:B------:R-:W-:Y:S06]  /*453f0*/  BAR.SYNC.DEFER_BLOCKING 0x0 ;  /* 0x0000000000007b1d */ /* 0x000fec0000010000 */
[----:B0-----:R-:W-:Y:S04]  /*45400*/  STL.64 [R1+0x10f8], R100 ;  /* 0x0010f86401007387 */ /* 0x001fe80000100a00 */
[----:B------:R-:W-:Y:S04]  /*45410*/  STL.64 [R1+0x10f0], R102 ;  /* 0x0010f06601007387 */ /* 0x000fe80000100a00 */
[----:B------:R-:W2:Y:S04]  /*45420*/  LDL.LU R74, [R1+0x9a0] ;  /* 0x0009a000014a7983 */ /* 0x000ea80000300800 */
[----:B------:R-:W2:Y:S04]  /*45430*/  LDL.LU R71, [R1+0xa18] ;  /* 0x000a180001477983 */ /* 0x000ea80000300800 */
[----:B------:R-:W2:Y:S04]  /*45440*/  LDL.LU R69, [R1+0x968] ;  /* 0x0009680001457983 */ /* 0x000ea80000300800 */
[----:B------:R-:W2:Y:S04]  /*45450*/  LDL.LU R68, [R1+0x9e0] ;  /* 0x0009e00001447983 */ /* 0x000ea80000300800 */
[----:B------:R0:W-:Y:S04]  /*45460*/  STSM.16.M88.4 [R46], R20 ;  /* 0x000000142e007844 */ /* 0x0001e80000000200 */
[----:B------:R-:W2:Y:S04]  /*45470*/  LDL.LU R70, [R1+0x5e4] ;  /* 0x0005e40001467983 */ /* 0x000ea80000300800 */
[----:B------:R-:W2:Y:S01]  /*45480*/  LDL.LU R64, [R1+0x810] ;  /* 0x0008100001407983 */ /* 0x000ea20000300800 */
[----:B------:R-:W-:Y:S01]  /*45490*/  BAR.SYNC.DEFER_BLOCKING 0x0 ;  /* 0x0000000000007b1d */ /* 0x000fe20000010000 */
[----:B0-----:R-:W-:-:S05]  /*454a0*/  PRMT R20, R63, 0x5410, R66 ;  /* 0x000054103f147816 */ /* 0x001fca0000000042 */
[----:B------:R-:W2:Y:S04]  /*454b0*/  LDL.LU R66, [R1+0x5ac] ;  /* 0x0005ac0001427983 */ /* 0x000ea80000300800 */
[----:B------:R-:W2:Y:S04]  /*454c0*/  LDL.LU R63, [R1+0x7d8] ;  /* 0x0007d800013f7983 */ /* 0x000ea80000300800 */
[----:B------:R-:W0:Y:S01]  /*454d0*/  LDS.128 R96, [R251] ;  /* 0x00000000fb607984 */ /* 0x000e220000000c00 */
[----:B------:R-:W-:Y:S02]  /*454e0*/  PRMT R21, R76, 0x5410, R77 ;  /* 0x000054104c157816 */ /* 0x000fe4000000004d */
[----:B------:R-:W-:-:S02]  /*454f0*/  PRMT R22, R75, 0x5410, R79 ;  /* 0x000054104b167816 */ /* 0x000fc4000000004f */
[----:B------:R-:W-:Y:S01]  /*45500*/  PRMT R23, R65, 0x5410, R67 ;  /* 0x0000541041177816 */ /* 0x000fe20000000043 */
[----:B------:R-:W-:Y:S06]  /*45510*/  BAR.SYNC.DEFER_BLOCKING 0x0 ;  /* 0x0000000000007b1d */ /* 0x000fec0000010000 */
[----:B------:R3:W-:Y:S02]  /*45520*/  STSM.16.M88.4 [R46], R20 ;  /* 0x000000142e007844 */ /* 0x0007e40000000200 */
[----:B------:R-:W-:Y:S06]  /*45530*/  BAR.SYNC.DEFER_BLOCKING 0x0 ;  /* 0x0000000000007b1d */ /* 0x000fec0000010000 */
[----:B0-----:R-:W-:Y:S04]  /*45540*/  STL.64 [R1+0x10e8], R96 ;  /* 0x0010e86001007387 */ /* 0x001fe80000100a00 */
[----:B------:R-:W-:Y:S04]  /*45550*/  STL.64 [R1+0x10e0], R98 ;  /* 0x0010e06201007387 */ /* 0x000fe80000100a00 */
[----:B------:R-:W2:Y:S04]  /*45560*/  LDL.LU R67, [R1+0x99c] ;  /* 0x00099c0001437983 */ /* 0x000ea80000300800 */
[----:B------:R-:W2:Y:S04]  /*45570*/  LDL.LU R65, [R1+0xa14] ;  /* 0x000a140001417983 */ /* 0x000ea80000300800 */
[----:B------:R-:W0:Y:S01]  /*45580*/  LDS.128 R92, [R251] ;  /* 0x00000000fb5c7984 */ /* 0x000e220000000c00 */
[----:B---3--:R-:W-:-:S03]  /*45590*/  PRMT R20, R60, 0x5410, R61 ;  /* 0x000054103c147816 */ /* 0x008fc6000000003d */
[----:B------:R-:W3:Y:S04]  /*455a0*/  LDL.LU R61, [R1+0x964] ;  /* 0x00096400013d7983 */ /* 0x000ee80000300800 */
[----:B------:R-:W3:Y:S01]  /*455b0*/  LDL.LU R60, [R1+0x9dc] ;  /* 0x0009dc00013c7983 */ /* 0x000ee20000300800 */
[----:B----4-:R-:W-:-:S03]  /*455c0*/  PRMT R21, R59, 0x5410, R62 ;  /* 0x000054103b157816 */ /* 0x010fc6000000003e */
        /* <DEDUP_REMOVED lines=24> */
[----:B------:R-:W2:Y:S04]  /*45750*/  LDL.LU R63, [R1+0x7d0] ;  /* 0x0007d000013f7983 */ /* 0x000ea80000300800 */
[----:B------:R3:W-:Y:S04]  /*45760*/  STSM.16.M88.4 [R46], R20 ;  /* 0x000000142e007844 */ /* 0x0007e80000000200 */
[----:B0-----:R-:W-:Y:S04]  /*45770*/  STL.64 [R1+0x10c0], R88 ;  /* 0x0010c05801007387 */ /* 0x001fe80000100a00 */
[----:B------:R-:W-:Y:S01]  /*45780*/  STL.64 [R1+0x10b8], R90 ;  /* 0x0010b85a01007387 */ /* 0x000fe20000100a00 */
[----:B------:R-:W-:Y:S06]  /*45790*/  BAR.SYNC.DEFER_BLOCKING 0x0 ;  /* 0x0000000000007b1d */ /* 0x000fec0000010000 */
        /* <DEDUP_REMOVED lines=29> */
[----:B------:R-:W-:Y:S01]  /*45970*/  PRMT R22, R75, 0x5410, R79 ;  /* 0x000054104b167816 */ /* 0x000fe2000000004f */
[----:B------:R-:W-:Y:S01]  /*45980*/  BAR.SYNC.DEFER_BLOCKING 0x0 ;  /* 0x0000000000007b1d */ /* 0x000fe20000010000 */
[----:B------:R-:W-:-:S05]  /*45990*/  PRMT R23, R63, 0x5410, R70 ;  /* 0x000054103f177816 */ /* 0x000fca0000000046 */
        /* <DEDUP_REMOVED lines=19> */
[----:B------:R0:W-:Y:S04]  /*45ad0*/  STSM.16.M88.4 [R46], R20 ;  /* 0x000000142e007844 */ /* 0x0001e80000000200 */
[----:B------:R-:W-:Y:S04]  /*45ae0*/  STL.64 [R1+0x1088], R78 ;  /* 0x0010884e01007387 */ /* 0x000fe80000100a00 */
[----:B------:R-:W2:Y:S04]  /*45af0*/  LDL.LU R216, [R1+0x988] ;  /* 0x0009880001d87983 */ /* 0x000ea80000300800 */
[----:B------:R-:W2:Y:S04]  /*45b00*/  LDL.LU R214, [R1+0xa00] ;  /* 0x000a000001d67983 */ /* 0x000ea80000300800 */
[----:B------:R-:W2:Y:S04]  /*45b10*/  LDL.LU R202, [R1+0x950] ;  /* 0x0009500001ca7983 */ /* 0x000ea80000300800 */
[----:B------:R-:W2:Y:S01]  /*45b20*/  LDL.LU R200, [R1+0x9c8] ;  /* 0x0009c80001c87983 */ /* 0x000ea20000300800 */
[----:B0-----:R-:W-:Y:S01]  /*45b30*/  PRMT R20, R71, 0x5410, R74 ;  /* 0x0000541047147816 */ /* 0x001fe2000000004a */
[----:B------:R-:W-:Y:S01]  /*45b40*/  BAR.SYNC.DEFER_BLOCKING 0x0 ;  /* 0x0000000000007b1d */ /* 0x000fe20000010000 */
[----:B------:R-:W-:-:S02]  /*45b50*/  PRMT R22, R65, 0x5410, R67 ;  /* 0x0000541041167816 */ /* 0x000fc40000000043 */
[----:B------:R-:W-:-:S03]  /*45b60*/  PRMT R23, R66, 0x5410, R64 ;  /* 0x0000541042177816 */ /* 0x000fc60000000040 */
[----:B------:R-:W2:Y:S04]  /*45b70*/  LDL.LU R67, [R1+0x5cc] ;  /* 0x0005cc0001437983 */ /* 0x000ea80000300800 */
[----:B------:R-:W2:Y:S04]  /*45b80*/  LDL.LU R65, [R1+0x7f8] ;  /* 0x0007f80001417983 */ /* 0x000ea80000300800 */
[----:B------:R-:W2:Y:S04]  /*45b90*/  LDL.LU R64, [R1+0x594] ;  /* 0x0005940001407983 */ /* 0x000ea80000300800 */
[----:B------:R-:W2:Y:S04]  /*45ba0*/  LDL.LU R66, [R1+0x7c0] ;  /* 0x0007c00001427983 */ /* 0x000ea80000300800 */
[----:B------:R-:W0:Y:S04]  /*45bb0*/  LDS.128 R72, [R251] ;  /* 0x00000000fb487984 */ /* 0x000e280000000c00 */
[----:B0-----:R-:W-:Y:S04]  /*45bc0*/  STL.64 [R1+0x1078], R72 ;  /* 0x0010784801007387 */ /* 0x001fe80000100a00 */
[----:B------:R-:W-:Y:S04]  /*45bd0*/  STL.64 [R1+0x1070], R74 ;  /* 0x0010704a01007387 */ /* 0x000fe80000100a00 */
[----:B------:R-:W2:Y:S04]  /*45be0*/  LDL.LU R212, [R1+0x984] ;  /* 0x0009840001d47983 */ /* 0x000ea80000300800 */
[----:B------:R-:W2:Y:S04]  /*45bf0*/  LDL.LU R210, [R1+0x9fc] ;  /* 0x0009fc0001d27983 */ /* 0x000ea80000300800 */
[----:B------:R-:W2:Y:S04]  /*45c00*/  LDL.LU R198, [R1+0x94c] ;  /* 0x00094c0001c67983 */ /* 0x000ea80000300800 */
[----:B------:R-:W2:Y:S01]  /*45c10*/  LDL.LU R196, [R1+0x9c4] ;  /* 0x0009c40001c47983 */ /* 0x000ea20000300800 */
[----:B------:R-:W-:Y:S01]  /*45c20*/  PRMT R21, R68, 0x5410, R69 ;  /* 0x0000541044157816 */ /* 0x000fe20000000045 */
[----:B------:R-:W-:Y:S06]  /*45c30*/  BAR.SYNC.DEFER_BLOCKING 0x0 ;  /* 0x0000000000007b1d */ /* 0x000fec0000010000 */
[----:B------:R0:W-:Y:S02]  /*45c40*/  STSM.16.M88.4 [R46], R20 ;  /* 0x000000142e007844 */ /* 0x0001e40000000200 */
[----:B0-----:R-:W-:Y:S01]  /*45c50*/  PRMT R20, R63, 0x5410, R70 ;  /* 0x000054103f147816 */ /* 0x001fe20000000046 */
[----:B------:R-:W-:Y:S06]  /*45c60*/  BAR.SYNC.DEFER_BLOCKING 0x0 ;  /* 0x0000000000007b1d */ /* 0x000fec0000010000 */
[----:B------:R-:W2:Y:S04]  /*45c70*/  LDL.LU R63, [R1+0x5c8] ;  /* 0x0005c800013f7983 */ /* 0x000ea80000300800 */
        /* <DEDUP_REMOVED lines=11> */
[----:B------:R-:W2:Y:S04]  /*45d30*/  LDL.LU R192, [R1+0x5c4] ;  /* 0x0005c40001c07983 */ /* 0x000ea80000300800 */
[----:B------:R-:W2:Y:S04]  /*45d40*/  LDL.LU R59, [R1+0x7f0] ;  /* 0x0007f000013b7983 */ /* 0x000ea80000300800 */
[----:B------:R-:W2:Y:S04]  /*45d50*/  LDL.LU R57, [R1+0x58c] ;  /* 0x00058c0001397983 */ /* 0x000ea80000300800 */
[----:B------:R-:W2:Y:S01]  /*45d60*/  LDL.LU R58, [R1+0x7b8] ;  /* 0x0007b800013a7983 */ /* 0x000ea20000300800 */
[----:B------:R-:W-:Y:S06]  /*45d70*/  BAR.SYNC.DEFER_BLOCKING 0x0 ;  /* 0x0000000000007b1d */ /* 0x000fec0000010000 */
[----:B0-----:R-:W-:Y:S04]  /*45d80*/  STL.64 [R1+0x1068], R68 ;  /* 0x0010684401007387 */ /* 0x001fe80000100a00 */
[----:B------:R0:W-:Y:S04]  /*45d90*/  STSM.16.M88.4 [R46], R20 ;  /* 0x000000142e007844 */ /* 0x0001e80000000200 */
[----:B------:R-:W-:Y:S01]  /*45da0*/  STL.64 [R1+0x1060], R70 ;  /* 0x0010604601007387 */ /* 0x000fe20000100a00 */
[----:B0-----:R-:W-:-:S03]  /*45db0*/  PRMT R21, R200, 0x5410, R202 ;  /* 0x00005410c8157816 */ /* 0x001fc600000000ca */
[----:B------:R-:W2:Y:S01]  /*45dc0*/  LDL.LU R202, [R1+0x600] ;  /* 0x0006000001ca7983 */ /* 0x000ea20000300800 */
[----:B------:R-:W-:-:S03]  /*45dd0*/  PRMT R22, R65, 0x5410, R67 ;  /* 0x0000541041167816 */ /* 0x000fc60000000043 */
[----:B------:R-:W2:Y:S01]  /*45de0*/  LDL.LU R200, [R1+0x604] ;  /* 0x0006040001c87983 */ /* 0x000ea20000300800 */
[----:B------:R-:W-:Y:S01]  /*45df0*/  PRMT R23, R66, 0x5410, R64 ;  /* 0x0000541042177816 */ /* 0x000fe20000000040 */
[----:B------:R-:W-:Y:S06]  /*45e00*/  BAR.SYNC.DEFER_BLOCKING 0x0 ;  /* 0x0000000000007b1d */ /* 0x000fec0000010000 */
[----:B------:R-:W0:Y:S01]  /*45e10*/  LDS.128 R64, [R251] ;  /* 0x00000000fb407984 */ /* 0x000e220000000c00 */
[----:B------:R-:W-:Y:S01]  /*45e20*/  PRMT R20, R214, 0x5410, R216 ;  /* 0x00005410d6147816 */ /* 0x000fe200000000d8 */
[----:B------:R-:W-:Y:S06]  /*45e30*/  BAR.SYNC.DEFER_BLOCKING 0x0 ;  /* 0x0000000000007b1d */ /* 0x000fec0000010000 */
[----:B------:R1:W-:Y:S04]  /*45e40*/  STSM.16.M88.4 [R46], R20 ;  /* 0x000000142e007844 */ /* 0x0003e80000000200 */
[----:B0-----:R-:W-:Y:S04]  /*45e50*/  STL.64 [R1+0x1058], R64 ;  /* 0x0010584001007387 */ /* 0x001fe80000100a00 */
[----:B------:R-:W-:Y:S01]  /*45e60*/  STL.64 [R1+0x1050], R66 ;  /* 0x0010504201007387 */ /* 0x000fe20000100a00 */
[----:B-1----:R-:W-:-:S03]  /*45e70*/  PRMT R21, R196, 0x5410, R198 ;  /* 0x00005410c4157816 */ /* 0x002fc600000000c6 */
[----:B------:R-:W2:Y:S04]  /*45e80*/  LDL.LU R198, [R1+0x608] ;  /* 0x0006080001c67983 */ /* 0x000ea80000300800 */
[----:B------:R-:W2:Y:S01]  /*45e90*/  LDL.LU R196, [R1+0x60c] ;  /* 0x00060c0001c47983 */ /* 0x000ea20000300800 */
[----:B------:R-:W-:Y:S02]  /*45ea0*/  PRMT R20, R210, 0x5410, R212 ;  /* 0x00005410d2147816 */ /* 0x000fe400000000d4 */
[----:B---3--:R-:W-:Y:S02]  /*45eb0*/  PRMT R22, R61, 0x5410, R63 ;  /* 0x000054103d167816 */ /* 0x008fe4000000003f */
[----:B----4-:R-:W-:Y:S01]  /*45ec0*/  PRMT R23, R62, 0x5410, R60 ;  /* 0x000054103e177816 */ /* 0x010fe2000000003c */
[----:B------:R-:W-:Y:S06]  /*45ed0*/  BAR.SYNC.DEFER_BLOCKING 0x0 ;  /* 0x0000000000007b1d */ /* 0x000fec0000010000 */
[----:B------:R-:W0:Y:S02]  /*45ee0*/  LDS.128 R60, [R251] ;  /* 0x00000000fb3c7984 */ /* 0x000e240000000c00 */
[----:B------:R-:W-:Y:S06]  /*45ef0*/  BAR.SYNC.DEFER_BLOCKING 0x0 ;  /* 0x0000000000007b1d */ /* 0x000fec0000010000 */
[----:B------:R2:W-:Y:S02]  /*45f00*/  STSM.16.M88.4 [R46], R20 ;  /* 0x000000142e007844 */ /* 0x0005e40000000200 */
[----:B--2---:R-:W-:-:S02]  /*45f10*/  PRMT R21, R56, 0x5410, R204 ;  /* 0x0000541038157816 */ /* 0x004fc400000000cc */
[----:B------:R-:W-:Y:S02]  /*45f20*/  PRMT R22, R59, 0x5410, R192 ;  /* 0x000054103b167816 */ /* 0x000fe400000000c0 */
[----:B------:R-:W-:Y:S01]  /*45f30*/  PRMT R23, R58, 0x5410, R57 ;  /* 0x000054103a177816 */ /* 0x000fe20000000039 */
[----:B------:R-:W-:Y:S06]  /*45f40*/  BAR.SYNC.DEFER_BLOCKING 0x0 ;  /* 0x0000000000007b1d */ /* 0x000fec0000010000 */
[----:B------:R-:W1:Y:S04]  /*45f50*/  LDS.128 R56, [R251] ;  /* 0x00000000fb387984 */ /* 0x000e680000000c00 */
[----:B0-----:R-:W-:Y:S04]  /*45f60*/  STL.64 [R1+0x1038], R60 ;  /* 0x0010383c01007387 */ /* 0x001fe80000100a00 */
[----:B------:R-:W-:Y:S01]  /*45f70*/  STL.64 [R1+0x1030], R62 ;  /* 0x0010303e01007387 */ /* 0x000fe20000100a00 */
[----:B------:R-:W-:Y:S01]  /*45f80*/  PRMT R20, R206, 0x5410, R208 ;  /* 0x00005410ce147816 */ /* 0x000fe200000000d0 */
[----:B------:R-:W-:Y:S06]  /*45f90*/  BAR.SYNC.DEFER_BLOCKING 0x0 ;  /* 0x0000000000007b1d */ /* 0x000fec0000010000 */
[----:B-1----:R-:W-:Y:S04]  /*45fa0*/  STL.64 [R1+0x1048], R56 ;  /* 0x0010483801007387 */ /* 0x002fe80000100a00 */
[----:B------:R-:W-:Y:S04]  /*45fb0*/  STL.64 [R1+0x1040], R58 ;  /* 0x0010403a01007387 */ /* 0x000fe80000100a00 */
[----:B------:R-:W2:Y:S04]  /*45fc0*/  LDL.LU R210, [R1+0x610] ;  /* 0x0006100001d27983 */ /* 0x000ea80000300800 */
[----:B------:R-:W3:Y:S04]  /*45fd0*/  LDL.LU R216, [R1+0x614] ;  /* 0x0006140001d87983 */ /* 0x000ee80000300800 */
[----:B------:R-:W4:Y:S04]  /*45fe0*/  LDL.LU R208, [R1+0x618] ;  /* 0x0006180001d07983 */ /* 0x000f280000300800 */
[----:B------:R0:W-:Y:S04]  /*45ff0*/  STSM.16.M88.4 [R46], R20 ;  /* 0x000000142e007844 */ /* 0x0001e80000000200 */
[----:B------:R-:W4:Y:S04]  /*46000*/  LDL.LU R206, [R1+0x61c] ;  /* 0x00061c0001ce7983 */ /* 0x000f280000300800 */
[----:B------:R-:W4:Y:S01]  /*46010*/  LDL.LU R204, [R1+0x620] ;  /* 0x0006200001cc7983 */ /* 0x000f220000300800 */
[C---:B------:R-:W-:Y:S01]  /*46020*/  PRMT R192, R176.reuse, 0x7770, RZ ;  /* 0x00007770b0c07816 */ /* 0x040fe200000000ff */
[----:B------:R-:W-:Y:S01]  /*46030*/  BAR.SYNC.DEFER_BLOCKING 0x0 ;  /* 0x0000000000007b1d */ /* 0x000fe20000010000 */
[----:B0-----:R-:W-:-:S05]  /*46040*/  PRMT R20, R176, 0x7771, RZ ;  /* 0x00007771b0147816 */ /* 0x001fca00000000ff */
[----:B------:R0:W-:Y:S02]  /*46050*/  @P4 STG.E.U8 desc[UR32][R12.64], R192 ;  /* 0x000000c00c004986 */ /* 0x0001e4000c101120 */
[----:B0-----:R-:W-:-:S04]  /*46060*/  IADD3 R12, P4, R202, R10, RZ ;  /* 0x0000000aca0c7210 */ /* 0x001fc80007f9e0ff */
[----:B------:R-:W-:Y:S02]  /*46070*/  LEA.HI.X.SX32 R13, R202, R2, 0x1, P4 ;  /* 0x00000002ca0d7211 */ /* 0x000fe400020f0eff */
[----:B------:R-:W4:Y:S04]  /*46080*/  LDL.LU R202, [R1+0x624] ;  /* 0x0006240001ca7983 */ /* 0x000f280000300800 */
[----:B------:R-:W4:Y:S04]  /*46090*/  LDL.LU R214, [R1+0x628] ;  /* 0x0006280001d67983 */ /* 0x000f280000300800 */
[----:B------:R0:W-:Y:S02]  /*460a0*/  @P0 STG.E.U8 desc[UR32][R14.64], R20 ;  /* 0x000000140e000986 */ /* 0x0001e4000c101120 */
[----:B0-----:R-:W-:-:S04]  /*460b0*/  IADD3 R14, P4, R200, R10, RZ ;  /* 0x0000000ac80e7210 */ /* 0x001fc80007f9e0ff */
[----:B------:R-:W-:Y:S02]  /*460c0*/  LEA.HI.X.SX32 R15, R200, R2, 0x1, P4 ;  /* 0x00000002c80f7211 */ /* 0x000fe400020f0eff */
[----:B------:R-:W4:Y:S04]  /*460d0*/  LDL.LU R200, [R1+0x62c] ;  /* 0x00062c0001c87983 */ /* 0x000f280000300800 */
[----:B------:R-:W4:Y:S01]  /*460e0*/  LDL.LU R212, [R1+0x630] ;  /* 0x0006300001d47983 */ /* 0x000f220000300800 */
[C---:B------:R-:W-:Y:S02]  /*460f0*/  IADD3 R22, P4, R198.reuse, R10, RZ ;  /* 0x0000000ac6167210 */ /* 0x040fe40007f9e0ff */
[----:B------:R-:W-:Y:S02]  /*46100*/  PRMT R20, R177, 0x7770, RZ ;  /* 0x00007770b1147816 */ /* 0x000fe400000000ff */
[----:B------:R-:W-:-:S02]  /*46110*/  LEA.HI.X.SX32 R23, R198, R2, 0x1, P4 ;  /* 0x00000002c6177211 */ /* 0x000fc400020f0eff */
[----:B------:R-:W4:Y:S04]  /*46120*/  LDL.LU R198, [R1+0x634] ;  /* 0x0006340001c67983 */ /* 0x000f280000300800 */
[----:B------:R0:W-:Y:S02]  /*46130*/  @P1 STG.E.U8 desc[UR32][R16.64], R20 ;  /* 0x0000001410001986 */ /* 0x0001e4000c101120 */
[----:B0-----:R-:W-:-:S04]  /*46140*/  IADD3 R20, P4, R196, R10, RZ ;  /* 0x0000000ac4147210 */ /* 0x001fc80007f9e0ff */
[----:B------:R-:W-:Y:S02]  /*46150*/  LEA.HI.X.SX32 R21, R196, R2, 0x1, P4 ;  /* 0x00000002c4157211 */ /* 0x000fe400020f0eff */
[----:B------:R-:W4:Y:S01]  /*46160*/  LDL.LU R196, [R1+0x638] ;  /* 0x0006380001c47983 */ /* 0x000f220000300800 */
[----:B------:R-:W-:-:S05]  /*46170*/  PRMT R16, R177, 0x7771, RZ ;  /* 0x00007771b1107816 */ /* 0x000fca00000000ff */
[----:B------:R0:W-:Y:S02]  /*46180*/  @P2 STG.E.U8 desc[UR32][R12.64], R16 ;  /* 0x000000100c002986 */ /* 0x0001e4000c101120 */
[----:B0-----:R-:W-:-:S05]  /*46190*/  PRMT R12, R178, 0x7770, RZ ;  /* 0x00007770b20c7816 */ /* 0x001fca00000000ff */
[----:B------:R3:W-:Y:S01]  /*461a0*/  @P3 STG.E.U8 desc[UR32][R14.64], R12 ;  /* 0x0000000c0e003986 */ /* 0x0007e2000c101120 */
[----:B--2---:R-:W-:-:S04]  /*461b0*/  IADD3 R16, P4, R210, R10, RZ ;  /* 0x0000000ad2107210 */ /* 0x004fc80007f9e0ff */
[----:B------:R-:W-:Y:S02]  /*461c0*/  LEA.HI.X.SX32 R17, R210, R2, 0x1, P4 ;  /* 0x00000002d2117211 */ /* 0x000fe400020f0eff */
[----:B------:R-:W2:Y:S01]  /*461d0*/  LDL.LU R210, [R1+0x63c] ;  /* 0x00063c0001d27983 */ /* 0x000ea20000300800 */
[----:B---3--:R-:W-:-:S03]  /*461e0*/  IADD3 R12, P4, R216, R10, RZ ;  /* 0x0000000ad80c7210 */ /* 0x008fc60007f9e0ff */
[----:B------:R-:W3:Y:S01]  /*461f0*/  LDL.LU R218, [R1+0x640] ;  /* 0x0006400001da7983 */ /* 0x000ee20000300800 */
[----:B------:R-:W-:Y:S02]  /*46200*/  LEA.HI.X.SX32 R13, R216, R2, 0x1, P4 ;  /* 0x00000002d80d7211 */ /* 0x000fe400020f0eff */
[----:B----4-:R-:W-:-:S04]  /*46210*/  IADD3 R14, P4, R208, R10, RZ ;  /* 0x0000000ad00e7210 */ /* 0x010fc80007f9e0ff */
[----:B------:R-:W-:Y:S02]  /*46220*/  LEA.HI.X.SX32 R15, R208, R2, 0x1, P4 ;  /* 0x00000002d00f7211 */ /* 0x000fe400020f0eff */
[----:B------:R-:W4:Y:S01]  /*46230*/  LDL.LU R208, [R1+0x644] ;  /* 0x0006440001d07983 */ /* 0x000f220000300800 */
[----:B------:R-:W-:-:S04]  /*46240*/  IADD3 R56, P4, R206, R10, RZ ;  /* 0x0000000ace387210 */ /* 0x000fc80007f9e0ff */
[----:B------:R-:W-:Y:S02]  /*46250*/  LEA.HI.X.SX32 R57, R206, R2, 0x1, P4 ;  /* 0x00000002ce397211 */ /* 0x000fe400020f0eff */
[----:B------:R-:W4:Y:S01]  /*46260*/  LDL.LU R206, [R1+0x648] ;  /* 0x0006480001ce7983 */ /* 0x000f220000300800 */
[----:B------:R-:W-:-:S04]  /*46270*/  IADD3 R58, P4, R204, R10, RZ ;  /* 0x0000000acc3a7210 */ /* 0x000fc80007f9e0ff */
[----:B------:R-:W-:Y:S02]  /*46280*/  LEA.HI.X.SX32 R59, R204, R2, 0x1, P4 ;  /* 0x00000002cc3b7211 */ /* 0x000fe400020f0eff */
[----:B------:R-:W4:Y:S04]  /*46290*/  LDL.LU R204, [R1+0x64c] ;  /* 0x00064c0001cc7983 */ /* 0x000f280000300800 */
[----:B------:R-:W4:Y:S01]  /*462a0*/  LDL.LU R216, [R1+0x650] ;  /* 0x0006500001d87983 */ /* 0x000f220000300800 */
[----:B------:R-:W-:-:S04]  /*462b0*/  IADD3 R60, P4, R202, R10, RZ ;  /* 0x0000000aca3c7210 */ /* 0x000fc80007f9e0ff */
        /* <DEDUP_REMOVED lines=8> */
[----:B------:R0:W-:Y:S02]  /*46340*/  STL.64 [R1+0xab8], R8 ;  /* 0x000ab80801007387 */ /* 0x0001e40000100a00 */
[----:B0-----:R-:W-:-:S04]  /*46350*/  IADD3 R8, P4, R212, R10, RZ ;  /* 0x0000000ad4087210 */ /* 0x001fc80007f9e0ff */
        /* <DEDUP_REMOVED lines=11> */
[----:B--2---:R-:W-:-:S04]  /*46410*/  IADD3 R8, P4, R210, R10, RZ ;  /* 0x0000000ad2087210 */ /* 0x004fc80007f9e0ff */
[----:B------:R-:W-:Y:S02]  /*46420*/  LEA.HI.X.SX32 R9, R210, R2, 0x1, P4 ;  /* 0x00000002d2097211 */ /* 0x000fe400020f0eff */
[----:B------:R-:W2:Y:S01]  /*46430*/  LDL.LU R210, [R1+0x66c] ;  /* 0x00066c0001d27983 */ /* 0x000ea20000300800 */
[----:B---3--:R-:W-:-:S03]  /*46440*/  IADD3 R174, P4, R218, R10, RZ ;  /* 0x0000000adaae7210 */ /* 0x008fc60007f9e0ff */
[----:B------:R4:W-:Y:S01]  /*46450*/  STL.64 [R1+0xa98], R8 ;  /* 0x000a980801007387 */ /* 0x0009e20000100a00 */
[----:B------:R-:W-:Y:S02]  /*46460*/  LEA.HI.X.SX32 R175, R218, R2, 0x1, P4 ;  /* 0x00000002daaf7211 */ /* 0x000fe400020f0eff */
[----:B----4-:R-:W-:-:S04]  /*46470*/  IADD3 R8, P4, R208, R10, RZ ;  /* 0x0000000ad0087210 */ /* 0x010fc80007f9e0ff */
[----:B------:R-:W-:Y:S02]  /*46480*/  LEA.HI.X.SX32 R9, R208, R2, 0x1, P4 ;  /* 0x00000002d0097211 */ /* 0x000fe400020f0eff */
[----:B------:R-:W3:Y:S04]  /*46490*/  LDL.LU R208, [R1+0x670] ;  /* 0x0006700001d07983 */ /* 0x000ee80000300800 */
        /* <DEDUP_REMOVED lines=10> */
[----:B------:R-:W-:-:S05]  /*46540*/  LEA.HI.X.SX32 R9, R216, R2, 0x1, P4 ;  /* 0x00000002d8097211 */ /* 0x000fca00020f0eff */
        /* <DEDUP_REMOVED lines=24> */
[----:B------:R2:W-:Y:S04]  /*466d0*/  STL.64 [R1+0xa40], R8 ;  /* 0x000a400801007387 */ /* 0x0005e80000100a00 */
[----:B------:R-:W4:Y:S01]  /*466e0*/  LDL.LU R216, [R1+0x694] ;  /* 0x0006940001d87983 */ /* 0x000f220000300800 */
[----:B--2---:R-:W-:-:S04]  /*466f0*/  IADD3 R8, P4, R210, R10, RZ ;  /* 0x0000000ad2087210 */ /* 0x004fc80007f9e0ff */
[----:B------:R-:W-:Y:S02]  /*46700*/  LEA.HI.X.SX32 R9, R210, R2, 0x1, P4 ;  /* 0x00000002d2097211 */ /* 0x000fe400020f0eff */
[----:B------:R-:W2:Y:S04]  /*46710*/  LDL.LU R210, [R1+0x698] ;  /* 0x0006980001d27983 */ /* 0x000ea80000300800 */
[----:B------:R4:W-:Y:S01]  /*46720*/  STL.64 [R1+0xa38], R8 ;  /* 0x000a380801007387 */ /* 0x0009e20000100a00 */
[----:B---3--:R-:W-:-:S04]  /*46730*/  IADD3 R168, P4, R208, R10, RZ ;  /* 0x0000000ad0a87210 */ /* 0x008fc80007f9e0ff */
[----:B------:R-:W-:Y:S02]  /*46740*/  LEA.HI.X.SX32 R169, R208, R2, 0x1, P4 ;  /* 0x00000002d0a97211 */ /* 0x000fe400020f0eff */
[----:B------:R-:W3:Y:S04]  /*46750*/  LDL.LU R208, [R1+0x69c] ;  /* 0x00069c0001d07983 */ /* 0x000ee80000300800 */
[----:B------:R-:W-:Y:S01]  /*46760*/  STL.64 [R1+0x1260], R168 ;  /* 0x001260a801007387 */ /* 0x000fe20000100a00 */
[----:B----4-:R-:W-:-:S04]  /*46770*/  IADD3 R8, P4, R206, R10, RZ ;  /* 0x0000000ace087210 */ /* 0x010fc80007f9e0ff */
[----:B------:R-:W-:Y:S02]  /*46780*/  LEA.HI.X.SX32 R9, R206, R2, 0x1, P4 ;  /* 0x00000002ce097211 */ /* 0x000fe400020f0eff */
[----:B------:R-:W4:Y:S04]  /*46790*/  LDL.LU R206, [R1+0x6a0] ;  /* 0x0006a00001ce7983 */ /* 0x000f280000300800 */
[----:B------:R0:W-:Y:S01]  /*467a0*/  STL.64 [R1+0xa28], R8 ;  /* 0x000a280801007387 */ /* 0x0001e20000100a00 */
[----:B------:R-:W-:-:S04]  /*467b0*/  IADD3 R170, P4, R204, R10, RZ ;  /* 0x0000000accaa7210 */ /* 0x000fc80007f9e0ff */
[----:B------:R-:W-:Y:S02]  /*467c0*/  LEA.HI.X.SX32 R171, R204, R2, 0x1, P4 ;  /* 0x00000002ccab7211 */ /* 0x000fe400020f0eff */
[----:B------:R-:W4:Y:S04]  /*467d0*/  LDL.LU R204, [R1+0x6a4] ;  /* 0x0006a40001cc7983 */ /* 0x000f280000300800 */
[----:B------:R-:W-:Y:S01]  /*467e0*/  STL.64 [R1+0x1268], R170 ;  /* 0x001268aa01007387 */ /* 0x000fe20000100a00 */
        /* <DEDUP_REMOVED lines=27> */
[----:B--2---:R-:W-:-:S04]  /*469a0*/  IADD3 R8, P4, R210, R10, RZ ;  /* 0x0000000ad2087210 */ /* 0x004fc80007f9e0ff */
[----:B------:R-:W-:Y:S02]  /*469b0*/  LEA.HI.X.SX32 R9, R210, R2, 0x1, P4 ;  /* 0x00000002d2097211 */ /* 0x000fe400020f0eff */
[----:B------:R-:W2:Y:S04]  /*469c0*/  LDL.LU R210, [R1+0x6c0] ;  /* 0x0006c00001d27983 */ /* 0x000ea80000300800 */
[----:B------:R4:W-:Y:S04]  /*469d0*/  STL.64 [R1+0x9e0], R8 ;  /* 0x0009e00801007387 */ /* 0x0009e80000100a00 */
[----:B------:R-:W2:Y:S01]  /*469e0*/  LDL.LU R216, [R1+0x6c4] ;  /* 0x0006c40001d87983 */ /* 0x000ea20000300800 */
[----:B---3--:R-:W-:-:S04]  /*469f0*/  IADD3 R164, P4, R208, R10, RZ ;  /* 0x0000000ad0a47210 */ /* 0x008fc80007f9e0ff */
[----:B------:R-:W-:Y:S02]  /*46a00*/  LEA.HI.X.SX32 R165, R208, R2, 0x1, P4 ;  /* 0x00000002d0a57211 */ /* 0x000fe400020f0eff */
[----:B------:R-:W3:Y:S04]  /*46a10*/  LDL.LU R208, [R1+0x6c8] ;  /* 0x0006c80001d07983 */ /* 0x000ee80000300800 */
[----:B------:R-:W-:Y:S01]  /*46a20*/  STL.64 [R1+0x1230], R164 ;  /* 0x001230a401007387 */ /* 0x000fe20000100a00 */
[----:B----4-:R-:W-:-:S04]  /*46a30*/  IADD3 R8, P4, R206, R10, RZ ;  /* 0x0000000ace087210 */ /* 0x010fc80007f9e0ff */
        /* <DEDUP_REMOVED lines=26> */
[----:B------:R2:W-:Y:S01]  /*46be0*/  STL.64 [R1+0x9a0], R8 ;  /* 0x0009a00801007387 */ /* 0x0005e20000100a00 */
[----:B------:R-:W-:-:S04]  /*46bf0*/  IADD3 R166, P4, R196, R10, RZ ;  /* 0x0000000ac4a67210 */ /* 0x000fc80007f9e0ff */
[----:B------:R-:W-:Y:S02]  /*46c00*/  LEA.HI.X.SX32 R167, R196, R2, 0x1, P4 ;  /* 0x00000002c4a77211 */ /* 0x000fe400020f0eff */
[----:B------:R-:W4:Y:S04]  /*46c10*/  LDL.LU R196, [R1+0x6e8] ;  /* 0x0006e80001c47983 */ /* 0x000f280000300800 */
[----:B------:R-:W-:Y:S01]  /*46c20*/  STL.64 [R1+0x1238], R166 ;  /* 0x001238a601007387 */ /* 0x000fe20000100a00 */
[----:B--2---:R-:W-:-:S04]  /*46c30*/  IADD3 R8, P4, R210, R10, RZ ;  /* 0x0000000ad2087210 */ /* 0x004fc80007f9e0ff */
[----:B------:R-:W-:Y:S02]  /*46c40*/  LEA.HI.X.SX32 R9, R210, R2, 0x1, P4 ;  /* 0x00000002d2097211 */ /* 0x000fe400020f0eff */
[----:B------:R-:W2:Y:S04]  /*46c50*/  LDL.LU R210, [R1+0x6ec] ;  /* 0x0006ec0001d27983 */ /* 0x000ea80000300800 */
[----:B------:R0:W-:Y:S02]  /*46c60*/  STL.64 [R1+0x990], R8 ;  /* 0x0009900801007387 */ /* 0x0001e40000100a00 */
[----:B0-----:R-:W-:-:S04]  /*46c70*/  IADD3 R8, P4, R216, R10, RZ ;  /* 0x0000000ad8087210 */ /* 0x001fc80007f9e0ff */
[----:B------:R-:W-:-:S05]  /*46c80*/  LEA.HI.X.SX32 R9, R216, R2, 0x1, P4 ;  /* 0x00000002d8097211 */ /* 0x000fca00020f0eff */
[----:B------:R3:W-:Y:S02]  /*46c90*/  STL.64 [R1+0x988], R8 ;  /* 0x0009880801007387 */ /* 0x0007e40000100a00 */
[----:B---3--:R-:W-:-:S04]  /*46ca0*/  IADD3 R8, P4, R208, R10, RZ ;  /* 0x0000000ad0087210 */ /* 0x008fc80007f9e0ff */
[----:B------:R-:W-:Y:S02]  /*46cb0*/  LEA.HI.X.SX32 R9, R208, R2, 0x1, P4 ;  /* 0x00000002d0097211 */ /* 0x000fe400020f0eff */
[----:B------:R-:W3:Y:S04]  /*46cc0*/  LDL.LU R208, [R1+0x6f0] ;  /* 0x0006f00001d07983 */ /* 0x000ee80000300800 */
[----:B------:R4:W-:Y:S02]  /*46cd0*/  STL.64 [R1+0x980], R8 ;  /* 0x0009800801007387 */ /* 0x0009e40000100a00 */
        /* <DEDUP_REMOVED lines=13> */
[----:B0-----:R-:W-:-:S04]  /*46db0*/  IADD3 R8, P4, R214, R10, RZ ;  /* 0x0000000ad6087210 */ /* 0x001fc80007f9e0ff */
[----:B------:R-:W-:-:S05]  /*46dc0*/  LEA.HI.X.SX32 R9, R214, R2, 0x1, P4 ;  /* 0x00000002d6097211 */ /* 0x000fca00020f0eff */
[----:B------:R0:W-:Y:S02]  /*46dd0*/  STL.64 [R1+0x960], R8 ;  /* 0x0009600801007387 */ /* 0x0001e40000100a00 */
[----:B0-----:R-:W-:-:S04]  /*46de0*/  IADD3 R8, P4, R200, R10, RZ ;  /* 0x0000000ac8087210 */ /* 0x001fc80007f9e0ff */
[----:B------:R-:W-:Y:S02]  /*46df0*/  LEA.HI.X.SX32 R9, R200, R2, 0x1, P4 ;  /* 0x00000002c8097211 */ /* 0x000fe400020f0eff */
[----:B------:R-:W4:Y:S04]  /*46e00*/  LDL.LU R200, [R1+0x704] ;  /* 0x0007040001c87983 */ /* 0x000f280000300800 */
[----:B------:R0:W-:Y:S04]  /*46e10*/  STL.64 [R1+0x958], R8 ;  /* 0x0009580801007387 */ /* 0x0001e80000100a00 */
[----:B------:R-:W4:Y:S04]  /*46e20*/  LDL.LU R216, [R1+0x708] ;  /* 0x0007080001d87983 */ /* 0x000f280000300800 */
[----:B------:R-:W4:Y:S01]  /*46e30*/  LDL.LU R214, [R1+0x70c] ;  /* 0x00070c0001d67983 */ /* 0x000f220000300800 */
[----:B0-----:R-:W-:-:S04]  /*46e40*/  IADD3 R8, P4, R212, R10, RZ ;  /* 0x0000000ad4087210 */ /* 0x001fc80007f9e0ff */
[----:B------:R-:W-:-:S05]  /*46e50*/  LEA.HI.X.SX32 R9, R212, R2, 0x1, P4 ;  /* 0x00000002d4097211 */ /* 0x000fca00020f0eff */
        /* <DEDUP_REMOVED lines=13> */
[----:B------:R-:W-:Y:S01]  /*46f30*/  STL.64 [R1+0x1210], R162 ;  /* 0x001210a201007387 */ /* 0x000fe20000100a00 */
        /* <DEDUP_REMOVED lines=44> */
[----:B------:R-:W2:Y:S04]  /*47200*/  LDL.LU R210, [R1+0x744] ;  /* 0x0007440001d27983 */ /* 0x000ea80000300800 */
[----:B------:R3:W-:Y:S02]  /*47210*/  STL.64 [R1+0x8d8], R8 ;  /* 0x0008d80801007387 */ /* 0x0007e40000100a00 */
[----:B---3--:R-:W-:-:S04]  /*47220*/  IADD3 R8, P4, R208, R10, RZ ;  /* 0x0000000ad0087210 */ /* 0x008fc80007f9e0ff */
[----:B------:R-:W-:Y:S02]  /*47230*/  LEA.HI.X.SX32 R9, R208, R2, 0x1, P4 ;  /* 0x00000002d0097211 */ /* 0x000fe400020f0eff */
[----:B------:R-:W3:Y:S04]  /*47240*/  LDL.LU R208, [R1+0x748] ;  /* 0x0007480001d07983 */ /* 0x000ee80000300800 */
[----:B------:R4:W-:Y:S04]  /*47250*/  STL.64 [R1+0x8d0], R8 ;  /* 0x0008d00801007387 */ /* 0x0009e80000100a00 */
[----:B------:R-:W3:Y:S01]  /*47260*/  LDL.LU R216, [R1+0x74c] ;  /* 0x00074c0001d87983 */ /* 0x000ee20000300800 */
[----:B----4-:R-:W-:-:S04]  /*47270*/  IADD3 R8, P4, R206, R10, RZ ;  /* 0x0000000ace087210 */ /* 0x010fc80007f9e0ff */
[----:B------:R-:W-:-:S05]  /*47280*/  LEA.HI.X.SX32 R9, R206, R2, 0x1, P4 ;  /* 0x00000002ce097211 */ /* 0x000fca00020f0eff */
[----:B------:R0:W-:Y:S04]  /*47290*/  STL.64 [R1+0x8c8], R8 ;  /* 0x0008c80801007387 */ /* 0x0001e80000100a00 */
[----:B------:R-:W4:Y:S01]  /*472a0*/  LDL.LU R206, [R1+0x750] ;  /* 0x0007500001ce7983 */ /* 0x000f220000300800 */
[----:B0-----:R-:W-:-:S04]  /*472b0*/  IADD3 R8, P4, R204, R10, RZ ;  /* 0x0000000acc087210 */ /* 0x001fc80007f9e0ff */
[----:B------:R-:W-:-:S05]  /*472c0*/  LEA.HI.X.SX32 R9, R204, R2, 0x1, P4 ;  /* 0x00000002cc097211 */ /* 0x000fca00020f0eff */
[----:B------:R0:W-:Y:S04]  /*472d0*/  STL.64 [R1+0x8c0], R8 ;  /* 0x0008c00801007387 */ /* 0x0001e80000100a00 */
[----:B------:R-:W4:Y:S01]  /*472e0*/  LDL.LU R204, [R1+0x754] ;  /* 0x0007540001cc7983 */ /* 0x000f220000300800 */
[----:B------:R-:W-:-:S04]  /*472f0*/  IADD3 R156, P4, R202, R10, RZ ;  /* 0x0000000aca9c7210 */ /* 0x000fc80007f9e0ff */
[----:B------:R-:W-:-:S05]  /*47300*/  LEA.HI.X.SX32 R157, R202, R2, 0x1, P4 ;  /* 0x00000002ca9d7211 */ /* 0x000fca00020f0eff */
[----:B------:R-:W-:Y:S04]  /*47310*/  STL.64 [R1+0x1218], R156 ;  /* 0x0012189c01007387 */ /* 0x000fe80000100a00 */
[----:B------:R-:W4:Y:S01]  /*47320*/  LDL.LU R202, [R1+0x758] ;  /* 0x0007580001ca7983 */ /* 0x000f220000300800 */
        /* <DEDUP_REMOVED lines=24> */
[----:B---3--:R-:W-:-:S04]  /*474b0*/  IADD3 R8, P4, R208, R10, RZ ;  /* 0x0000000ad0087210 */ /* 0x008fc80007f9e0ff */
[----:B------:R-:W-:Y:S02]  /*474c0*/  LEA.HI.X.SX32 R9, R208, R2, 0x1, P4 ;  /* 0x00000002d0097211 */ /* 0x000fe400020f0eff */
[----:B------:R-:W3:Y:S04]  /*474d0*/  LDL.LU R208, [R1+0x774] ;  /* 0x0007740001d07983 */ /* 0x000ee80000300800 */
[----:B------:R0:W-:Y:S02]  /*474e0*/  STL.64 [R1+0x880], R8 ;  /* 0x0008800801007387 */ /* 0x0001e40000100a00 */
[----:B0-----:R-:W-:-:S04]  /*474f0*/  IADD3 R8, P4, R216, R10, RZ ;  /* 0x0000000ad8087210 */ /* 0x001fc80007f9e0ff */
        /* <DEDUP_REMOVED lines=35> */
[----:B--2---:R-:W-:-:S04]  /*47730*/  IADD3 R8, P4, R210, R10, RZ ;  /* 0x0000000ad2087210 */ /* 0x004fc80007f9e0ff */
[----:B------:R-:W-:Y:S02]  /*47740*/  LEA.HI.X.SX32 R9, R210, R2, 0x1, P4 ;  /* 0x00000002d2097211 */ /* 0x000fe400020f0eff */
[----:B------:R-:W2:Y:S04]  /*47750*/  LDL.LU R210, [R1+0x79c] ;  /* 0x00079c0001d27983 */ /* 0x000ea80000300800 */
[----:B------:R0:W-:Y:S01]  /*47760*/  STL.64 [R1+0x830], R8 ;  /* 0x0008300801007387 */ /* 0x0001e20000100a00 */
[----:B---3--:R-:W-:-:S04]  /*47770*/  IADD3 R154, P4, R208, R10, RZ ;  /* 0x0000000ad09a7210 */ /* 0x008fc80007f9e0ff */
[----:B------:R-:W-:Y:S02]  /*47780*/  LEA.HI.X.SX32 R155, R208, R2, 0x1, P4 ;  /* 0x00000002d09b7211 */ /* 0x000fe400020f0eff */
[----:B------:R-:W3:Y:S01]  /*47790*/  LDL.LU R208, [R1+0x7a0] ;  /* 0x0007a00001d07983 */ /* 0x000ee20000300800 */
        /* <DEDUP_REMOVED lines=47> */
[----:B------:R0:W-:Y:S01]  /*47a90*/  STL.64 [R1+0x7c8], R8 ;  /* 0x0007c80801007387 */ /* 0x0001e20000100a00 */
[----:B----4-:R-:W-:-:S04]  /*47aa0*/  IADD3 R148, P4, R206, R10, RZ ;  /* 0x0000000ace947210 */ /* 0x010fc80007f9e0ff */
[----:B------:R-:W-:Y:S02]  /*47ab0*/  LEA.HI.X.SX32 R149, R206, R2, 0x1, P4 ;  /* 0x00000002ce957211 */ /* 0x000fe400020f0eff */
[----:B------:R-:W4:Y:S01]  /*47ac0*/  LDL.LU R206, [R1+0xb28] ;  /* 0x000b280001ce7983 */ /* 0x000f220000300800 */
        /* <DEDUP_REMOVED lines=241> */
[----:B--2---:R-:W-:-:S04]  /*489e0*/  IADD3 R132, P4, R210, R10, RZ ;  /* 0x0000000ad2847210 */ /* 0x004fc80007f9e0ff */
[----:B------:R-:W-:Y:S02]  /*489f0*/  LEA.HI.X.SX32 R133, R210, R2, 0x1, P4 ;  /* 0x00000002d2857211 */ /* 0x000fe400020f0eff */
[----:B------:R-:W2:Y:S01]  /*48a00*/  LDL.LU R210, [R1+0xc44] ;  /* 0x000c440001d27983 */ /* 0x000ea20000300800 */
        /* <DEDUP_REMOVED lines=301> */
[----:B------:R4:W-:Y:S01]  /*49ce0*/  STL.64 [R1+0x358], R8 ;  /* 0x0003580801007387 */ /* 0x0009e20000100a00 */
[----:B------:R-:W-:-:S04]  /*49cf0*/  IADD3 R112, P4, R216, R10, RZ ;  /* 0x0000000ad8707210 */ /* 0x000fc80007f9e0ff */
[----:B------:R-:W-:Y:S02]  /*49d00*/  LEA.HI.X.SX32 R113, R216, R2, 0x1, P4 ;  /* 0x00000002d8717211 */ /* 0x000fe400020f0eff */
[----:B------:R-:W3:Y:S01]  /*49d10*/  LDL.LU R216, [R1+0x1008] ;  /* 0x0010080001d87983 */ /* 0x000ee20000300800 */
        /* <DEDUP_REMOVED lines=321> */
[----:B------:R-:W-:-:S04]  /*4b130*/  IADD3 R246, P4, R196, R10, RZ ;  /* 0x0000000ac4f67210 */ /* 0x000fc80007f9e0ff */
[----:B------:R-:W-:Y:S02]  /*4b140*/  LEA.HI.X.SX32 R247, R196, R2, 0x1, P4 ;  /* 0x00000002c4f77211 */ /* 0x000fe400020f0eff */
[----:B------:R-:W4:Y:S01]  /*4b150*/  LDL.LU R196, [R1+0xc68] ;  /* 0x000c680001c47983 */ /* 0x000f220000300800 */
        /* <DEDUP_REMOVED lines=226> */
[----:B0-----:R-:W-:-:S04]  /*4bf80*/  IADD3 R8, P4, R216, R10, RZ ;  /* 0x0000000ad8087210 */ /* 0x001fc80007f9e0ff */
[----:B------:R-:W-:-:S05]  /*4bf90*/  LEA.HI.X.SX32 R9, R216, R2, 0x1, P4 ;  /* 0x00000002d8097211 */ /* 0x000fca00020f0eff */
        /* <DEDUP_REMOVED lines=71> */
[----:B------:R-:W4:Y:S01]  /*4c410*/  LDL.LU R226, [R1+0xe74] ;  /* 0x000e740001e27983 */ /* 0x000f220000300800 */
[----:B0-----:R-:W-:-:S04]  /*4c420*/  IADD3 R8, P4, R212, R10, RZ ;  /* 0x0000000ad4087210 */ /* 0x001fc80007f9e0ff */
[----:B------:R-:W-:-:S05]  /*4c430*/  LEA.HI.X.SX32 R9, R212, R2, 0x1, P4 ;  /* 0x00000002d4097211 */ /* 0x000fca00020f0eff */
[----:B------:R2:W-:Y:S04]  /*4c440*/  STL.64 [R1+0xb10], R8 ;  /* 0x000b100801007387 */ /* 0x0005e80000100a00 */
[----:B------:R-:W4:Y:S04]  /*4c450*/  LDL.LU R224, [R1+0xe78] ;  /* 0x000e780001e07983 */ /* 0x000f280000300800 */
[----:B------:R-:W4:Y:S01]  /*4c460*/  LDL.LU R222, [R1+0xe7c] ;  /* 0x000e7c0001de7983 */ /* 0x000f220000300800 */
[----:B--2---:R-:W-:-:S04]  /*4c470*/  IADD3 R8, P4, R210, R10, RZ ;  /* 0x0000000ad2087210 */ /* 0x004fc80007f9e0ff */
[----:B------:R-:W-:-:S05]  /*4c480*/  LEA.HI.X.SX32 R9, R210, R2, 0x1, P4 ;  /* 0x00000002d2097211 */ /* 0x000fca00020f0eff */
[----:B------:R4:W-:Y:S04]  /*4c490*/  STL.64 [R1+0x150], R8 ;  /* 0x0001500801007387 */ /* 0x0009e80000100a00 */
[----:B------:R-:W2:Y:S04]  /*4c4a0*/  LDL.LU R220, [R1+0xe80] ;  /* 0x000e800001dc7983 */ /* 0x000ea80000300800 */
[----:B------:R-:W2:Y:S04]  /*4c4b0*/  LDL.LU R218, [R1+0xe84] ;  /* 0x000e840001da7983 */ /* 0x000ea80000300800 */
[----:B------:R-:W2:Y:S04]  /*4c4c0*/  LDL.LU R216, [R1+0xe88] ;  /* 0x000e880001d87983 */ /* 0x000ea80000300800 */
[----:B------:R-:W2:Y:S01]  /*4c4d0*/  LDL.LU R214, [R1+0xe8c] ;  /* 0x000e8c0001d67983 */ /* 0x000ea20000300800 */
[----:B---3--:R-:W-:-:S04]  /*4c4e0*/  IADD3 R74, P4, R208, R10, RZ ;  /* 0x0000000ad04a7210 */ /* 0x008fc80007f9e0ff */
[----:B------:R-:W-:Y:S02]  /*4c4f0*/  LEA.HI.X.SX32 R75, R208, R2, 0x1, P4 ;  /* 0x00000002d04b7211 */ /* 0x000fe400020f0eff */
[----:B----4-:R-:W-:-:S04]  /*4c500*/  IADD3 R8, P4, R206, R10, RZ ;  /* 0x0000000ace087210 */ /* 0x010fc80007f9e0ff */
[----:B------:R-:W-:-:S05]  /*4c510*/  LEA.HI.X.SX32 R9, R206, R2, 0x1, P4 ;  /* 0x00000002ce097211 */ /* 0x000fca00020f0eff */
[----:B------:R0:W-:Y:S04]  /*4c520*/  STL.64 [R1+0x140], R8 ;  /* 0x0001400801007387 */ /* 0x0001e80000100a00 */
[----:B------:R-:W3:Y:S04]  /*4c530*/  LDL.LU R212, [R1+0xe90] ;  /* 0x000e900001d47983 */ /* 0x000ee80000300800 */
[----:B------:R-:W4:Y:S01]  /*4c540*/  LDL.LU R210, [R1+0xe94] ;  /* 0x000e940001d27983 */ /* 0x000f220000300800 */
[----:B0-----:R-:W-:-:S04]  /*4c550*/  IADD3 R8, P4, R204, R10, RZ ;  /* 0x0000000acc087210 */ /* 0x001fc80007f9e0ff */
[----:B------:R-:W-:-:S05]  /*4c560*/  LEA.HI.X.SX32 R9, R204, R2, 0x1, P4 ;  /* 0x00000002cc097211 */ /* 0x000fca00020f0eff */
[----:B------:R0:W-:Y:S04]  /*4c570*/  STL.64 [R1+0x138], R8 ;  /* 0x0001380801007387 */ /* 0x0001e80000100a00 */
[----:B------:R-:W4:Y:S04]  /*4c580*/  LDL.LU R208, [R1+0xe98] ;  /* 0x000e980001d07983 */ /* 0x000f280000300800 */
        /* <DEDUP_REMOVED lines=22> */
[----:B------:R-:W-:-:S05]  /*4c6f0*/  LEA.HI.X.SX32 R9, R224, R2, 0x1, P4 ;  /* 0x00000002e0097211 */ /* 0x000fca00020f0eff */
[----:B------:R0:W-:Y:S02]  /*4c700*/  STL.64 [R1+0x108], R8 ;  /* 0x0001080801007387 */ /* 0x0001e40000100a00 */
[----:B0-----:R-:W-:-:S04]  /*4c710*/  IADD3 R8, P4, R222, R10, RZ ;  /* 0x0000000ade087210 */ /* 0x001fc80007f9e0ff */
[----:B------:R-:W-:-:S05]  /*4c720*/  LEA.HI.X.SX32 R9, R222, R2, 0x1, P4 ;  /* 0x00000002de097211 */ /* 0x000fca00020f0eff */
[----:B------:R2:W-:Y:S02]  /*4c730*/  STL.64 [R1+0x100], R8 ;  /* 0x0001000801007387 */ /* 0x0005e40000100a00 */
[----:B--2---:R-:W-:-:S04]  /*4c740*/  IADD3 R8, P4, R220, R10, RZ ;  /* 0x0000000adc087210 */ /* 0x004fc80007f9e0ff */
        /* <DEDUP_REMOVED lines=9> */
[----:B------:R-:W-:Y:S02]  /*4c7e0*/  LEA.HI.X.SX32 R9, R214, R2, 0x1, P4 ;  /* 0x00000002d6097211 */ /* 0x000fe400020f0eff */
[----:B---3--:R-:W-:-:S03]  /*4c7f0*/  IADD3 R68, P4, R212, R10, RZ ;  /* 0x0000000ad4447210 */ /* 0x008fc60007f9e0ff */
[----:B------:R4:W-:Y:S01]  /*4c800*/  STL.64 [R1+0xe0], R8 ;  /* 0x0000e00801007387 */ /* 0x0009e20000100a00 */
[----:B------:R-:W-:Y:S02]  /*4c810*/  LEA.HI.X.SX32 R69, R212, R2, 0x1, P4 ;  /* 0x00000002d4457211 */ /* 0x000fe400020f0eff */
[----:B----4-:R-:W-:-:S04]  /*4c820*/  IADD3 R8, P4, R210, R10, RZ ;  /* 0x0000000ad2087210 */ /* 0x010fc80007f9e0ff */
[----:B------:R-:W-:-:S05]  /*4c830*/  LEA.HI.X.SX32 R9, R210, R2, 0x1, P4 ;  /* 0x00000002d2097211 */ /* 0x000fca00020f0eff */
[----:B------:R0:W-:Y:S02]  /*4c840*/  STL.64 [R1+0xd0], R8 ;  /* 0x0000d00801007387 */ /* 0x0001e40000100a00 */
[----:B0-----:R-:W-:-:S04]  /*4c850*/  IADD3 R8, P4, R208, R10, RZ ;  /* 0x0000000ad0087210 */ /* 0x001fc80007f9e0ff */
[----:B------:R-:W-:Y:S02]  /*4c860*/  LEA.HI.X.SX32 R9, R208, R2, 0x1, P4 ;  /* 0x00000002d0097211 */ /* 0x000fe400020f0eff */
[----:B------:R-:W-:-:S03]  /*4c870*/  IADD3 R70, P4, R206, R10, RZ ;  /* 0x0000000ace467210 */ /* 0x000fc60007f9e0ff */
[----:B------:R0:W-:Y:S01]  /*4c880*/  STL.64 [R1+0xc8], R8 ;  /* 0x0000c80801007387 */ /* 0x0001e20000100a00 */
[----:B------:R-:W-:Y:S02]  /*4c890*/  LEA.HI.X.SX32 R71, R206, R2, 0x1, P4 ;  /* 0x00000002ce477211 */ /* 0x000fe400020f0eff */
        /* <DEDUP_REMOVED lines=54> */
[----:B------:R0:W-:Y:S01]  /*4cc00*/  STL.64 [R1+0x28], R8 ;  /* 0x0000280801007387 */ /* 0x0001e20000100a00 */
[----:B------:R-:W-:Y:S02]  /*4cc10*/  IMAD.MOV.U32 R166, RZ, RZ, R56 ;  /* 0x000000ffffa67224 */ /* 0x000fe400078e0038 */
[----:B------:R-:W-:Y:S01]  /*4cc20*/  IMAD.MOV.U32 R167, RZ, RZ, R57 ;  /* 0x000000ffffa77224 */ /* 0x000fe200078e0039 */
[----:B0-----:R-:W-:-:S04]  /*4cc30*/  IADD3 R8, P4, R34, R10, RZ ;  /* 0x0000000a22087210 */ /* 0x001fc80007f9e0ff */
[----:B------:R-:W-:Y:S02]  /*4cc40*/  LEA.HI.X.SX32 R9, R34, R2, 0x1, P4 ;  /* 0x0000000222097211 */ /* 0x000fe400020f0eff */
[----:B------:R-:W-:Y:S01]  /*4cc50*/  IADD3 R56, P4, R35, R10, RZ ;  /* 0x0000000a23387210 */ /* 0x000fe20007f9e0ff */
[----:B------:R-:W-:-:S03]  /*4cc60*/  IMAD.MOV.U32 R164, RZ, RZ, R58 ;  /* 0x000000ffffa47224 */ /* 0x000fc600078e003a */
[----:B------:R-:W-:Y:S02]  /*4cc70*/  LEA.HI.X.SX32 R57, R35, R2, 0x1, P4 ;  /* 0x0000000223397211 */ /* 0x000fe400020f0eff */
[C---:B------:R-:W-:Y:S01]  /*4cc80*/  IADD3 R58, P4, R36.reuse, R10, RZ ;  /* 0x0000000a243a7210 */ /* 0x040fe20007f9e0ff */
[----:B------:R-:W-:Y:S02]  /*4cc90*/  IMAD.MOV.U32 R165, RZ, RZ, R59 ;  /* 0x000000ffffa57224 */ /* 0x000fe400078e003b */
[----:B------:R-:W-:Y:S01]  /*4cca0*/  IMAD.MOV.U32 R170, RZ, RZ, R60 ;  /* 0x000000ffffaa7224 */ /* 0x000fe200078e003c */
[----:B------:R-:W-:Y:S02]  /*4ccb0*/  LEA.HI.X.SX32 R59, R36, R2, 0x1, P4 ;  /* 0x00000002243b7211 */ /* 0x000fe400020f0eff */
[C---:B------:R-:W-:Y:S01]  /*4ccc0*/  IADD3 R60, P4, R37.reuse, R10, RZ ;  /* 0x0000000a253c7210 */ /* 0x040fe20007f9e0ff */
[----:B------:R-:W-:Y:S02]  /*4ccd0*/  IMAD.MOV.U32 R171, RZ, RZ, R61 ;  /* 0x000000ffffab7224 */ /* 0x000fe400078e003d */
[----:B------:R-:W-:Y:S01]  /*4cce0*/  IMAD.MOV.U32 R168, RZ, RZ, R62 ;  /* 0x000000ffffa87224 */ /* 0x000fe200078e003e */
[----:B------:R-:W-:-:S02]  /*4ccf0*/  LEA.HI.X.SX32 R61, R37, R2, 0x1, P4 ;  /* 0x00000002253d7211 */ /* 0x000fc400020f0eff */
        /* <DEDUP_REMOVED lines=12> */
[----:B------:R-:W-:Y:S01]  /*4cdc0*/  IADD3 R16, P4, R41, R10, RZ ;  /* 0x0000000a29107210 */ /* 0x000fe20007f9e0ff */
[----:B------:R-:W-:-:S03]  /*4cdd0*/  IMAD.MOV.U32 R157, RZ, RZ, R17 ;  /* 0x000000ffff9d7224 */ /* 0x000fc600078e0011 */
[----:B------:R-:W-:Y:S02]  /*4cde0*/  LEA.HI.X.SX32 R17, R41, R2, 0x1, P4 ;  /* 0x0000000229117211 */ /* 0x000fe400020f0eff */
[----:B------:R-:W-:Y:S01]  /*4cdf0*/  IADD3 R18, P4, R42, R10, RZ ;  /* 0x0000000a2a127210 */ /* 0x000fe20007f9e0ff */
[----:B------:R-:W-:-:S03]  /*4ce00*/  IMAD.MOV.U32 R158, RZ, RZ, R20 ;  /* 0x000000ffff9e7224 */ /* 0x000fc600078e0014 */
[----:B------:R-:W-:Y:S02]  /*4ce10*/  LEA.HI.X.SX32 R19, R42, R2, 0x1, P4 ;  /* 0x000000022a137211 */ /* 0x000fe400020f0eff */
[C---:B------:R-:W-:Y:S01]  /*4ce20*/  IADD3 R20, P4, R43.reuse, R10, RZ ;  /* 0x0000000a2b147210 */ /* 0x040fe20007f9e0ff */
[----:B------:R0:W-:Y:S01]  /*4ce30*/  STL.64 [R1+0x20], R8 ;  /* 0x0000200801007387 */ /* 0x0001e20000100a00 */
[----:B------:R-:W-:Y:S02]  /*4ce40*/  IMAD.MOV.U32 R159, RZ, RZ, R21 ;  /* 0x000000ffff9f7224 */ /* 0x000fe400078e0015 */
[----:B------:R-:W-:Y:S01]  /*4ce50*/  LEA.HI.X.SX32 R21, R43, R2, 0x1, P4 ;  /* 0x000000022b157211 */ /* 0x000fe200020f0eff */
[----:B0-----:R-:W-:Y:S01]  /*4ce60*/  IMAD.MOV.U32 R8, RZ, RZ, R22 ;  /* 0x000000ffff087224 */ /* 0x001fe200078e0016 */
[----:B------:R-:W-:Y:S01]  /*4ce70*/  IADD3 R22, P4, R44, R10, RZ ;  /* 0x0000000a2c167210 */ /* 0x000fe20007f9e0ff */
[----:B------:R-:W-:-:S03]  /*4ce80*/  IMAD.MOV.U32 R9, RZ, RZ, R23 ;  /* 0x000000ffff097224 */ /* 0x000fc600078e0017 */
[----:B------:R-:W-:Y:S02]  /*4ce90*/  LEA.HI.X.SX32 R23, R44, R2, 0x1, P4 ;  /* 0x000000022c177211 */ /* 0x000fe400020f0eff */
[----:B------:R-:W-:-:S04]  /*4cea0*/  IADD3 R24, P4, R45, R10, RZ ;  /* 0x0000000a2d187210 */ /* 0x000fc80007f9e0ff */
        /* <DEDUP_REMOVED lines=85> */
[----:B------:R-:W-:Y:S02]  /*4d400*/  IADD3 R234, P4, R235, R10, RZ ;  /* 0x0000000aebea7210 */ /* 0x000fe40007f9e0ff */
[----:B------:R-:W-:Y:S02]  /*4d410*/  LOP3.LUT P5, RZ, R5, 0x4000, RZ, 0xc0, !PT ;  /* 0x0000400005ff7812 */ /* 0x000fe400078ac0ff */
[----:B------:R-:W-:Y:S02]  /*4d420*/  LEA.HI.X.SX32 R235, R235, R2, 0x1, P4 ;  /* 0x00000002ebeb7211 */ /* 0x000fe400020f0eff */
[----:B------:R-:W-:-:S04]  /*4d430*/  IADD3 R236, P4, R237, R10, RZ ;  /* 0x0000000aedec7210 */ /* 0x000fc80007f9e0ff */
[----:B------:R-:W-:Y:S02]  /*4d440*/  LEA.HI.X.SX32 R237, R237, R2, 0x1, P4 ;  /* 0x00000002eded7211 */ /* 0x000fe400020f0eff */
[C---:B------:R-:W-:Y:S02]  /*4d450*/  IADD3 R238, P4, R239.reuse, R10, RZ ;  /* 0x0000000aefee7210 */ /* 0x040fe40007f9e0ff */
[----:B------:R-:W-:Y:S02]  /*4d460*/  LOP3.LUT R250, R250, 0xffffffef, RZ, 0xc0, !PT ;  /* 0xffffffeffafa7812 */ /* 0x000fe400078ec0ff */
[----:B------:R-:W-:Y:S02]  /*4d470*/  LEA.HI.X.SX32 R239, R239, R2, 0x1, P4 ;  /* 0x00000002efef7211 */ /* 0x000fe400020f0eff */
[----:B------:R-:W-:Y:S02]  /*4d480*/  IADD3 R240, P4, R241, R10, RZ ;  /* 0x0000000af1f07210 */ /* 0x000fe40007f9e0ff */
[----:B------:R-:W-:-:S02]  /*4d490*/  @P5 LOP3.LUT R250, R250, 0x10, RZ, 0xfc, !PT ;  /* 0x00000010fafa5812 */ /* 0x000fc400078efcff */
[----:B------:R-:W-:Y:S02]  /*4d4a0*/  LOP3.LUT P5, RZ, R5, 0x1000, RZ, 0xc0, !PT ;  /* 0x0000100005ff7812 */ /* 0x000fe400078ac0ff */
[----:B------:R-:W-:Y:S02]  /*4d4b0*/  LEA.HI.X.SX32 R241, R241, R2, 0x1, P4 ;  /* 0x00000002f1f17211 */ /* 0x000fe400020f0eff */
[----:B------:R-:W-:-:S04]  /*4d4c0*/  IADD3 R10, P4, R252, R10, RZ ;  /* 0x0000000afc0a7210 */ /* 0x000fc80007f9e0ff */
[----:B------:R-:W-:Y:S02]  /*4d4d0*/  LEA.HI.X.SX32 R11, R252, R2, 0x1, P4 ;  /* 0x00000002fc0b7211 */ /* 0x000fe400020f0eff */
[----:B------:R-:W-:Y:S02]  /*4d4e0*/  LOP3.LUT P4, RZ, R5, 0x2000, RZ, 0xc0, !PT ;  /* 0x0000200005ff7812 */ /* 0x000fe4000788c0ff */
[----:B------:R-:W-:-:S05]  /*4d4f0*/  PRMT R252, R178, 0x7771, RZ ;  /* 0x00007771b2fc7816 */ /* 0x000fca00000000ff */
[----:B------:R0:W-:Y:S01]  /*4d500*/  @P5 STG.E.U8 desc[UR32][R8.64], R252 ;  /* 0x000000fc08005986 */ /* 0x0001e2000c101120 */
[----:B------:R-:W-:Y:S02]  /*4d510*/  LOP3.LUT P5, RZ, R250, 0x10, RZ, 0xc0, !PT ;  /* 0x00000010faff7812 */ /* 0x000fe400078ac0ff */
[C---:B------:R-:W-:Y:S02]  /*4d520*/  LOP3.LUT P6, RZ, R5.reuse, 0x8000, RZ, 0xc0, !PT ;  /* 0x0000800005ff7812 */ /* 0x040fe400078cc0ff */
[----:B------:R-:W-:Y:S02]  /*4d530*/  LOP3.LUT P0, RZ, R5, 0x10000, RZ, 0xc0, !PT ;  /* 0x0001000005ff7812 */ /* 0x000fe4000780c0ff */
[----:B0-----:R-:W-:-:S05]  /*4d540*/  PRMT R252, R179, 0x7770, RZ ;  /* 0x00007770b3fc7816 */ /* 0x001fca00000000ff */
[----:B------:R0:W-:Y:S01]  /*4d550*/  @P4 STG.E.U8 desc[UR32][R158.64], R252 ;  /* 0x000000fc9e004986 */ /* 0x0001e2000c101120 */
[----:B------:R-:W-:Y:S02]  /*4d560*/  LOP3.LUT P1, RZ, R5, 0x20000, RZ, 0xc0, !PT ;  /* 0x0002000005ff7812 */ /* 0x000fe4000782c0ff */
[----:B0-----:R-:W-:-:S05]  /*4d570*/  PRMT R252, R179, 0x7771, RZ ;  /* 0x00007771b3fc7816 */ /* 0x001fca00000000ff */
[----:B------:R0:W-:Y:S01]  /*4d580*/  @P5 STG.E.U8 desc[UR32][R156.64], R252 ;  /* 0x000000fc9c005986 */ /* 0x0001e2000c101120 */
[C---:B------:R-:W-:Y:S02]  /*4d590*/  LOP3.LUT P2, RZ, R5.reuse, 0x40000, RZ, 0xc0, !PT ;  /* 0x0004000005ff7812 */ /* 0x040fe4000784c0ff */
[----:B------:R-:W-:Y:S02]  /*4d5a0*/  LOP3.LUT P3, RZ, R5, 0x80000, RZ, 0xc0, !PT ;  /* 0x0008000005ff7812 */ /* 0x000fe4000786c0ff */
[C---:B0-----:R-:W-:Y:S02]  /*4d5b0*/  PRMT R252, R176.reuse, 0x7772, RZ ;  /* 0x00007772b0fc7816 */ /* 0x041fe400000000ff */
[----:B------:R-:W-:-:S03]  /*4d5c0*/  PRMT R176, R176, 0x7773, RZ ;  /* 0x00007773b0b07816 */ /* 0x000fc600000000ff */
[----:B------:R-:W-:Y:S04]  /*4d5d0*/  @P6 STG.E.U8 desc[UR32][R162.64], R252 ;  /* 0x000000fca2006986 */ /* 0x000fe8000c101120 */
[----:B------:R0:W-:Y:S02]  /*4d5e0*/  @P0 STG.E.U8 desc[UR32][R160.64], R176 ;  /* 0x000000b0a0000986 */ /* 0x0001e4000c101120 */
[C---:B0-----:R-:W-:Y:S02]  /*4d5f0*/  PRMT R176, R177.reuse, 0x7772, RZ ;  /* 0x00007772b1b07816 */ /* 0x041fe400000000ff */
[----:B------:R-:W-:-:S03]  /*4d600*/  PRMT R177, R177, 0x7773, RZ ;  /* 0x00007773b1b17816 */ /* 0x000fc600000000ff */
[----:B------:R0:W-:Y:S04]  /*4d610*/  @P1 STG.E.U8 desc[UR32][R166.64], R176 ;  /* 0x000000b0a6001986 */ /* 0x0001e8000c101120 */
[----:B------:R-:W-:Y:S01]  /*4d620*/  @P2 STG.E.U8 desc[UR32][R164.64], R177 ;  /* 0x000000b1a4002986 */ /* 0x000fe2000c101120 */
[----:B0-----:R-:W-:-:S05]  /*4d630*/  PRMT R176, R178, 0x7772, RZ ;  /* 0x00007772b2b07816 */ /* 0x001fca00000000ff */
[----:B------:R0:W-:Y:S02]  /*4d640*/  @P3 STG.E.U8 desc[UR32][R170.64], R176 ;  /* 0x000000b0aa003986 */ /* 0x0001e4000c101120 */
[----:B0-----:R-:W-:Y:S02]  /*4d650*/  IMAD.MOV.U32 R170, RZ, RZ, R168 ;  /* 0x000000ffffaa7224 */ /* 0x001fe400078e00a8 */
[----:B------:R-:W-:Y:S02]  /*4d660*/  IMAD.MOV.U32 R171, RZ, RZ, R169 ;  /* 0x000000ffffab7224 */ /* 0x000fe400078e00a9 */
[----:B------:R-:W2:Y:S04]  /*4d670*/  LDL.LU.64 R168, [R1+0xab8] ;  /* 0x000ab80001a87983 */ /* 0x000ea80000300a00 */
[----:B------:R-:W3:Y:S04]  /*4d680*/  LDL.LU.64 R162, [R1+0xab0] ;  /* 0x000ab00001a27983 */ /* 0x000ee80000300a00 */
[----:B------:R-:W4:Y:S04]  /*4d690*/  LDL.LU.64 R160, [R1+0xaa8] ;  /* 0x000aa80001a07983 */ /* 0x000f280000300a00 */
[----:B------:R-:W4:Y:S04]  /*4d6a0*/  LDL.LU.64 R166, [R1+0xaa0] ;  /* 0x000aa00001a67983 */ /* 0x000f280000300a00 */
[----:B------:R-:W4:Y:S01]  /*4d6b0*/  LDL.LU.64 R164, [R1+0xa98] ;  /* 0x000a980001a47983 */ /* 0x000f220000300a00 */
[----:B------:R-:W-:-:S02]  /*4d6c0*/  LOP3.LUT P4, RZ, R6, 0x1, RZ, 0xc0, !PT ;  /* 0x0000000106ff7812 */ /* 0x000fc4000788c0ff */
[----:B------:R-:W-:Y:S01]  /*4d6d0*/  LOP3.LUT R2, R2, 0xefffffff, RZ, 0xc0, !PT ;  /* 0xefffffff02027812 */ /* 0x000fe200078ec0ff */
[----:B------:R-:W4:Y:S10]  /*4d6e0*/  LDL.LU.64 R152, [R1+0xa88] ;  /* 0x000a880001987983 */ /* 0x000f340000300a00 */
[----:B------:R-:W-:-:S02]  /*4d6f0*/  @P4 LOP3.LUT R2, R2, 0x10000000, RZ, 0xfc, !PT ;  /* 0x1000000002024812 */ /* 0x000fc400078efcff */
[----:B------:R-:W-:Y:S02]  /*4d700*/  LOP3.LUT P4, RZ, R5, 0x80000000, RZ, 0xc0, !PT ;  /* 0x8000000005ff7812 */ /* 0x000fe4000788c0ff */
[----:B------:R-:W-:-:S11]  /*4d710*/  LOP3.LUT R2, R2, 0xdfffffff, RZ, 0xc0, !PT ;  /* 0xdfffffff02027812 */ /* 0x000fd600078ec0ff */
[----:B------:R-:W-:Y:S02]  /*4d720*/  @P4 LOP3.LUT R2, R2, 0x20000000, RZ, 0xfc, !PT ;  /* 0x2000000002024812 */ /* 0x000fe400078efcff */
        /* <DEDUP_REMOVED lines=12> */
[C---:B------:R-:W-:Y:S02]  /*4d7f0*/  LOP3.LUT P4, RZ, R5.reuse, 0x4000000, RZ, 0xc0, !PT ;  /* 0x0400000005ff7812 */ /* 0x040fe4000788c0ff */
[----:B------:R-:W-:Y:S02]  /*4d800*/  LOP3.LUT R250, R250, 0xfffffffb, RZ, 0xc0, !PT ;  /* 0xfffffffbfafa7812 */ /* 0x000fe400078ec0ff */
[C---:B------:R-:W-:Y:S02]  /*4d810*/  LOP3.LUT P0, RZ, R5.reuse, 0x100000, RZ, 0xc0, !PT ;  /* 0x0010000005ff7812 */ /* 0x040fe4000780c0ff */
[----:B------:R-:W-:-:S07]  /*4d820*/  LOP3.LUT P1, RZ, R5, 0x200000, RZ, 0xc0, !PT ;  /* 0x0020000005ff7812 */ /* 0x000fce000782c0ff */
[----:B------:R-:W-:Y:S02]  /*4d830*/  @P4 LOP3.LUT R250, R250, 0x4, RZ, 0xfc, !PT ;  /* 0x00000004fafa4812 */ /* 0x000fe400078efcff */
[C---:B------:R-:W-:Y:S02]  /*4d840*/  LOP3.LUT P4, RZ, R5.reuse, 0x2000000, RZ, 0xc0, !PT ;  /* 0x0200000005ff7812 */ /* 0x040fe4000788c0ff */
[C---:B------:R-:W-:Y:S02]  /*4d850*/  LOP3.LUT P2, RZ, R5.reuse, 0x400000, RZ, 0xc0, !PT ;  /* 0x0040000005ff7812 */ /* 0x040fe4000784c0ff */
[----:B------:R-:W-:Y:S02]  /*4d860*/  LOP3.LUT P3, RZ, R5, 0x800000, RZ, 0xc0, !PT ;  /* 0x0080000005ff7812 */ /* 0x000fe4000786c0ff */
[----:B------:R-:W-:Y:S02]  /*4d870*/  LOP3.LUT R250, R250, 0xfffffff7, RZ, 0xc0, !PT ;  /* 0xfffffff7fafa7812 */ /* 0x000fe400078ec0ff */
[----:B------:R-:W-:-:S02]  /*4d880*/  PRMT R178, R178, 0x7773, RZ ;  /* 0x00007773b2b27816 */ /* 0x000fc400000000ff */
[----:B------:R-:W-:-:S03]  /*4d890*/  PRMT R176, R179, 0x7772, RZ ;  /* 0x00007772b3b07816 */ /* 0x000fc600000000ff */
[----:B------:R-:W-:Y:S01]  /*4d8a0*/  @P4 LOP3.LUT R250, R250, 0x8, RZ, 0xfc, !PT ;  /* 0x00000008fafa4812 */ /* 0x000fe200078efcff */
[----:B------:R0:W-:Y:S01]  /*4d8b0*/  @P0 STG.E.U8 desc[UR32][R170.64], R178 ;  /* 0x000000b2aa000986 */ /* 0x0001e2000c101120 */
[----:B------:R-:W-:Y:S02]  /*4d8c0*/  LOP3.LUT P4, RZ, R5, 0x1000000, RZ, 0xc0, !PT ;  /* 0x0100000005ff7812 */ /* 0x000fe4000788c0ff */
[----:B------:R-:W-:Y:S01]  /*4d8d0*/  PRMT R179, R179, 0x7773, RZ ;  /* 0x00007773b3b37816 */ /* 0x000fe200000000ff */
[----:B0-----:R-:W4:Y:S04]  /*4d8e0*/  LDL.LU.64 R170, [R1+0xa80] ;  /* 0x000a800001aa7983 */ /* 0x001f280000300a00 */
[----:B--2---:R0:W-:Y:S04]  /*4d8f0*/  @P1 STG.E.U8 desc[UR32][R168.64], R176 ;  /* 0x000000b0a8001986 */ /* 0x0041e8000c101120 */
[----:B---3--:R1:W-:Y:S01]  /*4d900*/  @P2 STG.E.U8 desc[UR32][R162.64], R179 ;  /* 0x000000b3a2002986 */ /* 0x0083e2000c101120 */
[----:B0-----:R-:W-:-:S03]  /*4d910*/  PRMT R176, R172, 0x7770, RZ ;  /* 0x00007770acb07816 */ /* 0x001fc600000000ff */
[----:B------:R-:W2:Y:S04]  /*4d920*/  LDL.LU.64 R168, [R1+0xa78] ;  /* 0x000a780001a87983 */ /* 0x000ea80000300a00 */
[----:B----4-:R0:W-:Y:S04]  /*4d930*/  @P3 STG.E.U8 desc[UR32][R160.64], R176 ;  /* 0x000000b0a0003986 */ /* 0x0101e8000c101120 */
[----:B-1----:R-:W3:Y:S04]  /*4d940*/  LDL.LU.64 R178, [R1+0xa70] ;  /* 0x000a700001b27983 */ /* 0x002ee80000300a00 */
[----:B------:R-:W4:Y:S01]  /*4d950*/  LDL.LU.64 R8, [R1+0xa68] ;  /* 0x000a680001087983 */ /* 0x000f220000300a00 */
[----:B0-----:R-:W-:-:S03]  /*4d960*/  PRMT R176, R172, 0x7771, RZ ;  /* 0x00007771acb07816 */ /* 0x001fc600000000ff */
[----:B------:R-:W4:Y:S04]  /*4d970*/  LDL.LU.64 R158, [R1+0xa60] ;  /* 0x000a6000019e7983 */ /* 0x000f280000300a00 */
[----:B------:R0:W-:Y:S01]  /*4d980*/  @P4 STG.E.U8 desc[UR32][R166.64], R176 ;  /* 0x000000b0a6004986 */ /* 0x0001e2000c101120 */
[----:B------:R-:W-:-:S03]  /*4d990*/  LOP3.LUT P4, RZ, R250, 0x8, RZ, 0xc0, !PT ;  /* 0x00000008faff7812 */ /* 0x000fc6000788c0ff */
[----:B------:R-:W4:Y:S04]  /*4d9a0*/  LDL.LU.64 R156, [R1+0xa58] ;  /* 0x000a5800019c7983 */ /* 0x000f280000300a00 */
[----:B------:R-:W4:Y:S01]  /*4d9b0*/  LDL.LU.64 R162, [R1+0xa50] ;  /* 0x000a500001a27983 */ /* 0x000f220000300a00 */
[----:B0-----:R-:W-:-:S03]  /*4d9c0*/  PRMT R176, R173, 0x7770, RZ ;  /* 0x00007770adb07816 */ /* 0x001fc600000000ff */
[----:B------:R-:W4:Y:S04]  /*4d9d0*/  LDL.LU.64 R160, [R1+0xa48] ;  /* 0x000a480001a07983 */ /* 0x000f280000300a00 */
[----:B------:R0:W-:Y:S01]  /*4d9e0*/  @P4 STG.E.U8 desc[UR32][R164.64], R176 ;  /* 0x000000b0a4004986 */ /* 0x0001e2000c101120 */
[----:B------:R-:W-:-:S03]  /*4d9f0*/  LOP3.LUT P4, RZ, R250, 0x4, RZ, 0xc0, !PT ;  /* 0x00000004faff7812 */ /* 0x000fc6000788c0ff */
[----:B------:R-:W4:Y:S01]  /*4da00*/  LDL.LU.64 R166, [R1+0xa40] ;  /* 0x000a400001a67983 */ /* 0x000f220000300a00 */
[----:B0-----:R-:W-:-:S03]  /*4da10*/  PRMT R176, R173, 0x7771, RZ ;  /* 0x00007771adb07816 */ /* 0x001fc600000000ff */
[----:B------:R-:W4:Y:S06]  /*4da20*/  LDL.LU.64 R164, [R1+0xa38] ;  /* 0x000a380001a47983 */ /* 0x000f2c0000300a00 */
[----:B------:R0:W-:Y:S04]  /*4da30*/  @P4 STG.E.U8 desc[UR32][R174.64], R176 ;  /* 0x000000b0ae004986 */ /* 0x0001e8000c101120 */
[----:B0-----:R-:W2:Y:S01]  /*4da40*/  LDL.LU.64 R174, [R1+0x1278] ;  /* 0x0012780001ae7983 */ /* 0x001ea20000300a00 */
[----:B------:R-:W-:-:S02]  /*4da50*/  LOP3.LUT P4, RZ, R250, 0x2, RZ, 0xc0, !PT ;  /* 0x00000002faff7812 */ /* 0x000fc4000788c0ff */
[----:B--2---:R-:W-:-:S11]  /*4da60*/  PRMT R176, R174, 0x7770, RZ ;  /* 0x00007770aeb07816 */ /* 0x004fd600000000ff */
[----:B------:R0:W-:Y:S01]  /*4da70*/  @P4 STG.E.U8 desc[UR32][R152.64], R176 ;  /* 0x000000b098004986 */ /* 0x0001e2000c101120 */
[----:B------:R-:W-:Y:S02]  /*4da80*/  LOP3.LUT P4, RZ, R250, 0x1, RZ, 0xc0, !PT ;  /* 0x00000001faff7812 */ /* 0x000fe4000788c0ff */
[----:B0-----:R-:W-:Y:S01]  /*4da90*/  PRMT R176, R174, 0x7771, RZ ;  /* 0x00007771aeb07816 */ /* 0x001fe200000000ff */
[----:B------:R-:W2:Y:S10]  /*4daa0*/  LDL.LU.64 R152, [R1+0x1270] ;  /* 0x0012700001987983 */ /* 0x000eb40000300a00 */
[----:B------:R0:W-:Y:S01]  /*4dab0*/  @P4 STG.E.U8 desc[UR32][R170.64], R176 ;  /* 0x000000b0aa004986 */ /* 0x0001e2000c101120 */
[----:B------:R-:W-:-:S02]  /*4dac0*/  LOP3.LUT P4, RZ, R2, 0x80000000, RZ, 0xc0, !PT ;  /* 0x8000000002ff7812 */ /* 0x000fc4000788c0ff */
[----:B0-----:R-:W-:Y:S01]  /*4dad0*/  PRMT R176, R175, 0x7770, RZ ;  /* 0x00007770afb07816 */ /* 0x001fe200000000ff */
[----:B------:R-:W2:Y:S10]  /*4dae0*/  LDL.LU.64 R170, [R1+0x1268] ;  /* 0x0012680001aa7983 */ /* 0x000eb40000300a00 */
[----:B------:R0:W-:Y:S04]  /*4daf0*/  @P4 STG.E.U8 desc[UR32][R168.64], R176 ;  /* 0x000000b0a8004986 */ /* 0x0001e8000c101120 */
[----:B0-----:R-:W2:Y:S01]  /*4db00*/  LDL.LU.64 R168, [R1+0x1260] ;  /* 0x0012600001a87983 */ /* 0x001ea20000300a00 */
[----:B------:R-:W-:-:S02]  /*4db10*/  LOP3.LUT P4, RZ, R2, 0x40000000, RZ, 0xc0, !PT ;  /* 0x4000000002ff7812 */ /* 0x000fc4000788c0ff */
[----:B------:R-:W-:-:S11]  /*4db20*/  PRMT R176, R175, 0x7771, RZ ;  /* 0x00007771afb07816 */ /* 0x000fd600000000ff */
[----:B---3--:R0:W-:Y:S01]  /*4db30*/  @P4 STG.E.U8 desc[UR32][R178.64], R176 ;  /* 0x000000b0b2004986 */ /* 0x0081e2000c101120 */
[----:B------:R-:W-:Y:S02]  /*4db40*/  LOP3.LUT P4, RZ, R2, 0x20000000, RZ, 0xc0, !PT ;  /* 0x2000000002ff7812 */ /* 0x000fe4000788c0ff */
[----:B0-----:R-:W-:-:S11]  /*4db50*/  PRMT R176, R172, 0x7772, RZ ;  /* 0x00007772acb07816 */ /* 0x001fd600000000ff */
[----:B----4-:R-:W-:Y:S01]  /*4db60*/  @P4 STG.E.U8 desc[UR32][R8.64], R176 ;  /* 0x000000b008004986 */ /* 0x010fe2000c101120 */
[----:B------:R-:W-:Y:S02]  /*4db70*/  LOP3.LUT P4, RZ, R2, 0x10000000, RZ, 0xc0, !PT ;  /* 0x1000000002ff7812 */ /* 0x000fe4000788c0ff */
[----:B------:R-:W-:Y:S02]  /*4db80*/  LOP3.LUT P5, RZ, R6, 0x2, RZ, 0xc0, !PT ;  /* 0x0000000206ff7812 */ /* 0x000fe400078ac0ff */
[----:B------:R-:W-:Y:S02]  /*4db90*/  PRMT R172, R172, 0x7773, RZ ;  /* 0x00007773acac7816 */ /* 0x000fe400000000ff */
[C---:B------:R-:W-:Y:S02]  /*4dba0*/  LOP3.LUT P6, RZ, R6.reuse, 0x4, RZ, 0xc0, !PT ;  /* 0x0000000406ff7812 */ /* 0x040fe400078cc0ff */
[----:B------:R-:W-:-:S05]  /*4dbb0*/  LOP3.LUT P0, RZ, R6, 0x8, RZ, 0xc0, !PT ;  /* 0x0000000806ff7812 */ /* 0x000fca000780c0ff */
[----:B------:R0:W-:Y:S01]  /*4dbc0*/  @P4 STG.E.U8 desc[UR32][R158.64], R172 ;  /* 0x000000ac9e004986 */ /* 0x0001e2000c101120 */
[C---:B------:R-:W-:Y:S02]  /*4dbd0*/  LOP3.LUT P1, RZ, R6.reuse, 0x10, RZ, 0xc0, !PT ;  /* 0x0000001006ff7812 */ /* 0x040fe4000782c0ff */
[C---:B------:R-:W-:Y:S02]  /*4dbe0*/  LOP3.LUT P2, RZ, R6.reuse, 0x20, RZ, 0xc0, !PT ;  /* 0x0000002006ff7812 */ /* 0x040fe4000784c0ff */
[----:B------:R-:W-:Y:S02]  /*4dbf0*/  LOP3.LUT P3, RZ, R6, 0x40, RZ, 0xc0, !PT ;  /* 0x0000004006ff7812 */ /* 0x000fe4000786c0ff */
[C---:B0-----:R-:W-:Y:S02]  /*4dc00*/  PRMT R172, R173.reuse, 0x7772, RZ ;  /* 0x00007772adac7816 */ /* 0x041fe400000000ff */
[----:B------:R-:W-:-:S03]  /*4dc10*/  PRMT R173, R173, 0x7773, RZ ;  /* 0x00007773adad7816 */ /* 0x000fc600000000ff */
[----:B------:R0:W-:Y:S04]  /*4dc20*/  @P5 STG.E.U8 desc[UR32][R156.64], R172 ;  /* 0x000000ac9c005986 */ /* 0x0001e8000c101120 */
[----:B------:R-:W-:Y:S01]  /*4dc30*/  @P6 STG.E.U8 desc[UR32][R162.64], R173 ;  /* 0x000000ada2006986 */ /* 0x000fe2000c101120 */
[C---:B0-----:R-:W-:Y:S02]  /*4dc40*/  PRMT R172, R174.reuse, 0x7772, RZ ;  /* 0x00007772aeac7816 */ /* 0x041fe400000000ff */
[----:B------:R-:W-:-:S03]  /*4dc50*/  PRMT R174, R174, 0x7773, RZ ;  /* 0x00007773aeae7816 */ /* 0x000fc600000000ff */
[----:B------:R0:W-:Y:S04]  /*4dc60*/  @P0 STG.E.U8 desc[UR32][R160.64], R172 ;  /* 0x000000aca0000986 */ /* 0x0001e8000c101120 */
[----:B------:R-:W-:Y:S01]  /*4dc70*/  @P1 STG.E.U8 desc[UR32][R166.64], R174 ;  /* 0x000000aea6001986 */ /* 0x000fe2000c101120 */
[C---:B0-----:R-:W-:Y:S02]  /*4dc80*/  PRMT R172, R175.reuse, 0x7772, RZ ;  /* 0x00007772afac7816 */ /* 0x041fe400000000ff */
[----:B------:R-:W-:-:S03]  /*4dc90*/  PRMT R175, R175, 0x7773, RZ ;  /* 0x00007773afaf7816 */ /* 0x000fc600000000ff */
[----:B------:R-:W-:Y:S04]  /*4dca0*/  @P2 STG.E.U8 desc[UR32][R164.64], R172 ;  /* 0x000000aca4002986 */ /* 0x000fe8000c101120 */
[----:B--2---:R0:W-:Y:S04]  /*4dcb0*/  @P3 STG.E.U8 desc[UR32][R168.64], R175 ;  /* 0x000000afa8003986 */ /* 0x0041e8000c101120 */
[----:B0-----:R-:W2:Y:S04]  /*4dcc0*/  LDL.LU.64 R168, [R1+0x1258] ;  /* 0x0012580001a87983 */ /* 0x001ea80000300a00 */
[----:B------:R-:W3:Y:S01]  /*4dcd0*/  LDL.LU.64 R164, [R1+0xa28] ;  /* 0x000a280001a47983 */ /* 0x000ee20000300a00 */
[----:B------:R-:W-:-:S02]  /*4dce0*/  LOP3.LUT P0, RZ, R6, 0x80, RZ, 0xc0, !PT ;  /* 0x0000008006ff7812 */ /* 0x000fc4000780c0ff */
[C---:B------:R-:W-:Y:S01]  /*4dcf0*/  LOP3.LUT P1, RZ, R6.reuse, 0x100, RZ, 0xc0, !PT ;  /* 0x0000010006ff7812 */ /* 0x040fe2000782c0ff */
[----:B------:R-:W4:Y:S04]  /*4dd00*/  LDL.LU.64 R178, [R1+0xa18] ;  /* 0x000a180001b27983 */ /* 0x000f280000300a00 */
[----:B------:R-:W4:Y:S04]  /*4dd10*/  LDL.LU.64 R156, [R1+0xa10] ;  /* 0x000a1000019c7983 */ /* 0x000f280000300a00 */
[----:B------:R-:W4:Y:S04]  /*4dd20*/  LDL.LU.64 R162, [R1+0xa08] ;  /* 0x000a080001a27983 */ /* 0x000f280000300a00 */
[----:B------:R-:W4:Y:S04]  /*4dd30*/  LDL.LU.64 R160, [R1+0xa00] ;  /* 0x000a000001a07983 */ /* 0x000f280000300a00 */
[----:B------:R-:W4:Y:S04]  /*4dd40*/  LDL.LU.64 R8, [R1+0x9f8] ;  /* 0x0009f80001087983 */ /* 0x000f280000300a00 */
[----:B------:R-:W4:Y:S04]  /*4dd50*/  LDL.LU.64 R158, [R1+0x9f0] ;  /* 0x0009f000019e7983 */ /* 0x000f280000300a00 */
[----:B------:R-:W4:Y:S01]  /*4dd60*/  LDL.LU.64 R166, [R1+0x9e8] ;  /* 0x0009e80001a67983 */ /* 0x000f220000300a00 */
[----:B------:R-:W-:-:S02]  /*4dd70*/  LOP3.LUT P4, RZ, R6, 0x80000, RZ, 0xc0, !PT ;  /* 0x0008000006ff7812 */ /* 0x000fc4000788c0ff */
[----:B------:R-:W-:-:S11]  /*4dd80*/  LOP3.LUT R2, R2, 0xffefffff, RZ, 0xc0, !PT ;  /* 0xffefffff02027812 */ /* 0x000fd600078ec0ff */
[----:B------:R-:W-:Y:S02]  /*4dd90*/  @P4 LOP3.LUT R2, R2, 0x100000, RZ, 0xfc, !PT ;  /* 0x0010000002024812 */ /* 0x000fe400078efcff */
[----:B------:R-:W-:Y:S02]  /*4dda0*/  LOP3.LUT P4, RZ, R6, 0x40000, RZ, 0xc0, !PT ;  /* 0x0004000006ff7812 */ /* 0x000fe4000788c0ff */
[----:B------:R-:W-:-:S11]  /*4ddb0*/  LOP3.LUT R2, R2, 0xffdfffff, RZ, 0xc0, !PT ;  /* 0xffdfffff02027812 */ /* 0x000fd600078ec0ff */
[----:B------:R-:W-:Y:S02]  /*4ddc0*/  @P4 LOP3.LUT R2, R2, 0x200000, RZ, 0xfc, !PT ;  /* 0x0020000002024812 */ /* 0x000fe400078efcff */
[----:B------:R-:W-:Y:S02]  /*4ddd0*/  LOP3.LUT P4, RZ, R6, 0x20000, RZ, 0xc0, !PT ;  /* 0x0002000006ff7812 */ /* 0x000fe4000788c0ff */
[----:B------:R-:W-:Y:S02]  /*4dde0*/  LOP3.LUT R2, R2, 0xffbfffff, RZ, 0xc0, !PT ;  /* 0xffbfffff02027812 */ /* 0x000fe400078ec0ff */
[----:B--2---:R-:W-:-:S05]  /*4ddf0*/  PRMT R172, R168, 0x7770, RZ ;  /* 0x00007770a8ac7816 */ /* 0x004fca00000000ff */
[----:B---3--:R0:W-:Y:S02]  /*4de00*/  @P0 STG.E.U8 desc[UR32][R164.64], R172 ;  /* 0x000000aca4000986 */ /* 0x0081e4000c101120 */
[----:B0-----:R-:W-:-:S05]  /*4de10*/  PRMT R172, R168, 0x7771, RZ ;  /* 0x00007771a8ac7816 */ /* 0x001fca00000000ff */
[----:B------:R0:W-:Y:S04]  /*4de20*/  @P1 STG.E.U8 desc[UR32][R170.64], R172 ;  /* 0x000000acaa001986 */ /* 0x0001e8000c101120 */
[----:B0-----:R-:W2:Y:S04]  /*4de30*/  LDL.LU.64 R170, [R1+0x1250] ;  /* 0x0012500001aa7983 */ /* 0x001ea80000300a00 */
[----:B------:R-:W3:Y:S01]  /*4de40*/  LDL.LU.64 R164, [R1+0x9e0] ;  /* 0x0009e00001a47983 */ /* 0x000ee20000300a00 */
[----:B------:R-:W-:Y:S02]  /*4de50*/  @P4 LOP3.LUT R2, R2, 0x400000, RZ, 0xfc, !PT ;  /* 0x0040000002024812 */ /* 0x000fe400078efcff */
[----:B------:R-:W-:Y:S01]  /*4de60*/  LOP3.LUT P4, RZ, R6, 0x10000, RZ, 0xc0, !PT ;  /* 0x0001000006ff7812 */ /* 0x000fe2000788c0ff */
[----:B------:R-:W3:Y:S01]  /*4de70*/  LDL.LU.64 R174, [R1+0x9c8] ;  /* 0x0009c80001ae7983 */ /* 0x000ee20000300a00 */
[----:B------:R-:W-:-:S02]  /*4de80*/  LOP3.LUT R2, R2, 0xff7fffff, RZ, 0xc0, !PT ;  /* 0xff7fffff02027812 */ /* 0x000fc400078ec0ff */
[----:B------:R-:W-:Y:S01]  /*4de90*/  LOP3.LUT P2, RZ, R6, 0x200, RZ, 0xc0, !PT ;  /* 0x0000020006ff7812 */ /* 0x000fe2000784c0ff */
[----:B------:R-:W3:Y:S08]  /*4dea0*/  LDL.LU.64 R176, [R1+0x9c0] ;  /* 0x0009c00001b07983 */ /* 0x000ef00000300a00 */
[----:B------:R-:W-:Y:S02]  /*4deb0*/  @P4 LOP3.LUT R2, R2, 0x800000, RZ, 0xfc, !PT ;  /* 0x0080000002024812 */ /* 0x000fe400078efcff */
        /* <DEDUP_REMOVED lines=8> */
[----:B------:R-:W-:-:S09]  /*4df40*/  LOP3.LUT P3, RZ, R6, 0x400, RZ, 0xc0, !PT ;  /* 0x0000040006ff7812 */ /* 0x000fd2000786c0ff */
[----:B------:R-:W-:Y:S02]  /*4df50*/  @P4 LOP3.LUT R2, R2, 0x4000000, RZ, 0xfc, !PT ;  /* 0x0400000002024812 */ /* 0x000fe400078efcff */
[----:B------:R-:W-:Y:S02]  /*4df60*/  LOP3.LUT P4, RZ, R6, 0x1000, RZ, 0xc0, !PT ;  /* 0x0000100006ff7812 */ /* 0x000fe4000788c0ff */
[----:B------:R-:W-:Y:S02]  /*4df70*/  LOP3.LUT R2, R2, 0xf7ffffff, RZ, 0xc0, !PT ;  /* 0xf7ffffff02027812 */ /* 0x000fe400078ec0ff */
[----:B------:R-:W-:-:S05]  /*4df80*/  PRMT R172, R169, 0x7770, RZ ;  /* 0x00007770a9ac7816 */ /* 0x000fca00000000ff */
[----:B----4-:R0:W-:Y:S04]  /*4df90*/  @P2 STG.E.U8 desc[UR32][R178.64], R172 ;  /* 0x000000acb2002986 */ /* 0x0101e8000c101120 */
[----:B------:R-:W-:Y:S02]  /*4dfa0*/  @P4 LOP3.LUT R2, R2, 0x8000000, RZ, 0xfc, !PT ;  /* 0x0800000002024812 */ /* 0x000fe400078efcff */
[----:B------:R-:W-:Y:S02]  /*4dfb0*/  LOP3.LUT P4, RZ, R6, 0x800, RZ, 0xc0, !PT ;  /* 0x0000080006ff7812 */ /* 0x000fe4000788c0ff */
[----:B0-----:R-:W-:Y:S01]  /*4dfc0*/  PRMT R172, R169, 0x7771, RZ ;  /* 0x00007771a9ac7816 */ /* 0x001fe200000000ff */
[----:B------:R-:W4:Y:S04]  /*4dfd0*/  LDL.LU.64 R178, [R1+0x9b8] ;  /* 0x0009b80001b27983 */ /* 0x000f280000300a00 */
[----:B------:R0:W-:Y:S04]  /*4dfe0*/  @P3 STG.E.U8 desc[UR32][R156.64], R172 ;  /* 0x000000ac9c003986 */ /* 0x0001e8000c101120 */
[----:B0-----:R-:W4:Y:S01]  /*4dff0*/  LDL.LU.64 R156, [R1+0x9b0] ;  /* 0x0009b000019c7983 */ /* 0x001f220000300a00 */
[----:B--2---:R-:W-:-:S05]  /*4e000*/  PRMT R172, R170, 0x7770, RZ ;  /* 0x00007770aaac7816 */ /* 0x004fca00000000ff */
        /* <DEDUP_REMOVED lines=18> */
[----:B------:R-:W-:Y:S01]  /*4e130*/  PRMT R168, R168, 0x7773, RZ ;  /* 0x00007773a8a87816 */ /* 0x000fe200000000ff */
[----:B0-----:R-:W2:Y:S04]  /*4e140*/  LDL.LU.64 R166, [R1+0x1238] ;  /* 0x0012380001a67983 */ /* 0x001ea80000300a00 */
[----:B------:R-:W4:Y:S06]  /*4e150*/  LDL.LU.64 R172, [R1+0x9d0] ;  /* 0x0009d00001ac7983 */ /* 0x000f2c0000300a00 */
[----:B---3--:R0:W-:Y:S04]  /*4e160*/  @P4 STG.E.U8 desc[UR32][R164.64], R168 ;  /* 0x000000a8a4004986 */ /* 0x0081e8000c101120 */
[----:B0-----:R-:W3:Y:S01]  /*4e170*/  LDL.LU.64 R164, [R1+0x1230] ;  /* 0x0012300001a47983 */ /* 0x001ee20000300a00 */
[----:B------:R-:W-:-:S02]  /*4e180*/  LOP3.LUT P4, RZ, R2, 0x400000, RZ, 0xc0, !PT ;  /* 0x0040000002ff7812 */ /* 0x000fc4000788c0ff */
[C---:B------:R-:W-:Y:S02]  /*4e190*/  PRMT R168, R169.reuse, 0x7772, RZ ;  /* 0x00007772a9a87816 */ /* 0x040fe400000000ff */
[----:B------:R-:W-:Y:S02]  /*4e1a0*/  PRMT R169, R169, 0x7773, RZ ;  /* 0x00007773a9a97816 */ /* 0x000fe400000000ff */
[C---:B------:R-:W-:Y:S02]  /*4e1b0*/  LOP3.LUT P5, RZ, R6.reuse, 0x100000, RZ, 0xc0, !PT ;  /* 0x0010000006ff7812 */ /* 0x040fe400078ac0ff */
[----:B------:R-:W-:-:S05]  /*4e1c0*/  LOP3.LUT P6, RZ, R6, 0x200000, RZ, 0xc0, !PT ;  /* 0x0020000006ff7812 */ /* 0x000fca00078cc0ff */
[----:B---3--:R0:W-:Y:S04]  /*4e1d0*/  @P4 STG.E.U8 desc[UR32][R164.64], R168 ;  /* 0x000000a8a4004986 */ /* 0x0081e8000c101120 */
[----:B0-----:R-:W3:Y:S01]  /*4e1e0*/  LDL.LU.64 R164, [R1+0x1228] ;  /* 0x0012280001a47983 */ /* 0x001ee20000300a00 */
[----:B------:R-:W-:Y:S02]  /*4e1f0*/  LOP3.LUT P4, RZ, R2, 0x200000, RZ, 0xc0, !PT ;  /* 0x0020000002ff7812 */ /* 0x000fe4000788c0ff */
[----:B------:R-:W-:-:S11]  /*4e200*/  PRMT R168, R170, 0x7772, RZ ;  /* 0x00007772aaa87816 */ /* 0x000fd600000000ff */
[----:B----4-:R-:W-:Y:S01]  /*4e210*/  @P4 STG.E.U8 desc[UR32][R172.64], R169 ;  /* 0x000000a9ac004986 */ /* 0x010fe2000c101120 */
[----:B------:R-:W-:Y:S02]  /*4e220*/  LOP3.LUT P4, RZ, R2, 0x100000, RZ, 0xc0, !PT ;  /* 0x0010000002ff7812 */ /* 0x000fe4000788c0ff */
[C---:B------:R-:W-:Y:S02]  /*4e230*/  LOP3.LUT P0, RZ, R6.reuse, 0x400000, RZ, 0xc0, !PT ;  /* 0x0040000006ff7812 */ /* 0x040fe4000780c0ff */
[----:B------:R-:W-:Y:S02]  /*4e240*/  LOP3.LUT P1, RZ, R6, 0x800000, RZ, 0xc0, !PT ;  /* 0x0080000006ff7812 */ /* 0x000fe4000782c0ff */
[----:B------:R-:W-:Y:S02]  /*4e250*/  PRMT R170, R170, 0x7773, RZ ;  /* 0x00007773aaaa7816 */ /* 0x000fe400000000ff */
[----:B------:R-:W-:-:S05]  /*4e260*/  LOP3.LUT P2, RZ, R6, 0x1000000, RZ, 0xc0, !PT ;  /* 0x0100000006ff7812 */ /* 0x000fca000784c0ff */
[----:B------:R0:W-:Y:S04]  /*4e270*/  @P4 STG.E.U8 desc[UR32][R174.64], R168 ;  /* 0x000000a8ae004986 */ /* 0x0001e8000c101120 */
[----:B------:R-:W-:Y:S01]  /*4e280*/  @P5 STG.E.U8 desc[UR32][R176.64], R170 ;  /* 0x000000aab0005986 */ /* 0x000fe2000c101120 */
[C---:B0-----:R-:W-:Y:S02]  /*4e290*/  PRMT R168, R171.reuse, 0x7772, RZ ;  /* 0x00007772aba87816 */ /* 0x041fe400000000ff */
[----:B------:R-:W-:-:S03]  /*4e2a0*/  PRMT R171, R171, 0x7773, RZ ;  /* 0x00007773abab7816 */ /* 0x000fc600000000ff */
[----:B------:R3:W-:Y:S01]  /*4e2b0*/  @P6 STG.E.U8 desc[UR32][R178.64], R168 ;  /* 0x000000a8b2006986 */ /* 0x0007e2000c101120 */
[----:B------:R-:W-:-:S03]  /*4e2c0*/  LOP3.LUT P3, RZ, R6, 0x2000000, RZ, 0xc0, !PT ;  /* 0x0200000006ff7812 */ /* 0x000fc6000786c0ff */
[----:B------:R-:W-:Y:S01]  /*4e2d0*/  @P0 STG.E.U8 desc[UR32][R156.64], R171 ;  /* 0x000000ab9c000986 */ /* 0x000fe2000c101120 */
[----:B---3--:R-:W-:-:S05]  /*4e2e0*/  PRMT R168, R164, 0x7770, RZ ;  /* 0x00007770a4a87816 */ /* 0x008fca00000000ff */
[----:B--2---:R0:W-:Y:S02]  /*4e2f0*/  @P1 STG.E.U8 desc[UR32][R162.64], R168 ;  /* 0x000000a8a2001986 */ /* 0x0041e4000c101120 */
[----:B0-----:R-:W-:-:S05]  /*4e300*/  PRMT R168, R164, 0x7771, RZ ;  /* 0x00007771a4a87816 */ /* 0x001fca00000000ff */
[----:B------:R0:W-:Y:S02]  /*4e310*/  @P2 STG.E.U8 desc[UR32][R160.64], R168 ;  /* 0x000000a8a0002986 */ /* 0x0001e4000c101120 */
[----:B0-----:R-:W-:-:S05]  /*4e320*/  PRMT R168, R165, 0x7770, RZ ;  /* 0x00007770a5a87816 */ /* 0x001fca00000000ff */
[----:B------:R0:W-:Y:S04]  /*4e330*/  @P3 STG.E.U8 desc[UR32][R166.64], R168 ;  /* 0x000000a8a6003986 */ /* 0x0001e8000c101120 */
[----:B0-----:R-:W2:Y:S04]  /*4e340*/  LDL.LU.64 R166, [R1+0x1220] ;  /* 0x0012200001a67983 */ /* 0x001ea80000300a00 */
[----:B------:R-:W3:Y:S04]  /*4e350*/  LDL.LU.64 R160, [R1+0x990] ;  /* 0x0009900001a07983 */ /* 0x000ee80000300a00 */
[----:B------:R-:W4:Y:S04]  /*4e360*/  LDL.LU.64 R156, [R1+0x988] ;  /* 0x00098800019c7983 */ /* 0x000f280000300a00 */
[----:B------:R-:W4:Y:S04]  /*4e370*/  LDL.LU.64 R170, [R1+0x980] ;  /* 0x0009800001aa7983 */ /* 0x000f280000300a00 */
[----:B------:R-:W4:Y:S04]  /*4e380*/  LDL.LU.64 R172, [R1+0x978] ;  /* 0x0009780001ac7983 */ /* 0x000f280000300a00 */
[----:B------:R-:W4:Y:S04]  /*4e390*/  LDL.LU.64 R174, [R1+0x970] ;  /* 0x0009700001ae7983 */ /* 0x000f280000300a00 */
[----:B------:R-:W4:Y:S04]  /*4e3a0*/  LDL.LU.64 R176, [R1+0x968] ;  /* 0x0009680001b07983 */ /* 0x000f280000300a00 */
[----:B------:R-:W4:Y:S01]  /*4e3b0*/  LDL.LU.64 R178, [R1+0x960] ;  /* 0x0009600001b27983 */ /* 0x000f220000300a00 */
[----:B------:R-:W-:-:S03]  /*4e3c0*/  LOP3.LUT P0, RZ, R6, 0x4000000, RZ, 0xc0, !PT ;  /* 0x0400000006ff7812 */ /* 0x000fc6000780c0ff */
[----:B------:R-:W4:Y:S01]  /*4e3d0*/  LDL.LU.64 R162, [R1+0x958] ;  /* 0x0009580001a27983 */ /* 0x000f220000300a00 */
[----:B------:R-:W-:Y:S02]  /*4e3e0*/  PRMT R168, R165, 0x7771, RZ ;  /* 0x00007771a5a87816 */ /* 0x000fe400000000ff */
        /* <DEDUP_REMOVED lines=15> */
[----:B------:R-:W-:Y:S01]  /*4e4e0*/  LOP3.LUT P4, RZ, R7, 0x2, RZ, 0xc0, !PT ;  /* 0x0000000207ff7812 */ /* 0x000fe2000788c0ff */
[----:B---3--:R0:W-:Y:S04]  /*4e4f0*/  @P0 STG.E.U8 desc[UR32][R160.64], R168 ;  /* 0x000000a8a0000986 */ /* 0x0081e8000c101120 */
[----:B0-----:R-:W3:Y:S01]  /*4e500*/  LDL.LU.64 R160, [R1+0x950] ;  /* 0x0009500001a07983 */ /* 0x001ee20000300a00 */
[----:B------:R-:W-:-:S07]  /*4e510*/  LOP3.LUT R2, R2, 0xfffdffff, RZ, 0xc0, !PT ;  /* 0xfffdffff02027812 */ /* 0x000fce00078ec0ff */
[----:B------:R-:W-:Y:S02]  /*4e520*/  @P4 LOP3.LUT R2, R2, 0x20000, RZ, 0xfc, !PT ;  /* 0x0002000002024812 */ /* 0x000fe400078efcff */
[----:B------:R-:W-:Y:S02]  /*4e530*/  LOP3.LUT P4, RZ, R7, 0x1, RZ, 0xc0, !PT ;  /* 0x0000000107ff7812 */ /* 0x000fe4000788c0ff */
[----:B------:R-:W-:Y:S02]  /*4e540*/  LOP3.LUT R2, R2, 0xfffbffff, RZ, 0xc0, !PT ;  /* 0xfffbffff02027812 */ /* 0x000fe400078ec0ff */
[C---:B------:R-:W-:Y:S02]  /*4e550*/  LOP3.LUT P1, RZ, R6.reuse, 0x8000000, RZ, 0xc0, !PT ;  /* 0x0800000006ff7812 */ /* 0x040fe4000782c0ff */
[----:B------:R-:W-:Y:S02]  /*4e560*/  LOP3.LUT P2, RZ, R6, 0x10000000, RZ, 0xc0, !PT ;  /* 0x1000000006ff7812 */ /* 0x000fe4000784c0ff */
[----:B--2---:R-:W-:-:S05]  /*4e570*/  PRMT R168, R166, 0x7770, RZ ;  /* 0x00007770a6a87816 */ /* 0x004fca00000000ff */
[----:B------:R-:W-:Y:S02]  /*4e580*/  @P4 LOP3.LUT R2, R2, 0x40000, RZ, 0xfc, !PT ;  /* 0x0004000002024812 */ /* 0x000fe400078efcff */
[C---:B------:R-:W-:Y:S02]  /*4e590*/  LOP3.LUT P4, RZ, R6.reuse, 0x80000000, RZ, 0xc0, !PT ;  /* 0x8000000006ff7812 */ /* 0x040fe4000788c0ff */
[----:B------:R-:W-:Y:S01]  /*4e5a0*/  LOP3.LUT P3, RZ, R6, 0x20000000, RZ, 0xc0, !PT ;  /* 0x2000000006ff7812 */ /* 0x000fe2000786c0ff */
[----:B----4-:R0:W-:Y:S01]  /*4e5b0*/  @P1 STG.E.U8 desc[UR32][R156.64], R168 ;  /* 0x000000a89c001986 */ /* 0x0101e2000c101120 */
[----:B------:R-:W-:Y:S02]  /*4e5c0*/  LOP3.LUT R2, R2, 0xfff7ffff, RZ, 0xc0, !PT ;  /* 0xfff7ffff02027812 */ /* 0x000fe400078ec0ff */
[----:B0-----:R-:W-:Y:S01]  /*4e5d0*/  PRMT R168, R166, 0x7771, RZ ;  /* 0x00007771a6a87816 */ /* 0x001fe200000000ff */
[----:B------:R-:W2:Y:S06]  /*4e5e0*/  LDL.LU.64 R156, [R1+0x1218] ;  /* 0x00121800019c7983 */ /* 0x000eac0000300a00 */
[----:B------:R-:W-:-:S02]  /*4e5f0*/  @P4 LOP3.LUT R2, R2, 0x80000, RZ, 0xfc, !PT ;  /* 0x0008000002024812 */ /* 0x000fc400078efcff */
[----:B------:R-:W-:Y:S01]  /*4e600*/  LOP3.LUT P4, RZ, R6, 0x40000000, RZ, 0xc0, !PT ;  /* 0x4000000006ff7812 */ /* 0x000fe2000788c0ff */
[----:B------:R0:W-:Y:S02]  /*4e610*/  @P2 STG.E.U8 desc[UR32][R170.64], R168 ;  /* 0x000000a8aa002986 */ /* 0x0001e4000c101120 */
[C---:B0-----:R-:W-:Y:S02]  /*4e620*/  PRMT R168, R167.reuse, 0x7770, RZ ;  /* 0x00007770a7a87816 */ /* 0x041fe400000000ff */
[----:B------:R-:W4:Y:S04]  /*4e630*/  LDL.LU.64 R170, [R1+0x920] ;  /* 0x0009200001aa7983 */ /* 0x000f280000300a00 */
[----:B------:R0:W-:Y:S02]  /*4e640*/  @P3 STG.E.U8 desc[UR32][R172.64], R168 ;  /* 0x000000a8ac003986 */ /* 0x0001e4000c101120 */
[----:B0-----:R-:W-:-:S02]  /*4e650*/  PRMT R168, R167, 0x7771, RZ ;  /* 0x00007771a7a87816 */ /* 0x001fc400000000ff */
[----:B------:R-:W2:Y:S04]  /*4e660*/  LDL.LU.64 R172, [R1+0x918] ;  /* 0x0009180001ac7983 */ /* 0x000ea80000300a00 */
[----:B------:R0:W-:Y:S01]  /*4e670*/  @P4 STG.E.U8 desc[UR32][R174.64], R168 ;  /* 0x000000a8ae004986 */ /* 0x0001e2000c101120 */
[----:B------:R-:W-:Y:S02]  /*4e680*/  LOP3.LUT P4, RZ, R2, 0x80000, RZ, 0xc0, !PT ;  /* 0x0008000002ff7812 */ /* 0x000fe4000788c0ff */
[----:B0-----:R-:W-:-:S11]  /*4e690*/  PRMT R168, R164, 0x7772, RZ ;  /* 0x00007772a4a87816 */ /* 0x001fd600000000ff */
[----:B------:R0:W-:Y:S01]  /*4e6a0*/  @P4 STG.E.U8 desc[UR32][R176.64], R168 ;  /* 0x000000a8b0004986 */ /* 0x0001e2000c101120 */
[----:B------:R-:W-:Y:S02]  /*4e6b0*/  LOP3.LUT P4, RZ, R2, 0x40000, RZ, 0xc0, !PT ;  /* 0x0004000002ff7812 */ /* 0x000fe4000788c0ff */
[----:B------:R-:W-:Y:S01]  /*4e6c0*/  PRMT R164, R164, 0x7773, RZ ;  /* 0x00007773a4a47816 */ /* 0x000fe200000000ff */
[----:B0-----:R-:W4:Y:S10]  /*4e6d0*/  LDL.LU.64 R168, [R1+0x928] ;  /* 0x0009280001a87983 */ /* 0x001f340000300a00 */
[----:B------:R0:W-:Y:S01]  /*4e6e0*/  @P4 STG.E.U8 desc[UR32][R178.64], R164 ;  /* 0x000000a4b2004986 */ /* 0x0001e2000c101120 */
[----:B------:R-:W-:-:S03]  /*4e6f0*/  LOP3.LUT P4, RZ, R2, 0x20000, RZ, 0xc0, !PT ;  /* 0x0002000002ff7812 */ /* 0x000fc6000788c0ff */
[----:B------:R-:W2:Y:S04]  /*4e700*/  LDL.LU.64 R174, [R1+0x910] ;  /* 0x0009100001ae7983 */ /* 0x000ea80000300a00 */
[----:B------:R-:W2:Y:S01]  /*4e710*/  LDL.LU.64 R176, [R1+0x908] ;  /* 0x0009080001b07983 */ /* 0x000ea20000300a00 */
[----:B0-----:R-:W-:-:S03]  /*4e720*/  PRMT R164, R165, 0x7772, RZ ;  /* 0x00007772a5a47816 */ /* 0x001fc600000000ff */
[----:B------:R-:W2:Y:S04]  /*4e730*/  LDL.LU.64 R178, [R1+0x900] ;  /* 0x0009000001b27983 */ /* 0x000ea80000300a00 */
[----:B------:R0:W-:Y:S01]  /*4e740*/  @P4 STG.E.U8 desc[UR32][R162.64], R164 ;  /* 0x000000a4a2004986 */ /* 0x0001e2000c101120 */
[C---:B------:R-:W-:Y:S02]  /*4e750*/  LOP3.LUT P4, RZ, R2.reuse, 0x10000, RZ, 0xc0, !PT ;  /* 0x0001000002ff7812 */ /* 0x040fe4000788c0ff */
[----:B------:R-:W-:Y:S01]  /*4e760*/  PRMT R165, R165, 0x7773, RZ ;  /* 0x00007773a5a57816 */ /* 0x000fe200000000ff */
[----:B0-----:R-:W4:Y:S10]  /*4e770*/  LDL.LU.64 R162, [R1+0x1210] ;  /* 0x0012100001a27983 */ /* 0x001f340000300a00 */
[----:B---3--:R0:W-:Y:S04]  /*4e780*/  @P4 STG.E.U8 desc[UR32][R160.64], R165 ;  /* 0x000000a5a0004986 */ /* 0x0081e8000c101120 */
[----:B0-----:R-:W3:Y:S01]  /*4e790*/  LDL.LU.64 R160, [R1+0x1208] ;  /* 0x0012080001a07983 */ /* 0x001ee20000300a00 */
[----:B------:R-:W-:-:S02]  /*4e7a0*/  LOP3.LUT P4, RZ, R2, 0x8000, RZ, 0xc0, !PT ;  /* 0x0000800002ff7812 */ /* 0x000fc4000788c0ff */
[----:B------:R-:W-:-:S11]  /*4e7b0*/  PRMT R164, R166, 0x7772, RZ ;  /* 0x00007772a6a47816 */ /* 0x000fd600000000ff */
[----:B---3--:R0:W-:Y:S04]  /*4e7c0*/  @P4 STG.E.U8 desc[UR32][R160.64], R164 ;  /* 0x000000a4a0004986 */ /* 0x0081e8000c101120 */
[----:B0-----:R-:W3:Y:S04]  /*4e7d0*/  LDL.LU.64 R160, [R1+0x1200] ;  /* 0x0012000001a07983 */ /* 0x001ee80000300a00 */
[----:B------:R-:W2:Y:S01]  /*4e7e0*/  LDL.LU.64 R164, [R1+0x940] ;  /* 0x0009400001a47983 */ /* 0x000ea20000300a00 */
[----:B------:R-:W-:Y:S02]  /*4e7f0*/  LOP3.LUT P4, RZ, R2, 0x4000, RZ, 0xc0, !PT ;  /* 0x0000400002ff7812 */ /* 0x000fe4000788c0ff */
[----:B------:R-:W-:-:S11]  /*4e800*/  PRMT R166, R166, 0x7773, RZ ;  /* 0x00007773a6a67816 */ /* 0x000fd600000000ff */
[----:B--2---:R0:W-:Y:S01]  /*4e810*/  @P4 STG.E.U8 desc[UR32][R164.64], R166 ;  /* 0x000000a6a4004986 */ /* 0x0041e2000c101120 */
[----:B------:R-:W-:Y:S02]  /*4e820*/  LOP3.LUT P4, RZ, R2, 0x2000, RZ, 0xc0, !PT ;  /* 0x0000200002ff7812 */ /* 0x000fe4000788c0ff */
[----:B0-----:R-:W-:-:S11]  /*4e830*/  PRMT R164, R167, 0x7772, RZ ;  /* 0x00007772a7a47816 */ /* 0x001fd600000000ff */
[----:B----4-:R0:W-:Y:S04]  /*4e840*/  @P4 STG.E.U8 desc[UR32][R162.64], R164 ;  /* 0x000000a4a2004986 */ /* 0x0101e8000c101120 */
[----:B0-----:R-:W2:Y:S04]  /*4e850*/  LDL.LU.64 R162, [R1+0x11f8] ;  /* 0x0011f80001a27983 */ /* 0x001ea80000300a00 */
[----:B------:R-:W4:Y:S01]  /*4e860*/  LDL.LU.64 R164, [R1+0x930] ;  /* 0x0009300001a47983 */ /* 0x000f220000300a00 */
[----:B------:R-:W-:Y:S02]  /*4e870*/  LOP3.LUT P4, RZ, R2, 0x1000, RZ, 0xc0, !PT ;  /* 0x0000100002ff7812 */ /* 0x000fe4000788c0ff */
[----:B------:R-:W-:-:S02]  /*4e880*/  LOP3.LUT P5, RZ, R7, 0x80, RZ, 0xc0, !PT ;  /* 0x0000008007ff7812 */ /* 0x000fc400078ac0ff */
[----:B------:R-:W-:Y:S02]  /*4e890*/  PRMT R167, R167, 0x7773, RZ ;  /* 0x00007773a7a77816 */ /* 0x000fe400000000ff */
[C---:B------:R-:W-:Y:S02]  /*4e8a0*/  LOP3.LUT P6, RZ, R7.reuse, 0x100, RZ, 0xc0, !PT ;  /* 0x0000010007ff7812 */ /* 0x040fe400078cc0ff */
[C---:B------:R-:W-:Y:S02]  /*4e8b0*/  LOP3.LUT P0, RZ, R7.reuse, 0x200, RZ, 0xc0, !PT ;  /* 0x0000020007ff7812 */ /* 0x040fe4000780c0ff */
[C---:B------:R-:W-:Y:S02]  /*4e8c0*/  LOP3.LUT P1, RZ, R7.reuse, 0x400, RZ, 0xc0, !PT ;  /* 0x0000040007ff7812 */ /* 0x040fe4000782c0ff */
[C---:B------:R-:W-:Y:S02]  /*4e8d0*/  LOP3.LUT P2, RZ, R7.reuse, 0x800, RZ, 0xc0, !PT ;  /* 0x0000080007ff7812 */ /* 0x040fe4000784c0ff */
[----:B------:R-:W-:-:S02]  /*4e8e0*/  LOP3.LUT P3, RZ, R7, 0x1000, RZ, 0xc0, !PT ;  /* 0x0000100007ff7812 */ /* 0x000fc4000786c0ff */
[----:B------:R-:W-:Y:S01]  /*4e8f0*/  LOP3.LUT R2, R2, 0xffffffef, RZ, 0xc0, !PT ;  /* 0xffffffef02027812 */ /* 0x000fe200078ec0ff */
[----:B----4-:R3:W-:Y:S02]  /*4e900*/  @P4 STG.E.U8 desc[UR32][R164.64], R167 ;  /* 0x000000a7a4004986 */ /* 0x0107e4000c101120 */
[C---:B---3--:R-:W-:Y:S02]  /*4e910*/  PRMT R164, R160.reuse, 0x7770, RZ ;  /* 0x00007770a0a47816 */ /* 0x048fe400000000ff */
[----:B------:R-:W3:Y:S04]  /*4e920*/  LDL.LU.64 R166, [R1+0x8f8] ;  /* 0x0008f80001a67983 */ /* 0x000ee80000300a00 */
[----:B------:R0:W-:Y:S02]  /*4e930*/  @P5 STG.E.U8 desc[UR32][R168.64], R164 ;  /* 0x000000a4a8005986 */ /* 0x0001e4000c101120 */
[----:B0-----:R-:W-:-:S02]  /*4e940*/  PRMT R164, R160, 0x7771, RZ ;  /* 0x00007771a0a47816 */ /* 0x001fc400000000ff */
[----:B------:R-:W4:Y:S04]  /*4e950*/  LDL.LU.64 R168, [R1+0x8f0] ;  /* 0x0008f00001a87983 */ /* 0x000f280000300a00 */
[----:B------:R0:W-:Y:S02]  /*4e960*/  @P6 STG.E.U8 desc[UR32][R170.64], R164 ;  /* 0x000000a4aa006986 */ /* 0x0001e4000c101120 */
[C---:B0-----:R-:W-:Y:S02]  /*4e970*/  PRMT R164, R161.reuse, 0x7770, RZ ;  /* 0x00007770a1a47816 */ /* 0x041fe400000000ff */
[----:B------:R-:W4:Y:S04]  /*4e980*/  LDL.LU.64 R170, [R1+0x8e8] ;  /* 0x0008e80001aa7983 */ /* 0x000f280000300a00 */
[----:B------:R0:W-:Y:S02]  /*4e990*/  @P0 STG.E.U8 desc[UR32][R172.64], R164 ;  /* 0x000000a4ac000986 */ /* 0x0001e4000c101120 */
[----:B0-----:R-:W-:-:S02]  /*4e9a0*/  PRMT R164, R161, 0x7771, RZ ;  /* 0x00007771a1a47816 */ /* 0x001fc400000000ff */
[----:B------:R-:W4:Y:S04]  /*4e9b0*/  LDL.LU.64 R172, [R1+0x8e0] ;  /* 0x0008e00001ac7983 */ /* 0x000f280000300a00 */
[----:B------:R0:W-:Y:S04]  /*4e9c0*/  @P1 STG.E.U8 desc[UR32][R174.64], R164 ;  /* 0x000000a4ae001986 */ /* 0x0001e8000c101120 */
[----:B0-----:R-:W4:Y:S01]  /*4e9d0*/  LDL.LU.64 R174, [R1+0x8d8] ;  /* 0x0008d80001ae7983 */ /* 0x001f220000300a00 */
[----:B--2---:R-:W-:-:S05]  /*4e9e0*/  PRMT R164, R162, 0x7770, RZ ;  /* 0x00007770a2a47816 */ /* 0x004fca00000000ff */
[----:B------:R0:W-:Y:S04]  /*4e9f0*/  @P2 STG.E.U8 desc[UR32][R176.64], R164 ;  /* 0x000000a4b0002986 */ /* 0x0001e8000c101120 */
[----:B0-----:R-:W2:Y:S01]  /*4ea00*/  LDL.LU.64 R176, [R1+0x8d0] ;  /* 0x0008d00001b07983 */ /* 0x001ea20000300a00 */
[----:B------:R-:W-:-:S05]  /*4ea10*/  PRMT R164, R162, 0x7771, RZ ;  /* 0x00007771a2a47816 */ /* 0x000fca00000000ff */
[----:B------:R0:W-:Y:S04]  /*4ea20*/  @P3 STG.E.U8 desc[UR32][R178.64], R164 ;  /* 0x000000a4b2003986 */ /* 0x0001e8000c101120 */
[----:B0-----:R-:W2:Y:S01]  /*4ea30*/  LDL.LU.64 R178, [R1+0x8c8] ;  /* 0x0008c80001b27983 */ /* 0x001ea20000300a00 */
[----:B------:R-:W-:-:S13]  /*4ea40*/  LOP3.LUT P4, RZ, R7, 0x2000000, RZ, 0xc0, !PT ;  /* 0x0200000007ff7812 */ /* 0x000fda000788c0ff */
        /* <DEDUP_REMOVED lines=17> */
[C---:B------:R-:W-:Y:S02]  /*4eb60*/  LOP3.LUT P0, RZ, R7.reuse, 0x2000, RZ, 0xc0, !PT ;  /* 0x0000200007ff7812 */ /* 0x040fe4000780c0ff */
[----:B------:R-:W-:Y:S02]  /*4eb70*/  LOP3.LUT R2, R2, 0xfffffbff, RZ, 0xc0, !PT ;  /* 0xfffffbff02027812 */ /* 0x000fe400078ec0ff */
[----:B------:R-:W-:Y:S02]  /*4eb80*/  LOP3.LUT P1, RZ, R7, 0x4000, RZ, 0xc0, !PT ;  /* 0x0000400007ff7812 */ /* 0x000fe4000782c0ff */
[----:B------:R-:W-:-:S05]  /*4eb90*/  PRMT R164, R163, 0x7770, RZ ;  /* 0x00007770a3a47816 */ /* 0x000fca00000000ff */
[----:B------:R-:W-:Y:S02]  /*4eba0*/  @P4 LOP3.LUT R2, R2, 0x400, RZ, 0xfc, !PT ;  /* 0x0000040002024812 */ /* 0x000fe400078efcff */
[C---:B------:R-:W-:Y:S02]  /*4ebb0*/  LOP3.LUT P4, RZ, R7.reuse, 0x40000, RZ, 0xc0, !PT ;  /* 0x0004000007ff7812 */ /* 0x040fe4000788c0ff */
[C---:B------:R-:W-:Y:S02]  /*4ebc0*/  LOP3.LUT P2, RZ, R7.reuse, 0x8000, RZ, 0xc0, !PT ;  /* 0x0000800007ff7812 */ /* 0x040fe4000784c0ff */
[----:B------:R-:W-:Y:S02]  /*4ebd0*/  LOP3.LUT P3, RZ, R7, 0x10000, RZ, 0xc0, !PT ;  /* 0x0001000007ff7812 */ /* 0x000fe4000786c0ff */
[----:B------:R-:W-:-:S07]  /*4ebe0*/  LOP3.LUT R2, R2, 0xfffff7ff, RZ, 0xc0, !PT ;  /* 0xfffff7ff02027812 */ /* 0x000fce00078ec0ff */
[----:B------:R-:W-:Y:S02]  /*4ebf0*/  @P4 LOP3.LUT R2, R2, 0x800, RZ, 0xfc, !PT ;  /* 0x0000080002024812 */ /* 0x000fe400078efcff */
[----:B------:R-:W-:Y:S01]  /*4ec00*/  LOP3.LUT P4, RZ, R7, 0x20000, RZ, 0xc0, !PT ;  /* 0x0002000007ff7812 */ /* 0x000fe2000788c0ff */
[----:B---3--:R0:W-:Y:S02]  /*4ec10*/  @P0 STG.E.U8 desc[UR32][R166.64], R164 ;  /* 0x000000a4a6000986 */ /* 0x0081e4000c101120 */
[----:B0-----:R-:W-:-:S05]  /*4ec20*/  PRMT R164, R163, 0x7771, RZ ;  /* 0x00007771a3a47816 */ /* 0x001fca00000000ff */
[----:B----4-:R0:W-:Y:S02]  /*4ec30*/  @P1 STG.E.U8 desc[UR32][R168.64], R164 ;  /* 0x000000a4a8001986 */ /* 0x0101e4000c101120 */
[C---:B0-----:R-:W-:Y:S02]  /*4ec40*/  PRMT R164, R160.reuse, 0x7772, RZ ;  /* 0x00007772a0a47816 */ /* 0x041fe400000000ff */
[----:B------:R-:W-:-:S03]  /*4ec50*/  PRMT R160, R160, 0x7773, RZ ;  /* 0x00007773a0a07816 */ /* 0x000fc600000000ff */
[----:B------:R0:W-:Y:S04]  /*4ec60*/  @P2 STG.E.U8 desc[UR32][R170.64], R164 ;  /* 0x000000a4aa002986 */ /* 0x0001e8000c101120 */
[----:B0-----:R-:W3:Y:S04]  /*4ec70*/  LDL.LU.64 R164, [R1+0x8a8] ;  /* 0x0008a80001a47983 */ /* 0x001ee80000300a00 */
[----:B------:R-:W4:Y:S04]  /*4ec80*/  LDL.LU.64 R166, [R1+0x8a0] ;  /* 0x0008a00001a67983 */ /* 0x000f280000300a00 */
[----:B------:R0:W-:Y:S04]  /*4ec90*/  @P3 STG.E.U8 desc[UR32][R172.64], R160 ;  /* 0x000000a0ac003986 */ /* 0x0001e8000c101120 */
[----:B------:R-:W4:Y:S04]  /*4eca0*/  LDL.LU.64 R168, [R1+0x890] ;  /* 0x0008900001a87983 */ /* 0x000f280000300a00 */
[----:B------:R-:W4:Y:S01]  /*4ecb0*/  LDL.LU.64 R170, [R1+0x888] ;  /* 0x0008880001aa7983 */ /* 0x000f220000300a00 */
[----:B0-----:R-:W-:-:S03]  /*4ecc0*/  PRMT R160, R161, 0x7772, RZ ;  /* 0x00007772a1a07816 */ /* 0x001fc600000000ff */
[----:B------:R-:W4:Y:S04]  /*4ecd0*/  LDL.LU.64 R172, [R1+0x880] ;  /* 0x0008800001ac7983 */ /* 0x000f280000300a00 */
[----:B------:R0:W-:Y:S01]  /*4ece0*/  @P4 STG.E.U8 desc[UR32][R174.64], R160 ;  /* 0x000000a0ae004986 */ /* 0x0001e2000c101120 */
[----:B------:R-:W-:Y:S02]  /*4ecf0*/  LOP3.LUT P4, RZ, R2, 0x800, RZ, 0xc0, !PT ;  /* 0x0000080002ff7812 */ /* 0x000fe4000788c0ff */
[----:B------:R-:W-:Y:S02]  /*4ed00*/  PRMT R161, R161, 0x7773, RZ ;  /* 0x00007773a1a17816 */ /* 0x000fe400000000ff */
[----:B0-----:R-:W-:Y:S01]  /*4ed10*/  PRMT R160, R162, 0x7772, RZ ;  /* 0x00007772a2a07816 */ /* 0x001fe200000000ff */
[----:B------:R-:W4:Y:S08]  /*4ed20*/  LDL.LU.64 R174, [R1+0x878] ;  /* 0x0008780001ae7983 */ /* 0x000f300000300a00 */
[----:B--2---:R0:W-:Y:S01]  /*4ed30*/  @P4 STG.E.U8 desc[UR32][R176.64], R161 ;  /* 0x000000a1b0004986 */ /* 0x0041e2000c101120 */
[----:B------:R-:W-:-:S03]  /*4ed40*/  LOP3.LUT P4, RZ, R2, 0x400, RZ, 0xc0, !PT ;  /* 0x0000040002ff7812 */ /* 0x000fc6000788c0ff */
[----:B0-----:R-:W2:Y:S10]  /*4ed50*/  LDL.LU.64 R176, [R1+0x870] ;  /* 0x0008700001b07983 */ /* 0x001eb40000300a00 */
[----:B------:R0:W-:Y:S04]  /*4ed60*/  @P4 STG.E.U8 desc[UR32][R178.64], R160 ;  /* 0x000000a0b2004986 */ /* 0x0001e8000c101120 */
[----:B0-----:R-:W3:Y:S01]  /*4ed70*/  LDL.LU.64 R160, [R1+0x8c0] ;  /* 0x0008c00001a07983 */ /* 0x001ee20000300a00 */
[----:B------:R-:W-:-:S02]  /*4ed80*/  LOP3.LUT P4, RZ, R2, 0x200, RZ, 0xc0, !PT ;  /* 0x0000020002ff7812 */ /* 0x000fc4000788c0ff */
[----:B------:R-:W-:Y:S01]  /*4ed90*/  PRMT R162, R162, 0x7773, RZ ;  /* 0x00007773a2a27816 */ /* 0x000fe200000000ff */
[----:B------:R-:W2:Y:S10]  /*4eda0*/  LDL.LU.64 R178, [R1+0x868] ;  /* 0x0008680001b27983 */ /* 0x000eb40000300a00 */
[----:B---3--:R0:W-:Y:S01]  /*4edb0*/  @P4 STG.E.U8 desc[UR32][R160.64], R162 ;  /* 0x000000a2a0004986 */ /* 0x0081e2000c101120 */
[----:B------:R-:W-:-:S02]  /*4edc0*/  LOP3.LUT P4, RZ, R2, 0x100, RZ, 0xc0, !PT ;  /* 0x0000010002ff7812 */ /* 0x000fc4000788c0ff */
[----:B0-----:R-:W-:-:S11]  /*4edd0*/  PRMT R160, R163, 0x7772, RZ ;  /* 0x00007772a3a07816 */ /* 0x001fd600000000ff */
[----:B------:R0:W-:Y:S04]  /*4ede0*/  @P4 STG.E.U8 desc[UR32][R156.64], R160 ;  /* 0x000000a09c004986 */ /* 0x0001e8000c101120 */
[----:B0-----:R-:W3:Y:S01]  /*4edf0*/  LDL.LU.64 R156, [R1+0x11f0] ;  /* 0x0011f000019c7983 */ /* 0x001ee20000300a00 */
[----:B------:R-:W-:Y:S02]  /*4ee00*/  LOP3.LUT P4, RZ, R2, 0x80, RZ, 0xc0, !PT ;  /* 0x0000008002ff7812 */ /* 0x000fe4000788c0ff */
[----:B------:R-:W-:-:S11]  /*4ee10*/  PRMT R163, R163, 0x7773, RZ ;  /* 0x00007773a3a37816 */ /* 0x000fd600000000ff */
[----:B------:R0:W-:Y:S04]  /*4ee20*/  @P4 STG.E.U8 desc[UR32][R158.64], R163 ;  /* 0x000000a39e004986 */ /* 0x0001e8000c101120 */
[----:B0-----:R-:W2:Y:S01]  /*4ee30*/  LDL.LU.64 R158, [R1+0x11e8] ;  /* 0x0011e800019e7983 */ /* 0x001ea20000300a00 */
[----:B------:R-:W-:Y:S02]  /*4ee40*/  LOP3.LUT P4, RZ, R2, 0x40, RZ, 0xc0, !PT ;  /* 0x0000004002ff7812 */ /* 0x000fe4000788c0ff */
[C---:B------:R-:W-:Y:S02]  /*4ee50*/  LOP3.LUT P5, RZ, R7.reuse, 0x4000000, RZ, 0xc0, !PT ;  /* 0x0400000007ff7812 */ /* 0x040fe400078ac0ff */
[C---:B------:R-:W-:Y:S02]  /*4ee60*/  LOP3.LUT P6, RZ, R7.reuse, 0x8000000, RZ, 0xc0, !PT ;  /* 0x0800000007ff7812 */ /* 0x040fe400078cc0ff */
[----:B------:R-:W-:-:S02]  /*4ee70*/  LOP3.LUT P0, RZ, R7, 0x10000000, RZ, 0xc0, !PT ;  /* 0x1000000007ff7812 */ /* 0x000fc4000780c0ff */
[----:B------:R-:W-:Y:S02]  /*4ee80*/  LOP3.LUT P1, RZ, R7, 0x20000000, RZ, 0xc0, !PT ;  /* 0x2000000007ff7812 */ /* 0x000fe4000782c0ff */
[----:B---3--:R-:W-:-:S05]  /*4ee90*/  PRMT R160, R156, 0x7770, RZ ;  /* 0x000077709ca07816 */ /* 0x008fca00000000ff */
[----:B------:R0:W-:Y:S01]  /*4eea0*/  @P4 STG.E.U8 desc[UR32][R164.64], R160 ;  /* 0x000000a0a4004986 */ /* 0x0001e2000c101120 */
[----:B------:R-:W-:Y:S02]  /*4eeb0*/  LOP3.LUT P4, RZ, R2, 0x20, RZ, 0xc0, !PT ;  /* 0x0000002002ff7812 */ /* 0x000fe4000788c0ff */
[----:B0-----:R-:W-:-:S11]  /*4eec0*/  PRMT R160, R156, 0x7771, RZ ;  /* 0x000077719ca07816 */ /* 0x001fd600000000ff */
[----:B----4-:R0:W-:Y:S01]  /*4eed0*/  @P4 STG.E.U8 desc[UR32][R166.64], R160 ;  /* 0x000000a0a6004986 */ /* 0x0101e2000c101120 */
[----:B------:R-:W-:Y:S02]  /*4eee0*/  LOP3.LUT P4, RZ, R2, 0x10, RZ, 0xc0, !PT ;  /* 0x0000001002ff7812 */ /* 0x000fe4000788c0ff */
[----:B0-----:R-:W-:-:S11]  /*4eef0*/  PRMT R160, R157, 0x7770, RZ ;  /* 0x000077709da07816 */ /* 0x001fd600000000ff */
[----:B------:R0:W-:Y:S04]  /*4ef00*/  @P4 STG.E.U8 desc[UR32][R8.64], R160 ;  /* 0x000000a008004986 */ /* 0x0001e8000c101120 */
[----:B0-----:R-:W3:Y:S01]  /*4ef10*/  LDL.LU.64 R8, [R1+0x11e0] ;  /* 0x0011e00001087983 */ /* 0x001ee20000300a00 */
[----:B------:R-:W-:-:S05]  /*4ef20*/  PRMT R160, R157, 0x7771, RZ ;  /* 0x000077719da07816 */ /* 0x000fca00000000ff */
[----:B------:R2:W-:Y:S02]  /*4ef30*/  @P5 STG.E.U8 desc[UR32][R168.64], R160 ;  /* 0x000000a0a8005986 */ /* 0x0005e4000c101120 */
[C---:B--2---:R-:W-:Y:S02]  /*4ef40*/  PRMT R160, R158.reuse, 0x7770, RZ ;  /* 0x000077709ea07816 */ /* 0x044fe400000000ff */
[----:B------:R-:W2:Y:S04]  /*4ef50*/  LDL.LU.64 R168, [R1+0x860] ;  /* 0x0008600001a87983 */ /* 0x000ea80000300a00 */
[----:B------:R0:W-:Y:S02]  /*4ef60*/  @P6 STG.E.U8 desc[UR32][R170.64], R160 ;  /* 0x000000a0aa006986 */ /* 0x0001e4000c101120 */
[----:B0-----:R-:W-:-:S02]  /*4ef70*/  PRMT R160, R158, 0x7771, RZ ;  /* 0x000077719ea07816 */ /* 0x001fc400000000ff */
[----:B------:R-:W4:Y:S04]  /*4ef80*/  LDL.LU.64 R170, [R1+0x858] ;  /* 0x0008580001aa7983 */ /* 0x000f280000300a00 */
[----:B------:R0:W-:Y:S02]  /*4ef90*/  @P0 STG.E.U8 desc[UR32][R172.64], R160 ;  /* 0x000000a0ac000986 */ /* 0x0001e4000c101120 */
[----:B0-----:R-:W-:Y:S02]  /*4efa0*/  PRMT R160, R159, 0x7770, RZ ;  /* 0x000077709fa07816 */ /* 0x001fe400000000ff */
[----:B------:R-:W4:Y:S04]  /*4efb0*/  LDL.LU.64 R172, [R1+0x850] ;  /* 0x0008500001ac7983 */ /* 0x000f280000300a00 */
[----:B------:R0:W-:Y:S04]  /*4efc0*/  @P1 STG.E.U8 desc[UR32][R174.64], R160 ;  /* 0x000000a0ae001986 */ /* 0x0001e8000c101120 */
[----:B0-----:R-:W4:Y:S01]  /*4efd0*/  LDL.LU.64 R174, [R1+0x848] ;  /* 0x0008480001ae7983 */ /* 0x001f220000300a00 */
[----:B------:R-:W-:-:S02]  /*4efe0*/  LOP3.LUT R6, R6, 0xefffffff, RZ, 0xc0, !PT ;  /* 0xefffffff06067812 */ /* 0x000fc400078ec0ff */
[----:B------:R-:W-:Y:S02]  /*4eff0*/  LOP3.LUT R2, R2, 0xfffffffe, RZ, 0xc0, !PT ;  /* 0xfffffffe02027812 */ /* 0x000fe400078ec0ff */
[----:B------:R-:W-:Y:S02]  /*4f000*/  LOP3.LUT P2, RZ, R7, 0x40000000, RZ, 0xc0, !PT ;  /* 0x4000000007ff7812 */ /* 0x000fe4000784c0ff */
[----:B------:R-:W-:Y:S02]  /*4f010*/  PRMT R160, R159, 0x7771, RZ ;  /* 0x000077719fa07816 */ /* 0x000fe400000000ff */
[----:B------:R-:W-:-:S09]  /*4f020*/  LOP3.LUT P3, RZ, R7, 0x80000000, RZ, 0xc0, !PT ;  /* 0x8000000007ff7812 */ /* 0x000fd2000786c0ff */
[----:B------:R0:W-:Y:S04]  /*4f030*/  @P2 STG.E.U8 desc[UR32][R176.64], R160 ;  /* 0x000000a0b0002986 */ /* 0x0001e8000c101120 */
[----:B0-----:R-:W4:Y:S01]  /*4f040*/  LDL.LU.64 R176, [R1+0x838] ;  /* 0x0008380001b07983 */ /* 0x001f220000300a00 */
[----:B------:R-:W-:-:S05]  /*4f050*/  PRMT R160, R156, 0x7772, RZ ;  /* 0x000077729ca07816 */ /* 0x000fca00000000ff */
[----:B------:R0:W-:Y:S04]  /*4f060*/  @P3 STG.E.U8 desc[UR32][R178.64], R160 ;  /* 0x000000a0b2003986 */ /* 0x0001e8000c101120 */
[----:B0-----:R-:W4:Y:S01]  /*4f070*/  LDL.LU.64 R178, [R1+0x830] ;  /* 0x0008300001b27983 */ /* 0x001f220000300a00 */
[----:B------:R-:W-:-:S03]  /*4f080*/  PRMT R156, R156, 0x7773, RZ ;  /* 0x000077739c9c7816 */ /* 0x000fc600000000ff */
[----:B------:R-:W4:Y:S04]  /*4f090*/  LDL.LU.64 R160, [R1+0x818] ;  /* 0x0008180001a07983 */ /* 0x000f280000300a00 */
[----:B------:R-:W4:Y:S04]  /*4f0a0*/  LDL.LU.64 R162, [R1+0x810] ;  /* 0x0008100001a27983 */ /* 0x000f280000300a00 */
[----:B------:R-:W4:Y:S04]  /*4f0b0*/  LDL.LU.64 R164, [R1+0x808] ;  /* 0x0008080001a47983 */ /* 0x000f280000300a00 */
[----:B------:R-:W4:Y:S01]  /*4f0c0*/  LDL.LU.64 R166, [R1+0x800] ;  /* 0x0008000001a67983 */ /* 0x000f220000300a00 */
[----:B---3--:R-:W-:-:S13]  /*4f0d0*/  LOP3.LUT P4, RZ, R8, 0x1000, RZ, 0xc0, !PT ;  /* 0x0000100008ff7812 */ /* 0x008fda000788c0ff */
        /* <DEDUP_REMOVED lines=10> */
[----:B------:R-:W-:-:S13]  /*4f180*/  LOP3.LUT P4, RZ, R8, 0x100, RZ, 0xc0, !PT ;  /* 0x0000010008ff7812 */ /* 0x000fda000788c0ff */
        /* <DEDUP_REMOVED lines=8> */
[C---:B------:R-:W-:Y:S02]  /*4f210*/  LOP3.LUT P4, RZ, R8.reuse, 0x20, RZ, 0xc0, !PT ;  /* 0x0000002008ff7812 */ /* 0x040fe4000788c0ff */
[----:B------:R-:W-:Y:S02]  /*4f220*/  LOP3.LUT P1, RZ, R8, 0x2, RZ, 0xc0, !PT ;  /* 0x0000000208ff7812 */ /* 0x000fe4000782c0ff */
[----:B------:R-:W-:Y:S02]  /*4f230*/  LOP3.LUT R2, R2, 0xfffffff7, RZ, 0xc0, !PT ;  /* 0xfffffff702027812 */ /* 0x000fe400078ec0ff */
[C---:B------:R-:W-:Y:S01]  /*4f240*/  LOP3.LUT P2, RZ, R8.reuse, 0x4, RZ, 0xc0, !PT ;  /* 0x0000000408ff7812 */ /* 0x040fe2000784c0ff */
[----:B--2---:R0:W-:Y:S01]  /*4f250*/  @P0 STG.E.U8 desc[UR32][R168.64], R156 ;  /* 0x0000009ca8000986 */ /* 0x0041e2000c101120 */
[----:B------:R-:W-:-:S05]  /*4f260*/  LOP3.LUT P3, RZ, R8, 0x8, RZ, 0xc0, !PT ;  /* 0x0000000808ff7812 */ /* 0x000fca000786c0ff */
[----:B------:R-:W-:Y:S02]  /*4f270*/  @P4 LOP3.LUT R2, R2, 0x8, RZ, 0xfc, !PT ;  /* 0x0000000802024812 */ /* 0x000fe400078efcff */
[----:B------:R-:W-:Y:S02]  /*4f280*/  LOP3.LUT P4, RZ, R8, 0x10, RZ, 0xc0, !PT ;  /* 0x0000001008ff7812 */ /* 0x000fe4000788c0ff */
[C---:B0-----:R-:W-:Y:S02]  /*4f290*/  PRMT R156, R157.reuse, 0x7772, RZ ;  /* 0x000077729d9c7816 */ /* 0x041fe400000000ff */
[----:B------:R-:W-:-:S03]  /*4f2a0*/  PRMT R157, R157, 0x7773, RZ ;  /* 0x000077739d9d7816 */ /* 0x000fc600000000ff */
[----:B----4-:R0:W-:Y:S04]  /*4f2b0*/  @P1 STG.E.U8 desc[UR32][R170.64], R156 ;  /* 0x0000009caa001986 */ /* 0x0101e8000c101120 */
[----:B------:R-:W-:Y:S01]  /*4f2c0*/  @P2 STG.E.U8 desc[UR32][R172.64], R157 ;  /* 0x0000009dac002986 */ /* 0x000fe2000c101120 */
[C---:B0-----:R-:W-:Y:S02]  /*4f2d0*/  PRMT R156, R158.reuse, 0x7772, RZ ;  /* 0x000077729e9c7816 */ /* 0x041fe400000000ff */
[----:B------:R-:W-:-:S03]  /*4f2e0*/  PRMT R158, R158, 0x7773, RZ ;  /* 0x000077739e9e7816 */ /* 0x000fc600000000ff */
[----:B------:R-:W-:Y:S04]  /*4f2f0*/  @P3 STG.E.U8 desc[UR32][R174.64], R156 ;  /* 0x0000009cae003986 */ /* 0x000fe8000c101120 */
[----:B------:R0:W-:Y:S04]  /*4f300*/  @P4 STG.E.U8 desc[UR32][R152.64], R158 ;  /* 0x0000009e98004986 */ /* 0x0001e8000c101120 */
[----:B0-----:R-:W2:Y:S01]  /*4f310*/  LDL.LU.64 R152, [R1+0x11d8] ;  /* 0x0011d80001987983 */ /* 0x001ea20000300a00 */
[----:B------:R-:W-:Y:S02]  /*4f320*/  LOP3.LUT P4, RZ, R2, 0x8, RZ, 0xc0, !PT ;  /* 0x0000000802ff7812 */ /* 0x000fe4000788c0ff */
[C---:B------:R-:W-:Y:S01]  /*4f330*/  PRMT R156, R159.reuse, 0x7772, RZ ;  /* 0x000077729f9c7816 */ /* 0x040fe200000000ff */
[----:B------:R-:W3:Y:S01]  /*4f340*/  LDL.LU.64 R168, [R1+0x7f8] ;  /* 0x0007f80001a87983 */ /* 0x000ee20000300a00 */
[----:B------:R-:W-:-:S03]  /*4f350*/  PRMT R159, R159, 0x7773, RZ ;  /* 0x000077739f9f7816 */ /* 0x000fc600000000ff */
[----:B------:R-:W4:Y:S04]  /*4f360*/  LDL.LU.64 R170, [R1+0x7f0] ;  /* 0x0007f00001aa7983 */ /* 0x000f280000300a00 */
[----:B------:R-:W4:Y:S04]  /*4f370*/  LDL.LU.64 R172, [R1+0x7e8] ;  /* 0x0007e80001ac7983 */ /* 0x000f280000300a00 */
[----:B------:R0:W-:Y:S01]  /*4f380*/  @P4 STG.E.U8 desc[UR32][R176.64], R156 ;  /* 0x0000009cb0004986 */ /* 0x0001e2000c101120 */
[----:B------:R-:W-:-:S03]  /*4f390*/  LOP3.LUT P4, RZ, R2, 0x4, RZ, 0xc0, !PT ;  /* 0x0000000402ff7812 */ /* 0x000fc6000788c0ff */
[----:B------:R-:W4:Y:S04]  /*4f3a0*/  LDL.LU.64 R174, [R1+0x7e0] ;  /* 0x0007e00001ae7983 */ /* 0x000f280000300a00 */
[----:B0-----:R-:W4:Y:S06]  /*4f3b0*/  LDL.LU.64 R176, [R1+0x7d8] ;  /* 0x0007d80001b07983 */ /* 0x001f2c0000300a00 */
[----:B------:R0:W-:Y:S04]  /*4f3c0*/  @P4 STG.E.U8 desc[UR32][R178.64], R159 ;  /* 0x0000009fb2004986 */ /* 0x0001e8000c101120 */
[----:B0-----:R-:W3:Y:S01]  /*4f3d0*/  LDL.LU.64 R158, [R1+0x820] ;  /* 0x00082000019e7983 */ /* 0x001ee20000300a00 */
[----:B------:R-:W-:-:S03]  /*4f3e0*/  LOP3.LUT P4, RZ, R2, 0x2, RZ, 0xc0, !PT ;  /* 0x0000000202ff7812 */ /* 0x000fc6000788c0ff */
[----:B------:R-:W4:Y:S01]  /*4f3f0*/  LDL.LU.64 R178, [R1+0x7d0] ;  /* 0x0007d00001b27983 */ /* 0x000f220000300a00 */
[----:B--2---:R-:W-:-:S09]  /*4f400*/  PRMT R156, R152, 0x7770, RZ ;  /* 0x00007770989c7816 */ /* 0x004fd200000000ff */
[----:B------:R0:W-:Y:S04]  /*4f410*/  @P4 STG.E.U8 desc[UR32][R154.64], R156 ;  /* 0x0000009c9a004986 */ /* 0x0001e8000c101120 */
[----:B0-----:R-:W2:Y:S01]  /*4f420*/  LDL.LU.64 R154, [R1+0x11d0] ;  /* 0x0011d000019a7983 */ /* 0x001ea20000300a00 */
[----:B------:R-:W-:Y:S02]  /*4f430*/  LOP3.LUT P4, RZ, R2, 0x1, RZ, 0xc0, !PT ;  /* 0x0000000102ff7812 */ /* 0x000fe4000788c0ff */
[----:B------:R-:W-:-:S11]  /*4f440*/  PRMT R2, R152, 0x7771, RZ ;  /* 0x0000777198027816 */ /* 0x000fd600000000ff */
[----:B---3--:R0:W-:Y:S01]  /*4f450*/  @P4 STG.E.U8 desc[UR32][R158.64], R2 ;  /* 0x000000029e004986 */ /* 0x0081e2000c101120 */
[----:B------:R-:W-:Y:S02]  /*4f460*/  LOP3.LUT P4, RZ, R6, 0x80000000, RZ, 0xc0, !PT ;  /* 0x8000000006ff7812 */ /* 0x000fe4000788c0ff */
[----:B0-----:R-:W-:-:S11]  /*4f470*/  PRMT R2, R153, 0x7770, RZ ;  /* 0x0000777099027816 */ /* 0x001fd600000000ff */
[----:B------:R0:W-:Y:S01]  /*4f480*/  @P4 STG.E.U8 desc[UR32][R160.64], R2 ;  /* 0x00000002a0004986 */ /* 0x0001e2000c101120 */
[----:B------:R-:W-:Y:S02]  /*4f490*/  LOP3.LUT P4, RZ, R6, 0x40000000, RZ, 0xc0, !PT ;  /* 0x4000000006ff7812 */ /* 0x000fe4000788c0ff */
[----:B0-----:R-:W-:-:S11]  /*4f4a0*/  PRMT R2, R153, 0x7771, RZ ;  /* 0x0000777199027816 */ /* 0x001fd600000000ff */
[----:B------:R2:W-:Y:S01]  /*4f4b0*/  @P4 STG.E.U8 desc[UR32][R162.64], R2 ;  /* 0x00000002a2004986 */ /* 0x0005e2000c101120 */
[----:B------:R-:W-:Y:S02]  /*4f4c0*/  LOP3.LUT P4, RZ, R6, 0x20000000, RZ, 0xc0, !PT ;  /* 0x2000000006ff7812 */ /* 0x000fe4000788c0ff */
[C---:B------:R-:W-:Y:S02]  /*4f4d0*/  LOP3.LUT P5, RZ, R8.reuse, 0x2000, RZ, 0xc0, !PT ;  /* 0x0000200008ff7812 */ /* 0x040fe400078ac0ff */
[C---:B------:R-:W-:Y:S02]  /*4f4e0*/  LOP3.LUT P6, RZ, R8.reuse, 0x4000, RZ, 0xc0, !PT ;  /* 0x0000400008ff7812 */ /* 0x040fe400078cc0ff */
[----:B------:R-:W-:Y:S02]  /*4f4f0*/  LOP3.LUT P0, RZ, R8, 0x8000, RZ, 0xc0, !PT ;  /* 0x0000800008ff7812 */ /* 0x000fe4000780c0ff */
[----:B--2---:R-:W-:-:S05]  /*4f500*/  PRMT R2, R154, 0x7770, RZ ;  /* 0x000077709a027816 */ /* 0x004fca00000000ff */
[----:B------:R0:W-:Y:S01]  /*4f510*/  @P4 STG.E.U8 desc[UR32][R164.64], R2 ;  /* 0x00000002a4004986 */ /* 0x0001e2000c101120 */
[----:B------:R-:W-:Y:S02]  /*4f520*/  LOP3.LUT P4, RZ, R6, 0x10000000, RZ, 0xc0, !PT ;  /* 0x1000000006ff7812 */ /* 0x000fe4000788c0ff */
[----:B0-----:R-:W-:-:S11]  /*4f530*/  PRMT R2, R154, 0x7771, RZ ;  /* 0x000077719a027816 */ /* 0x001fd600000000ff */
[----:B------:R0:W-:Y:S02]  /*4f540*/  @P4 STG.E.U8 desc[UR32][R166.64], R2 ;  /* 0x00000002a6004986 */ /* 0x0001e4000c101120 */
[----:B0-----:R-:W-:-:S05]  /*4f550*/  PRMT R2, R155, 0x7770, RZ ;  /* 0x000077709b027816 */ /* 0x001fca00000000ff */
[----:B------:R0:W-:Y:S02]  /*4f560*/  @P5 STG.E.U8 desc[UR32][R168.64], R2 ;  /* 0x00000002a8005986 */ /* 0x0001e4000c101120 */
[----:B0-----:R-:W-:-:S05]  /*4f570*/  PRMT R2, R155, 0x7771, RZ ;  /* 0x000077719b027816 */ /* 0x001fca00000000ff */
[----:B----4-:R0:W-:Y:S02]  /*4f580*/  @P6 STG.E.U8 desc[UR32][R170.64], R2 ;  /* 0x00000002aa006986 */ /* 0x0101e4000c101120 */
[----:B0-----:R-:W-:-:S05]  /*4f590*/  PRMT R2, R152, 0x7772, RZ ;  /* 0x0000777298027816 */ /* 0x001fca00000000ff */
[----:B------:R0:W-:Y:S04]  /*4f5a0*/  @P0 STG.E.U8 desc[UR32][R172.64], R2 ;  /* 0x00000002ac000986 */ /* 0x0001e8000c101120 */
[----:B0-----:R-:W2:Y:S01]  /*4f5b0*/  LDL.LU.64 R172, [R1+0x7c8] ;  /* 0x0007c80001ac7983 */ /* 0x001ea20000300a00 */
[C---:B------:R-:W-:Y:S02]  /*4f5c0*/  LOP3.LUT P1, RZ, R8.reuse, 0x10000, RZ, 0xc0, !PT ;  /* 0x0001000008ff7812 */ /* 0x040fe4000782c0ff */
[----:B------:R-:W-:Y:S02]  /*4f5d0*/  LOP3.LUT P2, RZ, R8, 0x20000, RZ, 0xc0, !PT ;  /* 0x0002000008ff7812 */ /* 0x000fe4000784c0ff */
[----:B------:R-:W-:Y:S02]  /*4f5e0*/  PRMT R152, R152, 0x7773, RZ ;  /* 0x0000777398987816 */ /* 0x000fe400000000ff */
[----:B------:R-:W-:-:S02]  /*4f5f0*/  LOP3.LUT P3, RZ, R8, 0x40000, RZ, 0xc0, !PT ;  /* 0x0004000008ff7812 */ /* 0x000fc4000786c0ff */
[----:B------:R-:W-:Y:S02]  /*4f600*/  LOP3.LUT P0, RZ, R8, 0x80000, RZ, 0xc0, !PT ;  /* 0x0008000008ff7812 */ /* 0x000fe4000780c0ff */
[----:B------:R-:W-:-:S03]  /*4f610*/  PRMT R2, R153, 0x7772, RZ ;  /* 0x0000777299027816 */ /* 0x000fc600000000ff */
[----:B------:R0:W-:Y:S01]  /*4f620*/  @P1 STG.E.U8 desc[UR32][R174.64], R152 ;  /* 0x00000098ae001986 */ /* 0x0001e2000c101120 */
[----:B------:R-:W-:Y:S02]  /*4f630*/  LOP3.LUT P1, RZ, R8, 0x100000, RZ, 0xc0, !PT ;  /* 0x0010000008ff7812 */ /* 0x000fe4000782c0ff */
[----:B------:R-:W-:Y:S01]  /*4f640*/  PRMT R153, R153, 0x7773, RZ ;  /* 0x0000777399997816 */ /* 0x000fe200000000ff */
[----:B------:R1:W-:Y:S04]  /*4f650*/  @P2 STG.E.U8 desc[UR32][R176.64], R2 ;  /* 0x00000002b0002986 */ /* 0x0003e8000c101120 */
[----:B------:R3:W-:Y:S04]  /*4f660*/  @P3 STG.E.U8 desc[UR32][R178.64], R153 ;  /* 0x00000099b2003986 */ /* 0x0007e8000c101120 */
[----:B0-----:R-:W4:Y:S01]  /*4f670*/  LDL.LU.64 R174, [R1+0x7b8] ;  /* 0x0007b80001ae7983 */ /* 0x001f220000300a00 */
[----:B-1----:R-:W-:-:S03]  /*4f680*/  PRMT R2, R154, 0x7772, RZ ;  /* 0x000077729a027816 */ /* 0x002fc600000000ff */
[----:B------:R-:W4:Y:S01]  /*4f690*/  LDL.LU.64 R176, [R1+0x7b0] ;  /* 0x0007b00001b07983 */ /* 0x000f220000300a00 */
[----:B------:R-:W-:-:S03]  /*4f6a0*/  PRMT R154, R154, 0x7773, RZ ;  /* 0x000077739a9a7816 */ /* 0x000fc600000000ff */
[----:B---3--:R-:W3:Y:S04]  /*4f6b0*/  LDL.LU.64 R178, [R1+0x7a0] ;  /* 0x0007a00001b27983 */ /* 0x008ee80000300a00 */
[----:B------:R-:W3:Y:S04]  /*4f6c0*/  LDL.LU.64 R156, [R1+0x798] ;  /* 0x00079800019c7983 */ /* 0x000ee80000300a00 */
[----:B------:R-:W3:Y:S01]  /*4f6d0*/  LDL.LU.64 R158, [R1+0x790] ;  /* 0x00079000019e7983 */ /* 0x000ee20000300a00 */
[----:B------:R-:W-:Y:S02]  /*4f6e0*/  LOP3.LUT P4, RZ, R8, 0x80000000, RZ, 0xc0, !PT ;  /* 0x8000000008ff7812 */ /* 0x000fe4000788c0ff */
[----:B------:R-:W-:-:S11]  /*4f6f0*/  LOP3.LUT R6, R6, 0xffefffff, RZ, 0xc0, !PT ;  /* 0xffefffff06067812 */ /* 0x000fd600078ec0ff */
[----:B------:R-:W-:Y:S02]  /*4f700*/  @P4 LOP3.LUT R6, R6, 0x100000, RZ, 0xfc, !PT ;  /* 0x0010000006064812 */ /* 0x000fe400078efcff */
[----:B------:R-:W-:Y:S02]  /*4f710*/  LOP3.LUT P4, RZ, R8, 0x40000000, RZ, 0xc0, !PT ;  /* 0x4000000008ff7812 */ /* 0x000fe4000788c0ff */
[----:B------:R-:W-:-:S11]  /*4f720*/  LOP3.LUT R6, R6, 0xffdfffff, RZ, 0xc0, !PT ;  /* 0xffdfffff06067812 */ /* 0x000fd600078ec0ff */
[----:B------:R-:W-:Y:S02]  /*4f730*/  @P4 LOP3.LUT R6, R6, 0x200000, RZ, 0xfc, !PT ;  /* 0x0020000006064812 */ /* 0x000fe400078efcff */
[----:B------:R-:W-:Y:S02]  /*4f740*/  LOP3.LUT P4, RZ, R8, 0x20000000, RZ, 0xc0, !PT ;  /* 0x2000000008ff7812 */ /* 0x000fe4000788c0ff */
[----:B------:R-:W-:Y:S01]  /*4f750*/  LOP3.LUT R6, R6, 0xffbfffff, RZ, 0xc0, !PT ;  /* 0xffbfffff06067812 */ /* 0x000fe200078ec0ff */
[----:B--2---:R-:W-:Y:S04]  /*4f760*/  @P0 STG.E.U8 desc[UR32][R172.64], R2 ;  /* 0x00000002ac000986 */ /* 0x004fe8000c101120 */
[----:B------:R0:W-:Y:S04]  /*4f770*/  @P1 STG.E.U8 desc[UR32][R148.64], R154 ;  /* 0x0000009a94001986 */ /* 0x0001e8000c101120 */
[----:B0-----:R-:W2:Y:S02]  /*4f780*/  LDL.LU.64 R148, [R1+0x11c8] ;  /* 0x0011c80001947983 */ /* 0x001ea40000300a00 */
[----:B------:R-:W-:-:S02]  /*4f790*/  @P4 LOP3.LUT R6, R6, 0x400000, RZ, 0xfc, !PT ;  /* 0x0040000006064812 */ /* 0x000fc400078efcff */
[----:B------:R-:W-:Y:S01]  /*4f7a0*/  LOP3.LUT P4, RZ, R8, 0x10000000, RZ, 0xc0, !PT ;  /* 0x1000000008ff7812 */ /* 0x000fe2000788c0ff */
[----:B------:R-:W3:Y:S01]  /*4f7b0*/  LDL.LU.64 R160, [R1+0x788] ;  /* 0x0007880001a07983 */ /* 0x000ee20000300a00 */
[----:B------:R-:W-:Y:S02]  /*4f7c0*/  LOP3.LUT R6, R6, 0xff7fffff, RZ, 0xc0, !PT ;  /* 0xff7fffff06067812 */ /* 0x000fe400078ec0ff */
[C---:B------:R-:W-:Y:S01]  /*4f7d0*/  LOP3.LUT P2, RZ, R8.reuse, 0x200000, RZ, 0xc0, !PT ;  /* 0x0020000008ff7812 */ /* 0x040fe2000784c0ff */
[----:B------:R-:W3:Y:S01]  /*4f7e0*/  LDL.LU.64 R162, [R1+0x780] ;  /* 0x0007800001a27983 */ /* 0x000ee20000300a00 */
[----:B------:R-:W-:Y:S02]  /*4f7f0*/  LOP3.LUT P3, RZ, R8, 0x400000, RZ, 0xc0, !PT ;  /* 0x0040000008ff7812 */ /* 0x000fe4000786c0ff */
[----:B------:R-:W-:Y:S01]  /*4f800*/  PRMT R2, R155, 0x7772, RZ ;  /* 0x000077729b027816 */ /* 0x000fe200000000ff */
[----:B------:R-:W3:Y:S04]  /*4f810*/  LDL.LU.64 R164, [R1+0x778] ;  /* 0x0007780001a47983 */ /* 0x000ee80000300a00 */
[----:B------:R-:W-:Y:S01]  /*4f820*/  @P4 LOP3.LUT R6, R6, 0x800000, RZ, 0xfc, !PT ;  /* 0x0080000006064812 */ /* 0x000fe200078efcff */
[----:B------:R-:W3:Y:S01]  /*4f830*/  LDL.LU.64 R166, [R1+0x770] ;  /* 0x0007700001a67983 */ /* 0x000ee20000300a00 */
[----:B------:R-:W-:-:S02]  /*4f840*/  LOP3.LUT P4, RZ, R8, 0x8000000, RZ, 0xc0, !PT ;  /* 0x0800000008ff7812 */ /* 0x000fc4000788c0ff */
[----:B------:R-:W-:Y:S01]  /*4f850*/  LOP3.LUT R6, R6, 0xfeffffff, RZ, 0xc0, !PT ;  /* 0xfeffffff06067812 */ /* 0x000fe200078ec0ff */
[----:B----4-:R2:W-:Y:S01]  /*4f860*/  @P2 STG.E.U8 desc[UR32][R174.64], R2 ;  /* 0x00000002ae002986 */ /* 0x0105e2000c101120 */
[----:B------:R-:W-:-:S03]  /*4f870*/  PRMT R155, R155, 0x7773, RZ ;  /* 0x000077739b9b7816 */ /* 0x000fc600000000ff */
[----:B------:R-:W4:Y:S06]  /*4f880*/  LDL.LU.64 R168, [R1+0x768] ;  /* 0x0007680001a87983 */ /* 0x000f2c0000300a00 */
[----:B------:R-:W-:Y:S01]  /*4f890*/  @P4 LOP3.LUT R6, R6, 0x1000000, RZ, 0xfc, !PT ;  /* 0x0100000006064812 */ /* 0x000fe200078efcff */
[----:B------:R-:W-:Y:S01]  /*4f8a0*/  @P3 STG.E.U8 desc[UR32][R176.64], R155 ;  /* 0x0000009bb0003986 */ /* 0x000fe2000c101120 */
[----:B------:R-:W-:Y:S02]  /*4f8b0*/  LOP3.LUT P4, RZ, R8, 0x4000000, RZ, 0xc0, !PT ;  /* 0x0400000008ff7812 */ /* 0x000fe4000788c0ff */
        /* <DEDUP_REMOVED lines=10> */
[----:B--2---:R-:W-:-:S11]  /*4f960*/  PRMT R2, R148, 0x7770, RZ ;  /* 0x0000777094027816 */ /* 0x004fd600000000ff */
[----:B------:R0:W-:Y:S04]  /*4f970*/  @P4 STG.E.U8 desc[UR32][R150.64], R2 ;  /* 0x0000000296004986 */ /* 0x0001e8000c101120 */
[----:B0-----:R-:W2:Y:S01]  /*4f980*/  LDL.LU.64 R150, [R1+0x11c0] ;  /* 0x0011c00001967983 */ /* 0x001ea20000300a00 */
[----:B------:R-:W-:-:S03]  /*4f990*/  LOP3.LUT P4, RZ, R6, 0x8000000, RZ, 0xc0, !PT ;  /* 0x0800000006ff7812 */ /* 0x000fc6000788c0ff */
[----:B------:R-:W4:Y:S01]  /*4f9a0*/  LDL.LU.64 R172, [R1+0x758] ;  /* 0x0007580001ac7983 */ /* 0x000f220000300a00 */
[----:B------:R-:W-:-:S03]  /*4f9b0*/  PRMT R2, R148, 0x7771, RZ ;  /* 0x0000777194027816 */ /* 0x000fc600000000ff */
[----:B------:R-:W4:Y:S04]  /*4f9c0*/  LDL.LU.64 R174, [R1+0x750] ;  /* 0x0007500001ae7983 */ /* 0x000f280000300a00 */
[----:B------:R-:W4:Y:S04]  /*4f9d0*/  LDL.LU.64 R176, [R1+0x748] ;  /* 0x0007480001b07983 */ /* 0x000f280000300a00 */
[----:B---3--:R0:W-:Y:S04]  /*4f9e0*/  @P4 STG.E.U8 desc[UR32][R178.64], R2 ;  /* 0x00000002b2004986 */ /* 0x0081e8000c101120 */
[----:B0-----:R-:W3:Y:S01]  /*4f9f0*/  LDL.LU.64 R178, [R1+0x740] ;  /* 0x0007400001b27983 */ /* 0x001ee20000300a00 */
[----:B------:R-:W-:-:S02]  /*4fa00*/  LOP3.LUT P4, RZ, R6, 0x4000000, RZ, 0xc0, !PT ;  /* 0x0400000006ff7812 */ /* 0x000fc4000788c0ff */
[----:B------:R-:W-:-:S11]  /*4fa10*/  PRMT R2, R149, 0x7770, RZ ;  /* 0x0000777095027816 */ /* 0x000fd600000000ff */
[----:B------:R0:W-:Y:S01]  /*4fa20*/  @P4 STG.E.U8 desc[UR32][R156.64], R2 ;  /* 0x000000029c004986 */ /* 0x0001e2000c101120 */
[----:B------:R-:W-:Y:S02]  /*4fa30*/  LOP3.LUT P4, RZ, R6, 0x2000000, RZ, 0xc0, !PT ;  /* 0x0200000006ff7812 */ /* 0x000fe4000788c0ff */
[----:B0-----:R-:W-:-:S11]  /*4fa40*/  PRMT R2, R149, 0x7771, RZ ;  /* 0x0000777195027816 */ /* 0x001fd600000000ff */
[----:B------:R2:W-:Y:S01]  /*4fa50*/  @P4 STG.E.U8 desc[UR32][R158.64], R2 ;  /* 0x000000029e004986 */ /* 0x0005e2000c101120 */
[----:B------:R-:W-:Y:S02]  /*4fa60*/  LOP3.LUT P4, RZ, R6, 0x1000000, RZ, 0xc0, !PT ;  /* 0x0100000006ff7812 */ /* 0x000fe4000788c0ff */
[C---:B------:R-:W-:Y:S02]  /*4fa70*/  LOP3.LUT P5, RZ, R9.reuse, 0x1, RZ, 0xc0, !PT ;  /* 0x0000000109ff7812 */ /* 0x040fe400078ac0ff */
[C---:B------:R-:W-:Y:S02]  /*4fa80*/  LOP3.LUT P6, RZ, R9.reuse, 0x2, RZ, 0xc0, !PT ;  /* 0x0000000209ff7812 */ /* 0x040fe400078cc0ff */
[C---:B------:R-:W-:Y:S02]  /*4fa90*/  LOP3.LUT P0, RZ, R9.reuse, 0x4, RZ, 0xc0, !PT ;  /* 0x0000000409ff7812 */ /* 0x040fe4000780c0ff */
[C---:B------:R-:W-:Y:S02]  /*4faa0*/  LOP3.LUT P1, RZ, R9.reuse, 0x8, RZ, 0xc0, !PT ;  /* 0x0000000809ff7812 */ /* 0x040fe4000782c0ff */
[----:B------:R-:W-:-:S02]  /*4fab0*/  LOP3.LUT P2, RZ, R9, 0x10, RZ, 0xc0, !PT ;  /* 0x0000001009ff7812 */ /* 0x000fc4000784c0ff */
[----:B------:R-:W-:Y:S02]  /*4fac0*/  LOP3.LUT P3, RZ, R9, 0x20, RZ, 0xc0, !PT ;  /* 0x0000002009ff7812 */ /* 0x000fe4000786c0ff */
[----:B--2---:R-:W-:-:S05]  /*4fad0*/  PRMT R2, R150, 0x7770, RZ ;  /* 0x0000777096027816 */ /* 0x004fca00000000ff */
[----:B------:R0:W-:Y:S01]  /*4fae0*/  @P4 STG.E.U8 desc[UR32][R160.64], R2 ;  /* 0x00000002a0004986 */ /* 0x0001e2000c101120 */
[----:B------:R-:W-:Y:S02]  /*4faf0*/  LOP3.LUT P4, RZ, R6, 0x800000, RZ, 0xc0, !PT ;  /* 0x0080000006ff7812 */ /* 0x000fe4000788c0ff */
[----:B0-----:R-:W-:-:S11]  /*4fb00*/  PRMT R2, R150, 0x7771, RZ ;  /* 0x0000777196027816 */ /* 0x001fd600000000ff */
        /* <DEDUP_REMOVED lines=8> */
[C---:B0-----:R-:W-:Y:S02]  /*4fb90*/  PRMT R2, R148.reuse, 0x7772, RZ ;  /* 0x0000777294027816 */ /* 0x041fe400000000ff */
[----:B------:R-:W-:-:S09]  /*4fba0*/  PRMT R148, R148, 0x7773, RZ ;  /* 0x0000777394947816 */ /* 0x000fd200000000ff */
[----:B----4-:R0:W-:Y:S04]  /*4fbb0*/  @P4 STG.E.U8 desc[UR32][R168.64], R2 ;  /* 0x00000002a8004986 */ /* 0x0101e8000c101120 */
[----:B------:R-:W-:Y:S01]  /*4fbc0*/  @P5 STG.E.U8 desc[UR32][R170.64], R148 ;  /* 0x00000094aa005986 */ /* 0x000fe2000c101120 */
[C---:B0-----:R-:W-:Y:S02]  /*4fbd0*/  PRMT R2, R149.reuse, 0x7772, RZ ;  /* 0x0000777295027816 */ /* 0x041fe400000000ff */
[----:B------:R-:W-:-:S03]  /*4fbe0*/  PRMT R149, R149, 0x7773, RZ ;  /* 0x0000777395957816 */ /* 0x000fc600000000ff */
[----:B------:R0:W-:Y:S04]  /*4fbf0*/  @P6 STG.E.U8 desc[UR32][R172.64], R2 ;  /* 0x00000002ac006986 */ /* 0x0001e8000c101120 */
[----:B------:R-:W-:Y:S01]  /*4fc00*/  @P0 STG.E.U8 desc[UR32][R174.64], R149 ;  /* 0x00000095ae000986 */ /* 0x000fe2000c101120 */
[C---:B0-----:R-:W-:Y:S02]  /*4fc10*/  PRMT R2, R150.reuse, 0x7772, RZ ;  /* 0x0000777296027816 */ /* 0x041fe400000000ff */
[----:B------:R-:W-:-:S03]  /*4fc20*/  PRMT R150, R150, 0x7773, RZ ;  /* 0x0000777396967816 */ /* 0x000fc600000000ff */
[----:B------:R0:W-:Y:S04]  /*4fc30*/  @P1 STG.E.U8 desc[UR32][R176.64], R2 ;  /* 0x00000002b0001986 */ /* 0x0001e8000c101120 */
[----:B---3--:R-:W-:Y:S01]  /*4fc40*/  @P2 STG.E.U8 desc[UR32][R178.64], R150 ;  /* 0x00000096b2002986 */ /* 0x008fe2000c101120 */
[----:B0-----:R-:W-:-:S05]  /*4fc50*/  PRMT R2, R151, 0x7772, RZ ;  /* 0x0000777297027816 */ /* 0x001fca00000000ff */
[----:B------:R0:W-:Y:S04]  /*4fc60*/  @P3 STG.E.U8 desc[UR32][R144.64], R2 ;  /* 0x0000000290003986 */ /* 0x0001e8000c101120 */
[----:B0-----:R-:W2:Y:S04]  /*4fc70*/  LDL.LU.64 R144, [R1+0x11b8] ;  /* 0x0011b80001907983 */ /* 0x001ea80000300a00 */
[----:B------:R-:W3:Y:S04]  /*4fc80*/  LDL.LU.64 R170, [R1+0x730] ;  /* 0x0007300001aa7983 */ /* 0x000ee80000300a00 */
[----:B------:R-:W4:Y:S01]  /*4fc90*/  LDL.LU.64 R172, [R1+0x728] ;  /* 0x0007280001ac7983 */ /* 0x000f220000300a00 */
[----:B------:R-:W-:-:S02]  /*4fca0*/  LOP3.LUT P0, RZ, R9, 0x40, RZ, 0xc0, !PT ;  /* 0x0000004009ff7812 */ /* 0x000fc4000780c0ff */
[C---:B------:R-:W-:Y:S01]  /*4fcb0*/  LOP3.LUT P1, RZ, R9.reuse, 0x80, RZ, 0xc0, !PT ;  /* 0x0000008009ff7812 */ /* 0x040fe2000782c0ff */
[----:B------:R-:W4:Y:S01]  /*4fcc0*/  LDL.LU.64 R174, [R1+0x718] ;  /* 0x0007180001ae7983 */ /* 0x000f220000300a00 */
[----:B------:R-:W-:Y:S02]  /*4fcd0*/  LOP3.LUT P2, RZ, R9, 0x100, RZ, 0xc0, !PT ;  /* 0x0000010009ff7812 */ /* 0x000fe4000784c0ff */
[----:B------:R-:W-:Y:S01]  /*4fce0*/  PRMT R151, R151, 0x7773, RZ ;  /* 0x0000777397977816 */ /* 0x000fe200000000ff */
        /* <DEDUP_REMOVED lines=15> */
[C---:B--2---:R-:W-:Y:S01]  /*4fde0*/  PRMT R2, R144.reuse, 0x7770, RZ ;  /* 0x0000777090027816 */ /* 0x044fe200000000ff */
[----:B---3--:R-:W-:Y:S04]  /*4fdf0*/  @P0 STG.E.U8 desc[UR32][R170.64], R151 ;  /* 0x00000097aa000986 */ /* 0x008fe8000c101120 */
[----:B----4-:R0:W-:Y:S02]  /*4fe00*/  @P1 STG.E.U8 desc[UR32][R172.64], R2 ;  /* 0x00000002ac001986 */ /* 0x0101e4000c101120 */
[----:B0-----:R-:W-:-:S05]  /*4fe10*/  PRMT R2, R144, 0x7771, RZ ;  /* 0x0000777190027816 */ /* 0x001fca00000000ff */
[----:B------:R0:W-:Y:S04]  /*4fe20*/  @P2 STG.E.U8 desc[UR32][R146.64], R2 ;  /* 0x0000000292002986 */ /* 0x0001e8000c101120 */
[----:B0-----:R-:W2:Y:S01]  /*4fe30*/  LDL.LU.64 R146, [R1+0x11b0] ;  /* 0x0011b00001927983 */ /* 0x001ea20000300a00 */
[----:B------:R-:W-:Y:S02]  /*4fe40*/  @P4 LOP3.LUT R6, R6, 0x4000, RZ, 0xfc, !PT ;  /* 0x0000400006064812 */ /* 0x000fe400078efcff */
[C---:B------:R-:W-:Y:S01]  /*4fe50*/  LOP3.LUT P4, RZ, R9.reuse, 0x8000, RZ, 0xc0, !PT ;  /* 0x0000800009ff7812 */ /* 0x040fe2000788c0ff */
[----:B------:R-:W3:Y:S01]  /*4fe60*/  LDL.LU.64 R168, [R1+0x6d0] ;  /* 0x0006d00001a87983 */ /* 0x000ee20000300a00 */
[----:B------:R-:W-:Y:S02]  /*4fe70*/  LOP3.LUT R6, R6, 0xffff7fff, RZ, 0xc0, !PT ;  /* 0xffff7fff06067812 */ /* 0x000fe400078ec0ff */
[----:B------:R-:W-:Y:S01]  /*4fe80*/  LOP3.LUT P3, RZ, R9, 0x200, RZ, 0xc0, !PT ;  /* 0x0000020009ff7812 */ /* 0x000fe2000786c0ff */
[----:B------:R-:W4:Y:S01]  /*4fe90*/  LDL.LU.64 R170, [R1+0x6c8] ;  /* 0x0006c80001aa7983 */ /* 0x000f220000300a00 */
[----:B------:R-:W-:-:S03]  /*4fea0*/  PRMT R2, R145, 0x7770, RZ ;  /* 0x0000777091027816 */ /* 0x000fc600000000ff */
[----:B------:R-:W4:Y:S04]  /*4feb0*/  LDL.LU.64 R172, [R1+0x6c0] ;  /* 0x0006c00001ac7983 */ /* 0x000f280000300a00 */
        /* <DEDUP_REMOVED lines=12> */
[----:B------:R0:W-:Y:S10]  /*4ff80*/  @P3 STG.E.U8 desc[UR32][R174.64], R2 ;  /* 0x00000002ae003986 */ /* 0x0001f4000c101120 */
[----:B------:R-:W-:-:S02]  /*4ff90*/  @P4 LOP3.LUT R6, R6, 0x80000, RZ, 0xfc, !PT ;  /* 0x0008000006064812 */ /* 0x000fc400078efcff */
[----:B------:R-:W-:Y:S01]  /*4ffa0*/  LOP3.LUT P4, RZ, R9, 0x400, RZ, 0xc0, !PT ;  /* 0x0000040009ff7812 */ /* 0x000fe2000788c0ff */
[----:B0-----:R-:W4:Y:S01]  /*4ffb0*/  LDL.LU.64 R174, [R1+0x6b8] ;  /* 0x0006b80001ae7983 */ /* 0x001f220000300a00 */
[----:B------:R-:W-:-:S11]  /*4ffc0*/  PRMT R2, R145, 0x7771, RZ ;  /* 0x0000777191027816 */ /* 0x000fd600000000ff */
[----:B------:R0:W-:Y:S01]  /*4ffd0*/  @P4 STG.E.U8 desc[UR32][R176.64], R2 ;  /* 0x00000002b0004986 */ /* 0x0001e2000c101120 */
[----:B------:R-:W-:-:S03]  /*4ffe0*/  LOP3.LUT P4, RZ, R6, 0x80000, RZ, 0xc0, !PT ;  /* 0x0008000006ff7812 */ /* 0x000fc6000788c0ff */
[----:B0-----:R-:W4:Y:S01]  /*4fff0*/  LDL.LU.64 R176, [R1+0x6b0] ;  /* 0x0006b00001b07983 */ /* 0x001f220000300a00 */
[----:B--2---:R-:W-:-:S09]  /*50000*/  PRMT R2, R146, 0x7770, RZ ;  /* 0x0000777092027816 */ /* 0x004fd200000000ff */
[----:B------:R0:W-:Y:S01]  /*50010*/  @P4 STG.E.U8 desc[UR32][R178.64], R2 ;  /* 0x00000002b2004986 */ /* 0x0001e2000c101120 */
[----:B------:R-:W-:Y:S02]  /*50020*/  LOP3.LUT P4, RZ, R6, 0x40000, RZ, 0xc0, !PT ;  /* 0x0004000006ff7812 */ /* 0x000fe4000788c0ff */
[----:B0-----:R-:W-:Y:S01]  /*50030*/  PRMT R2, R146, 0x7771, RZ ;  /* 0x0000777192027816 */ /* 0x001fe200000000ff */
[----:B------:R-:W2:Y:S10]  /*50040*/  LDL.LU.64 R178, [R1+0x6a8] ;  /* 0x0006a80001b27983 */ /* 0x000eb40000300a00 */
[----:B------:R0:W-:Y:S01]  /*50050*/  @P4 STG.E.U8 desc[UR32][R158.64], R2 ;  /* 0x000000029e004986 */ /* 0x0001e2000c101120 */
[----:B------:R-:W-:-:S02]  /*50060*/  LOP3.LUT P4, RZ, R6, 0x20000, RZ, 0xc0, !PT ;  /* 0x0002000006ff7812 */ /* 0x000fc4000788c0ff */
        /* <DEDUP_REMOVED lines=9> */
[----:B------:R-:W-:-:S11]  /*50100*/  PRMT R144, R144, 0x7773, RZ ;  /* 0x0000777390907816 */ /* 0x000fd600000000ff */
[----:B------:R-:W-:Y:S01]  /*50110*/  @P4 STG.E.U8 desc[UR32][R166.64], R144 ;  /* 0x00000090a6004986 */ /* 0x000fe2000c101120 */
[----:B------:R-:W-:Y:S02]  /*50120*/  LOP3.LUT P4, RZ, R6, 0x2000, RZ, 0xc0, !PT ;  /* 0x0000200006ff7812 */ /* 0x000fe4000788c0ff */
[----:B0-----:R-:W-:-:S11]  /*50130*/  PRMT R2, R145, 0x7772, RZ ;  /* 0x0000777291027816 */ /* 0x001fd600000000ff */
[----:B------:R0:W-:Y:S04]  /*50140*/  @P4 STG.E.U8 desc[UR32][R140.64], R2 ;  /* 0x000000028c004986 */ /* 0x0001e8000c101120 */
[----:B0-----:R-:W2:Y:S01]  /*50150*/  LDL.LU.64 R140, [R1+0x11a8] ;  /* 0x0011a800018c7983 */ /* 0x001ea20000300a00 */
[----:B------:R-:W-:Y:S02]  /*50160*/  LOP3.LUT P4, RZ, R6, 0x1000, RZ, 0xc0, !PT ;  /* 0x0000100006ff7812 */ /* 0x000fe4000788c0ff */
[C---:B------:R-:W-:Y:S02]  /*50170*/  LOP3.LUT P5, RZ, R9.reuse, 0x80000, RZ, 0xc0, !PT ;  /* 0x0008000009ff7812 */ /* 0x040fe400078ac0ff */
[C---:B------:R-:W-:Y:S02]  /*50180*/  LOP3.LUT P6, RZ, R9.reuse, 0x100000, RZ, 0xc0, !PT ;  /* 0x0010000009ff7812 */ /* 0x040fe400078cc0ff */
[----:B------:R-:W-:-:S02]  /*50190*/  LOP3.LUT P0, RZ, R9, 0x200000, RZ, 0xc0, !PT ;  /* 0x0020000009ff7812 */ /* 0x000fc4000780c0ff */
[----:B------:R-:W-:Y:S02]  /*501a0*/  PRMT R145, R145, 0x7773, RZ ;  /* 0x0000777391917816 */ /* 0x000fe400000000ff */
[C---:B------:R-:W-:Y:S02]  /*501b0*/  PRMT R2, R146.reuse, 0x7772, RZ ;  /* 0x0000777292027816 */ /* 0x040fe400000000ff */
[C---:B------:R-:W-:Y:S01]  /*501c0*/  LOP3.LUT P1, RZ, R9.reuse, 0x400000, RZ, 0xc0, !PT ;  /* 0x0040000009ff7812 */ /* 0x040fe2000782c0ff */
[----:B---3--:R-:W-:Y:S01]  /*501d0*/  @P4 STG.E.U8 desc[UR32][R168.64], R145 ;  /* 0x00000091a8004986 */ /* 0x008fe2000c101120 */
[C---:B------:R-:W-:Y:S02]  /*501e0*/  LOP3.LUT P2, RZ, R9.reuse, 0x800000, RZ, 0xc0, !PT ;  /* 0x0080000009ff7812 */ /* 0x040fe4000784c0ff */
[----:B------:R-:W-:Y:S01]  /*501f0*/  PRMT R146, R146, 0x7773, RZ ;  /* 0x0000777392927816 */ /* 0x000fe200000000ff */
[----:B----4-:R0:W-:Y:S01]  /*50200*/  @P5 STG.E.U8 desc[UR32][R170.64], R2 ;  /* 0x00000002aa005986 */ /* 0x0101e2000c101120 */
[----:B------:R-:W-:-:S03]  /*50210*/  LOP3.LUT P3, RZ, R9, 0x1000000, RZ, 0xc0, !PT ;  /* 0x0100000009ff7812 */ /* 0x000fc6000786c0ff */
[----:B------:R-:W-:Y:S01]  /*50220*/  @P6 STG.E.U8 desc[UR32][R172.64], R146 ;  /* 0x00000092ac006986 */ /* 0x000fe2000c101120 */
[C---:B0-----:R-:W-:Y:S02]  /*50230*/  PRMT R2, R147.reuse, 0x7772, RZ ;  /* 0x0000777293027816 */ /* 0x041fe400000000ff */
[----:B------:R-:W-:-:S03]  /*50240*/  PRMT R147, R147, 0x7773, RZ ;  /* 0x0000777393937816 */ /* 0x000fc600000000ff */
[----:B------:R2:W-:Y:S04]  /*50250*/  @P0 STG.E.U8 desc[UR32][R174.64], R2 ;  /* 0x00000002ae000986 */ /* 0x0005e8000c101120 */
[----:B------:R-:W-:Y:S01]  /*50260*/  @P1 STG.E.U8 desc[UR32][R176.64], R147 ;  /* 0x00000093b0001986 */ /* 0x000fe2000c101120 */
[----:B--2---:R-:W-:-:S05]  /*50270*/  PRMT R2, R140, 0x7770, RZ ;  /* 0x000077708c027816 */ /* 0x004fca00000000ff */
[----:B------:R0:W-:Y:S02]  /*50280*/  @P2 STG.E.U8 desc[UR32][R178.64], R2 ;  /* 0x00000002b2002986 */ /* 0x0001e4000c101120 */
[----:B0-----:R-:W-:-:S05]  /*50290*/  PRMT R2, R140, 0x7771, RZ ;  /* 0x000077718c027816 */ /* 0x001fca00000000ff */
[----:B------:R0:W-:Y:S04]  /*502a0*/  @P3 STG.E.U8 desc[UR32][R142.64], R2 ;  /* 0x000000028e003986 */ /* 0x0001e8000c101120 */
[----:B0-----:R-:W2:Y:S04]  /*502b0*/  LDL.LU.64 R142, [R1+0x11a0] ;  /* 0x0011a000018e7983 */ /* 0x001ea80000300a00 */
[----:B------:R-:W3:Y:S04]  /*502c0*/  LDL.LU.64 R166, [R1+0x698] ;  /* 0x0006980001a67983 */ /* 0x000ee80000300a00 */
[----:B------:R-:W4:Y:S04]  /*502d0*/  LDL.LU.64 R168, [R1+0x690] ;  /* 0x0006900001a87983 */ /* 0x000f280000300a00 */
[----:B------:R-:W2:Y:S04]  /*502e0*/  LDL.LU.64 R170, [R1+0x688] ;  /* 0x0006880001aa7983 */ /* 0x000ea80000300a00 */
[----:B------:R-:W2:Y:S04]  /*502f0*/  LDL.LU.64 R172, [R1+0x680] ;  /* 0x0006800001ac7983 */ /* 0x000ea80000300a00 */
[----:B------:R-:W2:Y:S04]  /*50300*/  LDL.LU.64 R174, [R1+0x678] ;  /* 0x0006780001ae7983 */ /* 0x000ea80000300a00 */
[----:B------:R-:W2:Y:S04]  /*50310*/  LDL.LU.64 R176, [R1+0x670] ;  /* 0x0006700001b07983 */ /* 0x000ea80000300a00 */
[----:B------:R-:W2:Y:S04]  /*50320*/  LDL.LU.64 R178, [R1+0x668] ;  /* 0x0006680001b27983 */ /* 0x000ea80000300a00 */
[----:B------:R-:W2:Y:S04]  /*50330*/  LDL.LU.64 R160, [R1+0x660] ;  /* 0x0006600001a07983 */ /* 0x000ea80000300a00 */
[----:B------:R-:W2:Y:S01]  /*50340*/  LDL.LU.64 R162, [R1+0x658] ;  /* 0x0006580001a27983 */ /* 0x000ea20000300a00 */
[----:B------:R-:W-:-:S03]  /*50350*/  LOP3.LUT P0, RZ, R9, 0x2000000, RZ, 0xc0, !PT ;  /* 0x0200000009ff7812 */ /* 0x000fc6000780c0ff */
[----:B------:R-:W2:Y:S01]  /*50360*/  LDL.LU.64 R164, [R1+0x648] ;  /* 0x0006480001a47983 */ /* 0x000ea20000300a00 */
        /* <DEDUP_REMOVED lines=19> */
[C---:B------:R-:W-:Y:S01]  /*504a0*/  LOP3.LUT P4, RZ, R9.reuse, 0x80000000, RZ, 0xc0, !PT ;  /* 0x8000000009ff7812 */ /* 0x040fe2000788c0ff */
[----:B---3--:R0:W-:Y:S04]  /*504b0*/  @P0 STG.E.U8 desc[UR32][R166.64], R2 ;  /* 0x00000002a6000986 */ /* 0x0081e8000c101120 */
[----:B0-----:R-:W3:Y:S01]  /*504c0*/  LDL.LU.64 R166, [R1+0x640] ;  /* 0x0006400001a67983 */ /* 0x001ee20000300a00 */
[----:B------:R-:W-:Y:S02]  /*504d0*/  LOP3.LUT R6, R6, 0xfffffbff, RZ, 0xc0, !PT ;  /* 0xfffffbff06067812 */ /* 0x000fe400078ec0ff */
[----:B------:R-:W-:-:S05]  /*504e0*/  LOP3.LUT P1, RZ, R9, 0x4000000, RZ, 0xc0, !PT ;  /* 0x0400000009ff7812 */ /* 0x000fca000782c0ff */
[----:B------:R-:W-:Y:S02]  /*504f0*/  @P4 LOP3.LUT R6, R6, 0x400, RZ, 0xfc, !PT ;  /* 0x0000040006064812 */ /* 0x000fe400078efcff */
[C---:B------:R-:W-:Y:S02]  /*50500*/  LOP3.LUT P4, RZ, R9.reuse, 0x40000000, RZ, 0xc0, !PT ;  /* 0x4000000009ff7812 */ /* 0x040fe4000788c0ff */
[----:B------:R-:W-:Y:S02]  /*50510*/  LOP3.LUT P2, RZ, R9, 0x8000000, RZ, 0xc0, !PT ;  /* 0x0800000009ff7812 */ /* 0x000fe4000784c0ff */
[----:B------:R-:W-:Y:S02]  /*50520*/  PRMT R2, R141, 0x7771, RZ ;  /* 0x000077718d027816 */ /* 0x000fe400000000ff */
[----:B------:R-:W-:Y:S02]  /*50530*/  LOP3.LUT P3, RZ, R9, 0x10000000, RZ, 0xc0, !PT ;  /* 0x1000000009ff7812 */ /* 0x000fe4000786c0ff */
[----:B------:R-:W-:Y:S01]  /*50540*/  LOP3.LUT R6, R6, 0xfffff7ff, RZ, 0xc0, !PT ;  /* 0xfffff7ff06067812 */ /* 0x000fe200078ec0ff */
[----:B----4-:R2:W-:Y:S04]  /*50550*/  @P1 STG.E.U8 desc[UR32][R168.64], R2 ;  /* 0x00000002a8001986 */ /* 0x0105e8000c101120 */
[----:B------:R-:W-:-:S02]  /*50560*/  @P4 LOP3.LUT R6, R6, 0x800, RZ, 0xfc, !PT ;  /* 0x0000080006064812 */ /* 0x000fc400078efcff */
[----:B------:R-:W-:Y:S02]  /*50570*/  LOP3.LUT P4, RZ, R9, 0x20000000, RZ, 0xc0, !PT ;  /* 0x2000000009ff7812 */ /* 0x000fe4000788c0ff */
[C---:B--2---:R-:W-:Y:S01]  /*50580*/  PRMT R2, R142.reuse, 0x7770, RZ ;  /* 0x000077708e027816 */ /* 0x044fe200000000ff */
[----:B------:R-:W2:Y:S04]  /*50590*/  LDL.LU.64 R168, [R1+0x630] ;  /* 0x0006300001a87983 */ /* 0x000ea80000300a00 */
[----:B------:R0:W-:Y:S02]  /*505a0*/  @P2 STG.E.U8 desc[UR32][R170.64], R2 ;  /* 0x00000002aa002986 */ /* 0x0001e4000c101120 */
[----:B0-----:R-:W-:Y:S02]  /*505b0*/  PRMT R2, R142, 0x7771, RZ ;  /* 0x000077718e027816 */ /* 0x001fe400000000ff */
[----:B------:R-:W4:Y:S04]  /*505c0*/  LDL.LU.64 R170, [R1+0x628] ;  /* 0x0006280001aa7983 */ /* 0x000f280000300a00 */
[----:B------:R0:W-:Y:S02]  /*505d0*/  @P3 STG.E.U8 desc[UR32][R172.64], R2 ;  /* 0x00000002ac003986 */ /* 0x0001e4000c101120 */
[----:B0-----:R-:W-:-:S02]  /*505e0*/  PRMT R2, R143, 0x7770, RZ ;  /* 0x000077708f027816 */ /* 0x001fc400000000ff */
[----:B------:R-:W4:Y:S04]  /*505f0*/  LDL.LU.64 R172, [R1+0x620] ;  /* 0x0006200001ac7983 */ /* 0x000f280000300a00 */
[----:B------:R0:W-:Y:S01]  /*50600*/  @P4 STG.E.U8 desc[UR32][R174.64], R2 ;  /* 0x00000002ae004986 */ /* 0x0001e2000c101120 */
[C---:B------:R-:W-:Y:S02]  /*50610*/  LOP3.LUT P4, RZ, R6.reuse, 0x800, RZ, 0xc0, !PT ;  /* 0x0000080006ff7812 */ /* 0x040fe4000788c0ff */
[----:B0-----:R-:W-:Y:S01]  /*50620*/  PRMT R2, R143, 0x7771, RZ ;  /* 0x000077718f027816 */ /* 0x001fe200000000ff */
[----:B------:R-:W4:Y:S10]  /*50630*/  LDL.LU.64 R174, [R1+0x618] ;  /* 0x0006180001ae7983 */ /* 0x000f340000300a00 */
[----:B------:R0:W-:Y:S01]  /*50640*/  @P4 STG.E.U8 desc[UR32][R176.64], R2 ;  /* 0x00000002b0004986 */ /* 0x0001e2000c101120 */
[----:B------:R-:W-:-:S02]  /*50650*/  LOP3.LUT P4, RZ, R6, 0x400, RZ, 0xc0, !PT ;  /* 0x0000040006ff7812 */ /* 0x000fc4000788c0ff */
[----:B0-----:R-:W-:Y:S01]  /*50660*/  PRMT R2, R140, 0x7772, RZ ;  /* 0x000077728c027816 */ /* 0x001fe200000000ff */
[----:B------:R-:W4:Y:S10]  /*50670*/  LDL.LU.64 R176, [R1+0x610] ;  /* 0x0006100001b07983 */ /* 0x000f340000300a00 */
[----:B------:R0:W-:Y:S01]  /*50680*/  @P4 STG.E.U8 desc[UR32][R178.64], R2 ;  /* 0x00000002b2004986 */ /* 0x0001e2000c101120 */
[----:B------:R-:W-:-:S02]  /*50690*/  LOP3.LUT P4, RZ, R6, 0x200, RZ, 0xc0, !PT ;  /* 0x0000020006ff7812 */ /* 0x000fc4000788c0ff */
[----:B------:R-:W-:Y:S02]  /*506a0*/  PRMT R140, R140, 0x7773, RZ ;  /* 0x000077738c8c7816 */ /* 0x000fe400000000ff */
[----:B0-----:R-:W-:Y:S01]  /*506b0*/  PRMT R2, R141, 0x7772, RZ ;  /* 0x000077728d027816 */ /* 0x001fe200000000ff */
[----:B------:R-:W4:Y:S08]  /*506c0*/  LDL.LU.64 R178, [R1+0x608] ;  /* 0x0006080001b27983 */ /* 0x000f300000300a00 */
[----:B------:R-:W-:Y:S01]  /*506d0*/  @P4 STG.E.U8 desc[UR32][R160.64], R140 ;  /* 0x0000008ca0004986 */ /* 0x000fe2000c101120 */
[----:B------:R-:W-:-:S02]  /*506e0*/  LOP3.LUT P4, RZ, R6, 0x100, RZ, 0xc0, !PT ;  /* 0x0000010006ff7812 */ /* 0x000fc4000788c0ff */
[----:B------:R-:W-:-:S11]  /*506f0*/  PRMT R141, R141, 0x7773, RZ ;  /* 0x000077738d8d7816 */ /* 0x000fd600000000ff */
[----:B------:R0:W-:Y:S01]  /*50700*/  @P4 STG.E.U8 desc[UR32][R162.64], R2 ;  /* 0x00000002a2004986 */ /* 0x0001e2000c101120 */
[----:B------:R-:W-:-:S13]  /*50710*/  LOP3.LUT P4, RZ, R6, 0x80, RZ, 0xc0, !PT ;  /* 0x0000008006ff7812 */ /* 0x000fda000788c0ff */
[----:B------:R1:W-:Y:S01]  /*50720*/  @P4 STG.E.U8 desc[UR32][R136.64], R141 ;  /* 0x0000008d88004986 */ /* 0x0003e2000c101120 */
[----:B------:R-:W-:Y:S02]  /*50730*/  LOP3.LUT P4, RZ, R6, 0x40, RZ, 0xc0, !PT ;  /* 0x0000004006ff7812 */ /* 0x000fe4000788c0ff */
[----:B0-----:R-:W-:Y:S01]  /*50740*/  PRMT R2, R142, 0x7772, RZ ;  /* 0x000077728e027816 */ /* 0x001fe200000000ff */
[----:B-1----:R-:W4:Y:S10]  /*50750*/  LDL.LU.64 R136, [R1+0x1198] ;  /* 0x0011980001887983 */ /* 0x002f340000300a00 */
[----:B------:R0:W-:Y:S01]  /*50760*/  @P4 STG.E.U8 desc[UR32][R164.64], R2 ;  /* 0x00000002a4004986 */ /* 0x0001e2000c101120 */
[----:B------:R-:W-:-:S02]  /*50770*/  LOP3.LUT P4, RZ, R6, 0x20, RZ, 0xc0, !PT ;  /* 0x0000002006ff7812 */ /* 0x000fc4000788c0ff */
[----:B------:R-:W-:Y:S02]  /*50780*/  PRMT R142, R142, 0x7773, RZ ;  /* 0x000077738e8e7816 */ /* 0x000fe400000000ff */
[----:B0-----:R-:W-:-:S09]  /*50790*/  PRMT R2, R143, 0x7772, RZ ;  /* 0x000077728f027816 */ /* 0x001fd200000000ff */
[----:B---3--:R-:W-:Y:S01]  /*507a0*/  @P4 STG.E.U8 desc[UR32][R166.64], R142 ;  /* 0x0000008ea6004986 */ /* 0x008fe2000c101120 */
[----:B------:R-:W-:-:S13]  /*507b0*/  LOP3.LUT P4, RZ, R6, 0x10, RZ, 0xc0, !PT ;  /* 0x0000001006ff7812 */ /* 0x000fda000788c0ff */
[----:B------:R0:W-:Y:S04]  /*507c0*/  @P4 STG.E.U8 desc[UR32][R138.64], R2 ;  /* 0x000000028a004986 */ /* 0x0001e8000c101120 */
[----:B0-----:R-:W3:Y:S01]  /*507d0*/  LDL.LU.64 R138, [R1+0x1190] ;  /* 0x00119000018a7983 */ /* 0x001ee20000300a00 */
[C---:B------:R-:W-:Y:S02]  /*507e0*/  LOP3.LUT P5, RZ, R3.reuse, 0x40, RZ, 0xc0, !PT ;  /* 0x0000004003ff7812 */ /* 0x040fe400078ac0ff */
[C---:B------:R-:W-:Y:S01]  /*507f0*/  LOP3.LUT P6, RZ, R3.reuse, 0x80, RZ, 0xc0, !PT ;  /* 0x0000008003ff7812 */ /* 0x040fe200078cc0ff */
[----:B------:R-:W3:Y:S01]  /*50800*/  LDL.LU.64 R166, [R1+0x600] ;  /* 0x0006000001a67983 */ /* 0x000ee20000300a00 */
[----:B------:R-:W-:Y:S02]  /*50810*/  LOP3.LUT P0, RZ, R3, 0x100, RZ, 0xc0, !PT ;  /* 0x0000010003ff7812 */ /* 0x000fe4000780c0ff */
[----:B------:R-:W-:-:S02]  /*50820*/  PRMT R143, R143, 0x7773, RZ ;  /* 0x000077738f8f7816 */ /* 0x000fc400000000ff */
[----:B------:R-:W-:-:S05]  /*50830*/  LOP3.LUT P1, RZ, R3, 0x200, RZ, 0xc0, !PT ;  /* 0x0000020003ff7812 */ /* 0x000fca000782c0ff */
[----:B--2---:R0:W-:Y:S04]  /*50840*/  @P5 STG.E.U8 desc[UR32][R168.64], R143 ;  /* 0x0000008fa8005986 */ /* 0x0041e8000c101120 */
[----:B0-----:R-:W2:Y:S01]  /*50850*/  LDL.LU.64 R168, [R1+0x5f8] ;  /* 0x0005f80001a87983 */ /* 0x001ea20000300a00 */
[C---:B------:R-:W-:Y:S02]  /*50860*/  LOP3.LUT P2, RZ, R3.reuse, 0x400, RZ, 0xc0, !PT ;  /* 0x0000040003ff7812 */ /* 0x040fe4000784c0ff */
[----:B------:R-:W-:Y:S02]  /*50870*/  LOP3.LUT P3, RZ, R3, 0x800, RZ, 0xc0, !PT ;  /* 0x0000080003ff7812 */ /* 0x000fe4000786c0ff */
[----:B----4-:R-:W-:-:S05]  /*50880*/  PRMT R2, R136, 0x7770, RZ ;  /* 0x0000777088027816 */ /* 0x010fca00000000ff */
[----:B------:R0:W-:Y:S02]  /*50890*/  @P6 STG.E.U8 desc[UR32][R170.64], R2 ;  /* 0x00000002aa006986 */ /* 0x0001e4000c101120 */
[----:B0-----:R-:W-:Y:S02]  /*508a0*/  PRMT R2, R136, 0x7771, RZ ;  /* 0x0000777188027816 */ /* 0x001fe400000000ff */
[----:B------:R-:W4:Y:S04]  /*508b0*/  LDL.LU.64 R170, [R1+0x5f0] ;  /* 0x0005f00001aa7983 */ /* 0x000f280000300a00 */
[----:B------:R0:W-:Y:S02]  /*508c0*/  @P0 STG.E.U8 desc[UR32][R172.64], R2 ;  /* 0x00000002ac000986 */ /* 0x0001e4000c101120 */
[----:B0-----:R-:W-:-:S02]  /*508d0*/  PRMT R2, R137, 0x7770, RZ ;  /* 0x0000777089027816 */ /* 0x001fc400000000ff */
[----:B------:R-:W4:Y:S04]  /*508e0*/  LDL.LU.64 R172, [R1+0x5e8] ;  /* 0x0005e80001ac7983 */ /* 0x000f280000300a00 */
[----:B------:R0:W-:Y:S04]  /*508f0*/  @P1 STG.E.U8 desc[UR32][R174.64], R2 ;  /* 0x00000002ae001986 */ /* 0x0001e8000c101120 */
[----:B0-----:R-:W4:Y:S01]  /*50900*/  LDL.LU.64 R174, [R1+0x5e0] ;  /* 0x0005e00001ae7983 */ /* 0x001f220000300a00 */
[----:B------:R-:W-:-:S05]  /*50910*/  PRMT R2, R137, 0x7771, RZ ;  /* 0x0000777189027816 */ /* 0x000fca00000000ff */
[----:B------:R0:W-:Y:S04]  /*50920*/  @P2 STG.E.U8 desc[UR32][R176.64], R2 ;  /* 0x00000002b0002986 */ /* 0x0001e8000c101120 */
[----:B0-----:R-:W4:Y:S01]  /*50930*/  LDL.LU.64 R176, [R1+0x5d8] ;  /* 0x0005d80001b07983 */ /* 0x001f220000300a00 */
[----:B---3--:R-:W-:-:S05]  /*50940*/  PRMT R2, R138, 0x7770, RZ ;  /* 0x000077708a027816 */ /* 0x008fca00000000ff */
[----:B------:R0:W-:Y:S04]  /*50950*/  @P3 STG.E.U8 desc[UR32][R178.64], R2 ;  /* 0x00000002b2003986 */ /* 0x0001e8000c101120 */
[----:B0-----:R-:W3:Y:S04]  /*50960*/  LDL.LU.64 R178, [R1+0x5d0] ;  /* 0x0005d00001b27983 */ /* 0x001ee80000300a00 */
[----:B------:R-:W3:Y:S04]  /*50970*/  LDL.LU.64 R160, [R1+0x5c0] ;  /* 0x0005c00001a07983 */ /* 0x000ee80000300a00 */
[----:B------:R-:W3:Y:S01]  /*50980*/  LDL.LU.64 R162, [R1+0x5b8] ;  /* 0x0005b80001a27983 */ /* 0x000ee20000300a00 */
[----:B------:R-:W-:-:S02]  /*50990*/  LOP3.LUT P4, RZ, R3, 0x1000000, RZ, 0xc0, !PT ;  /* 0x0100000003ff7812 */ /* 0x000fc4000788c0ff */
[----:B------:R-:W-:Y:S01]  /*509a0*/  LOP3.LUT R7, R7, 0xefffffff, RZ, 0xc0, !PT ;  /* 0xefffffff07077812 */ /* 0x000fe200078ec0ff */
[----:B------:R-:W3:Y:S10]  /*509b0*/  LDL.LU.64 R164, [R1+0x5a8] ;  /* 0x0005a80001a47983 */ /* 0x000ef40000300a00 */
        /* <DEDUP_REMOVED lines=22> */
[C---:B------:R-:W-:Y:S01]  /*50b20*/  LOP3.LUT P4, RZ, R3.reuse, 0x20000, RZ, 0xc0, !PT ;  /* 0x0002000003ff7812 */ /* 0x040fe2000788c0ff */
[----:B------:R0:W-:Y:S01]  /*50b30*/  @P0 STG.E.U8 desc[UR32][R166.64], R2 ;  /* 0x00000002a6000986 */ /* 0x0001e2000c101120 */
[C---:B------:R-:W-:Y:S02]  /*50b40*/  LOP3.LUT P2, RZ, R3.reuse, 0x4000, RZ, 0xc0, !PT ;  /* 0x0000400003ff7812 */ /* 0x040fe4000784c0ff */
[----:B------:R-:W-:Y:S02]  /*50b50*/  LOP3.LUT R6, R6, 0xfffffff7, RZ, 0xc0, !PT ;  /* 0xfffffff706067812 */ /* 0x000fe400078ec0ff */
[----:B------:R-:W-:Y:S02]  /*50b60*/  LOP3.LUT P3, RZ, R3, 0x8000, RZ, 0xc0, !PT ;  /* 0x0000800003ff7812 */ /* 0x000fe4000786c0ff */
[----:B0-----:R-:W-:Y:S01]  /*50b70*/  PRMT R2, R139, 0x7770, RZ ;  /* 0x000077708b027816 */ /* 0x001fe200000000ff */
[----:B------:R-:W3:Y:S04]  /*50b80*/  LDL.LU.64 R166, [R1+0x5a0] ;  /* 0x0005a00001a67983 */ /* 0x000ee80000300a00 */
[----:B------:R-:W-:-:S02]  /*50b90*/  @P4 LOP3.LUT R6, R6, 0x8, RZ, 0xfc, !PT ;  /* 0x0000000806064812 */ /* 0x000fc400078efcff */
[----:B------:R-:W-:Y:S01]  /*50ba0*/  LOP3.LUT P4, RZ, R3, 0x10000, RZ, 0xc0, !PT ;  /* 0x0001000003ff7812 */ /* 0x000fe2000788c0ff */
[----:B--2---:R0:W-:Y:S02]  /*50bb0*/  @P1 STG.E.U8 desc[UR32][R168.64], R2 ;  /* 0x00000002a8001986 */ /* 0x0041e4000c101120 */
[----:B0-----:R-:W-:Y:S02]  /*50bc0*/  PRMT R2, R139, 0x7771, RZ ;  /* 0x000077718b027816 */ /* 0x001fe400000000ff */
[----:B------:R-:W2:Y:S04]  /*50bd0*/  LDL.LU.64 R168, [R1+0x598] ;  /* 0x0005980001a87983 */ /* 0x000ea80000300a00 */
[----:B----4-:R0:W-:Y:S02]  /*50be0*/  @P2 STG.E.U8 desc[UR32][R170.64], R2 ;  /* 0x00000002aa002986 */ /* 0x0101e4000c101120 */
[----:B0-----:R-:W-:-:S02]  /*50bf0*/  PRMT R2, R136, 0x7772, RZ ;  /* 0x0000777288027816 */ /* 0x001fc400000000ff */
[----:B------:R-:W4:Y:S01]  /*50c00*/  LDL.LU.64 R170, [R1+0x590] ;  /* 0x0005900001aa7983 */ /* 0x000f220000300a00 */
[----:B------:R-:W-:-:S03]  /*50c10*/  PRMT R136, R136, 0x7773, RZ ;  /* 0x0000777388887816 */ /* 0x000fc600000000ff */
[----:B------:R0:W-:Y:S04]  /*50c20*/  @P3 STG.E.U8 desc[UR32][R172.64], R2 ;  /* 0x00000002ac003986 */ /* 0x0001e8000c101120 */
[----:B------:R1:W-:Y:S01]  /*50c30*/  @P4 STG.E.U8 desc[UR32][R174.64], R136 ;  /* 0x00000088ae004986 */ /* 0x0003e2000c101120 */
[----:B------:R-:W-:Y:S02]  /*50c40*/  LOP3.LUT P4, RZ, R6, 0x8, RZ, 0xc0, !PT ;  /* 0x0000000806ff7812 */ /* 0x000fe4000788c0ff */
[C---:B0-----:R-:W-:Y:S01]  /*50c50*/  PRMT R2, R137.reuse, 0x7772, RZ ;  /* 0x0000777289027816 */ /* 0x041fe200000000ff */
[----:B------:R-:W4:Y:S01]  /*50c60*/  LDL.LU.64 R172, [R1+0x588] ;  /* 0x0005880001ac7983 */ /* 0x000f220000300a00 */
[----:B------:R-:W-:-:S03]  /*50c70*/  PRMT R137, R137, 0x7773, RZ ;  /* 0x0000777389897816 */ /* 0x000fc600000000ff */
[----:B-1----:R-:W4:Y:S06]  /*50c80*/  LDL.LU.64 R174, [R1+0x580] ;  /* 0x0005800001ae7983 */ /* 0x002f2c0000300a00 */
[----:B------:R0:W-:Y:S01]  /*50c90*/  @P4 STG.E.U8 desc[UR32][R176.64], R2 ;  /* 0x00000002b0004986 */ /* 0x0001e2000c101120 */
[----:B------:R-:W-:Y:S02]  /*50ca0*/  LOP3.LUT P4, RZ, R6, 0x4, RZ, 0xc0, !PT ;  /* 0x0000000406ff7812 */ /* 0x000fe4000788c0ff */
[C---:B0-----:R-:W-:Y:S01]  /*50cb0*/  PRMT R2, R138.reuse, 0x7772, RZ ;  /* 0x000077728a027816 */ /* 0x041fe200000000ff */
[----:B------:R-:W4:Y:S01]  /*50cc0*/  LDL.LU.64 R176, [R1+0x578] ;  /* 0x0005780001b07983 */ /* 0x000f220000300a00 */
[----:B------:R-:W-:-:S09]  /*50cd0*/  PRMT R138, R138, 0x7773, RZ ;  /* 0x000077738a8a7816 */ /* 0x000fd200000000ff */
[----:B---3--:R0:W-:Y:S01]  /*50ce0*/  @P4 STG.E.U8 desc[UR32][R178.64], R137 ;  /* 0x00000089b2004986 */ /* 0x0081e2000c101120 */
[----:B------:R-:W-:-:S03]  /*50cf0*/  LOP3.LUT P4, RZ, R6, 0x2, RZ, 0xc0, !PT ;  /* 0x0000000206ff7812 */ /* 0x000fc6000788c0ff */
[----:B0-----:R-:W3:Y:S10]  /*50d00*/  LDL.LU.64 R178, [R1+0x570] ;  /* 0x0005700001b27983 */ /* 0x001ef40000300a00 */
[----:B------:R0:W-:Y:S01]  /*50d10*/  @P4 STG.E.U8 desc[UR32][R132.64], R2 ;  /* 0x0000000284004986 */ /* 0x0001e2000c101120 */
[----:B------:R-:W-:-:S03]  /*50d20*/  LOP3.LUT P4, RZ, R6, 0x1, RZ, 0xc0, !PT ;  /* 0x0000000106ff7812 */ /* 0x000fc6000788c0ff */
[----:B0-----:R-:W2:Y:S10]  /*50d30*/  LDL.LU.64 R132, [R1+0x1188] ;  /* 0x0011880001847983 */ /* 0x001eb40000300a00 */
[----:B------:R-:W-:Y:S01]  /*50d40*/  @P4 STG.E.U8 desc[UR32][R160.64], R138 ;  /* 0x0000008aa0004986 */ /* 0x000fe2000c101120 */
[----:B------:R-:W-:-:S02]  /*50d50*/  LOP3.LUT P4, RZ, R7, 0x80000000, RZ, 0xc0, !PT ;  /* 0x8000000007ff7812 */ /* 0x000fc4000788c0ff */
[C---:B------:R-:W-:Y:S02]  /*50d60*/  PRMT R2, R139.reuse, 0x7772, RZ ;  /* 0x000077728b027816 */ /* 0x040fe400000000ff */
[----:B------:R-:W-:-:S09]  /*50d70*/  PRMT R139, R139, 0x7773, RZ ;  /* 0x000077738b8b7816 */ /* 0x000fd200000000ff */
[----:B------:R-:W-:Y:S01]  /*50d80*/  @P4 STG.E.U8 desc[UR32][R162.64], R2 ;  /* 0x00000002a2004986 */ /* 0x000fe2000c101120 */
[----:B------:R-:W-:-:S13]  /*50d90*/  LOP3.LUT P4, RZ, R7, 0x40000000, RZ, 0xc0, !PT ;  /* 0x4000000007ff7812 */ /* 0x000fda000788c0ff */
[----:B------:R0:W-:Y:S04]  /*50da0*/  @P4 STG.E.U8 desc[UR32][R134.64], R139 ;  /* 0x0000008b86004986 */ /* 0x0001e8000c101120 */
[----:B0-----:R-:W3:Y:S01]  /*50db0*/  LDL.LU.64 R134, [R1+0x1180] ;  /* 0x0011800001867983 */ /* 0x001ee20000300a00 */
[----:B------:R-:W-:Y:S02]  /*50dc0*/  LOP3.LUT P4, RZ, R7, 0x20000000, RZ, 0xc0, !PT ;  /* 0x2000000007ff7812 */ /* 0x000fe4000788c0ff */
[C---:B------:R-:W-:Y:S02]  /*50dd0*/  LOP3.LUT P5, RZ, R5.reuse, 0x800, RZ, 0xc0, !PT ;  /* 0x0000080005ff7812 */ /* 0x040fe400078ac0ff */
[C---:B------:R-:W-:Y:S02]  /*50de0*/  LOP3.LUT P6, RZ, R5.reuse, 0x400, RZ, 0xc0, !PT ;  /* 0x0000040005ff7812 */ /* 0x040fe400078cc0ff */
[----:B------:R-:W-:-:S02]  /*50df0*/  LOP3.LUT P0, RZ, R5, 0x200, RZ, 0xc0, !PT ;  /* 0x0000020005ff7812 */ /* 0x000fc4000780c0ff */
        /* <DEDUP_REMOVED lines=9> */
[----:B0-----:R-:W-:Y:S02]  /*50e90*/  PRMT R2, R133, 0x7771, RZ ;  /* 0x0000777185027816 */ /* 0x001fe400000000ff */
[----:B------:R-:W2:Y:S04]  /*50ea0*/  LDL.LU.64 R168, [R1+0x568] ;  /* 0x0005680001a87983 */ /* 0x000ea80000300a00 */
[----:B----4-:R3:W-:Y:S02]  /*50eb0*/  @P6 STG.E.U8 desc[UR32][R170.64], R2 ;  /* 0x00000002aa006986 */ /* 0x0107e4000c101120 */
[----:B---3--:R-:W-:-:S02]  /*50ec0*/  PRMT R2, R134, 0x7770, RZ ;  /* 0x0000777086027816 */ /* 0x008fc400000000ff */
[----:B------:R-:W3:Y:S04]  /*50ed0*/  LDL.LU.64 R170, [R1+0x560] ;  /* 0x0005600001aa7983 */ /* 0x000ee80000300a00 */
        /* <DEDUP_REMOVED lines=27> */
[----:B------:R-:W-:Y:S02]  /*51090*/  LOP3.LUT R7, R7, 0xfbffffff, RZ, 0xc0, !PT ;  /* 0xfbffffff07077812 */ /* 0x000fe400078ec0ff */
[C---:B------:R-:W-:Y:S02]  /*510a0*/  LOP3.LUT P3, RZ, R5.reuse, 0x40, RZ, 0xc0, !PT ;  /* 0x0000004005ff7812 */ /* 0x040fe4000786c0ff */
[----:B------:R-:W-:Y:S02]  /*510b0*/  LOP3.LUT P0, RZ, R5, 0x20, RZ, 0xc0, !PT ;  /* 0x0000002005ff7812 */ /* 0x000fe4000780c0ff */
[----:B------:R-:W-:-:S05]  /*510c0*/  PRMT R2, R135, 0x7771, RZ ;  /* 0x0000777187027816 */ /* 0x000fca00000000ff */
[----:B------:R-:W-:Y:S02]  /*510d0*/  @P4 LOP3.LUT R7, R7, 0x4000000, RZ, 0xfc, !PT ;  /* 0x0400000007074812 */ /* 0x000fe400078efcff */
[C---:B------:R-:W-:Y:S02]  /*510e0*/  LOP3.LUT P4, RZ, R5.reuse, 0x1, RZ, 0xc0, !PT ;  /* 0x0000000105ff7812 */ /* 0x040fe4000788c0ff */
[C---:B------:R-:W-:Y:S01]  /*510f0*/  LOP3.LUT P1, RZ, R5.reuse, 0x10, RZ, 0xc0, !PT ;  /* 0x0000001005ff7812 */ /* 0x040fe2000782c0ff */
[----:B------:R0:W-:Y:S01]  /*51100*/  @P3 STG.E.U8 desc[UR32][R178.64], R2 ;  /* 0x00000002b2003986 */ /* 0x0001e2000c101120 */
[----:B------:R-:W-:Y:S02]  /*51110*/  LOP3.LUT P2, RZ, R5, 0x8, RZ, 0xc0, !PT ;  /* 0x0000000805ff7812 */ /* 0x000fe4000784c0ff */
[----:B------:R-:W-:Y:S02]  /*51120*/  LOP3.LUT R7, R7, 0xf7ffffff, RZ, 0xc0, !PT ;  /* 0xf7ffffff07077812 */ /* 0x000fe400078ec0ff */
[----:B------:R-:W-:-:S02]  /*51130*/  LOP3.LUT P3, RZ, R5, 0x4, RZ, 0xc0, !PT ;  /* 0x0000000405ff7812 */ /* 0x000fc4000786c0ff */
[C---:B0-----:R-:W-:Y:S01]  /*51140*/  PRMT R2, R132.reuse, 0x7772, RZ ;  /* 0x0000777284027816 */ /* 0x041fe200000000ff */
[----:B------:R-:W4:Y:S02]  /*51150*/  LDL.LU.64 R178, [R1+0x538] ;  /* 0x0005380001b27983 */ /* 0x000f240000300a00 */
[----:B------:R-:W-:Y:S02]  /*51160*/  @P4 LOP3.LUT R7, R7, 0x8000000, RZ, 0xfc, !PT ;  /* 0x0800000007074812 */ /* 0x000fe400078efcff */
[----:B------:R-:W-:Y:S01]  /*51170*/  LOP3.LUT P4, RZ, R5, 0x2, RZ, 0xc0, !PT ;  /* 0x0000000205ff7812 */ /* 0x000fe2000788c0ff */
[----:B------:R-:W4:Y:S01]  /*51180*/  LDL.LU.64 R158, [R1+0x530] ;  /* 0x00053000019e7983 */ /* 0x000f220000300a00 */
[----:B------:R-:W-:-:S03]  /*51190*/  PRMT R132, R132, 0x7773, RZ ;  /* 0x0000777384847816 */ /* 0x000fc600000000ff */
[----:B------:R-:W4:Y:S04]  /*511a0*/  LDL.LU.64 R160, [R1+0x520] ;  /* 0x0005200001a07983 */ /* 0x000f280000300a00 */
[----:B------:R-:W4:Y:S04]  /*511b0*/  LDL.LU.64 R162, [R1+0x518] ;  /* 0x0005180001a27983 */ /* 0x000f280000300a00 */
[----:B------:R-:W4:Y:S04]  /*511c0*/  LDL.LU.64 R164, [R1+0x510] ;  /* 0x0005100001a47983 */ /* 0x000f280000300a00 */
[----:B------:R-:W4:Y:S04]  /*511d0*/  LDL.LU.64 R166, [R1+0x508] ;  /* 0x0005080001a67983 */ /* 0x000f280000300a00 */
[----:B--2---:R0:W-:Y:S02]  /*511e0*/  @P0 STG.E.U8 desc[UR32][R168.64], R2 ;  /* 0x00000002a8000986 */ /* 0x0041e4000c101120 */
[----:B0-----:R-:W-:-:S02]  /*511f0*/  PRMT R2, R133, 0x7772, RZ ;  /* 0x0000777285027816 */ /* 0x001fc400000000ff */
[----:B------:R-:W2:Y:S01]  /*51200*/  LDL.LU.64 R168, [R1+0x500] ;  /* 0x0005000001a87983 */ /* 0x000ea20000300a00 */
[----:B------:R-:W-:-:S03]  /*51210*/  PRMT R133, R133, 0x7773, RZ ;  /* 0x0000777385857816 */ /* 0x000fc600000000ff */
[----:B---3--:R0:W-:Y:S04]  /*51220*/  @P1 STG.E.U8 desc[UR32][R170.64], R132 ;  /* 0x00000084aa001986 */ /* 0x0081e8000c101120 */
[----:B0-----:R-:W3:Y:S04]  /*51230*/  LDL.LU.64 R170, [R1+0x4f8] ;  /* 0x0004f80001aa7983 */ /* 0x001ee80000300a00 */
[----:B----4-:R0:W-:Y:S02]  /*51240*/  @P2 STG.E.U8 desc[UR32][R172.64], R2 ;  /* 0x00000002ac002986 */ /* 0x0101e4000c101120 */
[----:B0-----:R-:W-:-:S02]  /*51250*/  PRMT R2, R134, 0x7772, RZ ;  /* 0x0000777286027816 */ /* 0x001fc400000000ff */
[----:B------:R-:W4:Y:S04]  /*51260*/  LDL.LU.64 R172, [R1+0x4f0] ;  /* 0x0004f00001ac7983 */ /* 0x000f280000300a00 */
[----:B------:R-:W-:Y:S01]  /*51270*/  @P3 STG.E.U8 desc[UR32][R174.64], R133 ;  /* 0x00000085ae003986 */ /* 0x000fe2000c101120 */
[----:B------:R-:W-:-:S03]  /*51280*/  PRMT R134, R134, 0x7773, RZ ;  /* 0x0000777386867816 */ /* 0x000fc600000000ff */
[----:B------:R-:W-:Y:S01]  /*51290*/  @P4 STG.E.U8 desc[UR32][R176.64], R2 ;  /* 0x00000002b0004986 */ /* 0x000fe2000c101120 */
[----:B------:R-:W-:-:S13]  /*512a0*/  LOP3.LUT P4, RZ, R7, 0x8000000, RZ, 0xc0, !PT ;  /* 0x0800000007ff7812 */ /* 0x000fda000788c0ff */
[----:B------:R0:W-:Y:S04]  /*512b0*/  @P4 STG.E.U8 desc[UR32][R128.64], R134 ;  /* 0x0000008680004986 */ /* 0x0001e8000c101120 */
[----:B0-----:R-:W2:Y:S01]  /*512c0*/  LDL.LU.64 R128, [R1+0x1178] ;  /* 0x0011780001807983 */ /* 0x001ea20000300a00 */
[----:B------:R-:W-:Y:S02]  /*512d0*/  LOP3.LUT P4, RZ, R7, 0x4000000, RZ, 0xc0, !PT ;  /* 0x0400000007ff7812 */ /* 0x000fe4000788c0ff */
[C---:B------:R-:W-:Y:S01]  /*512e0*/  PRMT R2, R135.reuse, 0x7772, RZ ;  /* 0x0000777287027816 */ /* 0x040fe200000000ff */
[----:B------:R-:W4:Y:S01]  /*512f0*/  LDL.LU.64 R174, [R1+0x4e8] ;  /* 0x0004e80001ae7983 */ /* 0x000f220000300a00 */
[----:B------:R-:W-:-:S03]  /*51300*/  PRMT R135, R135, 0x7773, RZ ;  /* 0x0000777387877816 */ /* 0x000fc600000000ff */
[----:B------:R-:W4:Y:S06]  /*51310*/  LDL.LU.64 R176, [R1+0x4e0] ;  /* 0x0004e00001b07983 */ /* 0x000f2c0000300a00 */
[----:B------:R0:W-:Y:S01]  /*51320*/  @P4 STG.E.U8 desc[UR32][R178.64], R2 ;  /* 0x00000002b2004986 */ /* 0x0001e2000c101120 */
[----:B------:R-:W-:-:S03]  /*51330*/  LOP3.LUT P4, RZ, R7, 0x2000000, RZ, 0xc0, !PT ;  /* 0x0200000007ff7812 */ /* 0x000fc6000788c0ff */
[----:B0-----:R-:W4:Y:S10]  /*51340*/  LDL.LU.64 R178, [R1+0x4d8] ;  /* 0x0004d80001b27983 */ /* 0x001f340000300a00 */
[----:B------:R-:W-:Y:S01]  /*51350*/  @P4 STG.E.U8 desc[UR32][R158.64], R135 ;  /* 0x000000879e004986 */ /* 0x000fe2000c101120 */
[----:B------:R-:W-:-:S02]  /*51360*/  LOP3.LUT P4, RZ, R7, 0x1000000, RZ, 0xc0, !PT ;  /* 0x0100000007ff7812 */ /* 0x000fc4000788c0ff */
[----:B--2---:R-:W-:-:S11]  /*51370*/  PRMT R2, R128, 0x7770, RZ ;  /* 0x0000777080027816 */ /* 0x004fd600000000ff */
[----:B------:R0:W-:Y:S04]  /*51380*/  @P4 STG.E.U8 desc[UR32][R130.64], R2 ;  /* 0x0000000282004986 */ /* 0x0001e8000c101120 */
[----:B0-----:R-:W2:Y:S01]  /*51390*/  LDL.LU.64 R130, [R1+0x1170] ;  /* 0x0011700001827983 */ /* 0x001ea20000300a00 */
[----:B------:R-:W-:Y:S02]  /*513a0*/  LOP3.LUT P4, RZ, R7, 0x800000, RZ, 0xc0, !PT ;  /* 0x0080000007ff7812 */ /* 0x000fe4000788c0ff */
[----:B------:R-:W-:-:S11]  /*513b0*/  PRMT R2, R128, 0x7771, RZ ;  /* 0x0000777180027816 */ /* 0x000fd600000000ff */
        /* <DEDUP_REMOVED lines=11> */
[----:B------:R-:W-:Y:S02]  /*51470*/  LOP3.LUT P1, RZ, R0, 0x200000, RZ, 0xc0, !PT ;  /* 0x0020000000ff7812 */ /* 0x000fe4000782c0ff */
[----:B--2---:R-:W-:-:S05]  /*51480*/  PRMT R2, R130, 0x7770, RZ ;  /* 0x0000777082027816 */ /* 0x004fca00000000ff */
[----:B------:R0:W-:Y:S02]  /*51490*/  @P4 STG.E.U8 desc[UR32][R166.64], R2 ;  /* 0x00000002a6004986 */ /* 0x0001e4000c101120 */
[----:B0-----:R-:W-:-:S05]  /*514a0*/  PRMT R2, R130, 0x7771, RZ ;  /* 0x0000777182027816 */ /* 0x001fca00000000ff */
[----:B------:R0:W-:Y:S02]  /*514b0*/  @P5 STG.E.U8 desc[UR32][R168.64], R2 ;  /* 0x00000002a8005986 */ /* 0x0001e4000c101120 */
[----:B0-----:R-:W-:-:S05]  /*514c0*/  PRMT R2, R131, 0x7770, RZ ;  /* 0x0000777083027816 */ /* 0x001fca00000000ff */
[----:B---3--:R0:W-:Y:S02]  /*514d0*/  @P6 STG.E.U8 desc[UR32][R170.64], R2 ;  /* 0x00000002aa006986 */ /* 0x0081e4000c101120 */
[----:B0-----:R-:W-:-:S05]  /*514e0*/  PRMT R2, R131, 0x7771, RZ ;  /* 0x0000777183027816 */ /* 0x001fca00000000ff */
[----:B----4-:R0:W-:Y:S02]  /*514f0*/  @P0 STG.E.U8 desc[UR32][R172.64], R2 ;  /* 0x00000002ac000986 */ /* 0x0101e4000c101120 */
[----:B0-----:R-:W-:Y:S02]  /*51500*/  PRMT R2, R128, 0x7772, RZ ;  /* 0x0000777280027816 */ /* 0x001fe400000000ff */
[----:B------:R-:W2:Y:S04]  /*51510*/  LDL.LU.64 R172, [R1+0x4d0] ;  /* 0x0004d00001ac7983 */ /* 0x000ea80000300a00 */
[----:B------:R0:W-:Y:S04]  /*51520*/  @P1 STG.E.U8 desc[UR32][R174.64], R2 ;  /* 0x00000002ae001986 */ /* 0x0001e8000c101120 */
[----:B0-----:R-:W3:Y:S01]  /*51530*/  LDL.LU.64 R174, [R1+0x4c8] ;  /* 0x0004c80001ae7983 */ /* 0x001ee20000300a00 */
[----:B------:R-:W-:-:S02]  /*51540*/  LOP3.LUT P2, RZ, R0, 0x100000, RZ, 0xc0, !PT ;  /* 0x0010000000ff7812 */ /* 0x000fc4000784c0ff */
[----:B------:R-:W-:Y:S02]  /*51550*/  LOP3.LUT P3, RZ, R0, 0x80000, RZ, 0xc0, !PT ;  /* 0x0008000000ff7812 */ /* 0x000fe4000786c0ff */
[----:B------:R-:W-:Y:S02]  /*51560*/  PRMT R128, R128, 0x7773, RZ ;  /* 0x0000777380807816 */ /* 0x000fe400000000ff */
[C---:B------:R-:W-:Y:S02]  /*51570*/  LOP3.LUT P0, RZ, R0.reuse, 0x40000, RZ, 0xc0, !PT ;  /* 0x0004000000ff7812 */ /* 0x040fe4000780c0ff */
[----:B------:R-:W-:Y:S02]  /*51580*/  PRMT R2, R129, 0x7772, RZ ;  /* 0x0000777281027816 */ /* 0x000fe400000000ff */
[----:B------:R-:W-:-:S03]  /*51590*/  LOP3.LUT P1, RZ, R0, 0x20000, RZ, 0xc0, !PT ;  /* 0x0002000000ff7812 */ /* 0x000fc6000782c0ff */
[----:B------:R0:W-:Y:S01]  /*515a0*/  @P2 STG.E.U8 desc[UR32][R176.64], R128 ;  /* 0x00000080b0002986 */ /* 0x0001e2000c101120 */
[----:B------:R-:W-:-:S03]  /*515b0*/  LOP3.LUT P2, RZ, R0, 0x10000, RZ, 0xc0, !PT ;  /* 0x0001000000ff7812 */ /* 0x000fc6000784c0ff */
[----:B------:R1:W-:Y:S01]  /*515c0*/  @P3 STG.E.U8 desc[UR32][R178.64], R2 ;  /* 0x00000002b2003986 */ /* 0x0003e2000c101120 */
[----:B------:R-:W-:-:S03]  /*515d0*/  PRMT R129, R129, 0x7773, RZ ;  /* 0x0000777381817816 */ /* 0x000fc600000000ff */
[----:B0-----:R-:W4:Y:S04]  /*515e0*/  LDL.LU.64 R176, [R1+0x4b8] ;  /* 0x0004b80001b07983 */ /* 0x001f280000300a00 */
[----:B-1----:R-:W4:Y:S01]  /*515f0*/  LDL.LU.64 R178, [R1+0x4b0] ;  /* 0x0004b00001b27983 */ /* 0x002f220000300a00 */
[C---:B------:R-:W-:Y:S02]  /*51600*/  PRMT R2, R130.reuse, 0x7772, RZ ;  /* 0x0000777282027816 */ /* 0x040fe400000000ff */
[----:B------:R-:W-:Y:S01]  /*51610*/  PRMT R130, R130, 0x7773, RZ ;  /* 0x0000777382827816 */ /* 0x000fe200000000ff */
        /* <DEDUP_REMOVED lines=11> */
[----:B------:R-:W-:Y:S01]  /*516d0*/  LOP3.LUT P4, RZ, R0, 0x100, RZ, 0xc0, !PT ;  /* 0x0000010000ff7812 */ /* 0x000fe2000788c0ff */
[----:B--2---:R-:W-:Y:S04]  /*516e0*/  @P0 STG.E.U8 desc[UR32][R172.64], R129 ;  /* 0x00000081ac000986 */ /* 0x004fe8000c101120 */
[----:B---3--:R-:W-:Y:S04]  /*516f0*/  @P1 STG.E.U8 desc[UR32][R174.64], R2 ;  /* 0x00000002ae001986 */ /* 0x008fe8000c101120 */
[----:B------:R0:W-:Y:S04]  /*51700*/  @P2 STG.E.U8 desc[UR32][R124.64], R130 ;  /* 0x000000827c002986 */ /* 0x0001e8000c101120 */
[----:B0-----:R-:W2:Y:S01]  /*51710*/  LDL.LU.64 R124, [R1+0x1168] ;  /* 0x00116800017c7983 */ /* 0x001ea20000300a00 */
[----:B------:R-:W-:-:S02]  /*51720*/  LOP3.LUT R7, R7, 0xffffbfff, RZ, 0xc0, !PT ;  /* 0xffffbfff07077812 */ /* 0x000fc400078ec0ff */
[C---:B------:R-:W-:Y:S01]  /*51730*/  LOP3.LUT P3, RZ, R0.reuse, 0x8000, RZ, 0xc0, !PT ;  /* 0x0000800000ff7812 */ /* 0x040fe2000786c0ff */
[----:B------:R-:W3:Y:S01]  /*51740*/  LDL.LU.64 R168, [R1+0x478] ;  /* 0x0004780001a87983 */ /* 0x000ee20000300a00 */
[----:B------:R-:W-:Y:S02]  /*51750*/  @P4 LOP3.LUT R7, R7, 0x4000, RZ, 0xfc, !PT ;  /* 0x0000400007074812 */ /* 0x000fe400078efcff */
[----:B------:R-:W-:Y:S01]  /*51760*/  LOP3.LUT P4, RZ, R0, 0x200, RZ, 0xc0, !PT ;  /* 0x0000020000ff7812 */ /* 0x000fe2000788c0ff */
[----:B------:R-:W3:Y:S01]  /*51770*/  LDL.LU.64 R170, [R1+0x468] ;  /* 0x0004680001aa7983 */ /* 0x000ee20000300a00 */
[----:B------:R-:W-:Y:S02]  /*51780*/  LOP3.LUT R7, R7, 0xffff7fff, RZ, 0xc0, !PT ;  /* 0xffff7fff07077812 */ /* 0x000fe400078ec0ff */
[----:B------:R-:W-:Y:S01]  /*51790*/  PRMT R2, R131, 0x7772, RZ ;  /* 0x0000777283027816 */ /* 0x000fe200000000ff */
[----:B------:R-:W3:Y:S08]  /*517a0*/  LDL.LU.64 R172, [R1+0x460] ;  /* 0x0004600001ac7983 */ /* 0x000ef00000300a00 */
[----:B------:R-:W-:-:S02]  /*517b0*/  @P4 LOP3.LUT R7, R7, 0x8000, RZ, 0xfc, !PT ;  /* 0x0000800007074812 */ /* 0x000fc400078efcff */
[----:B------:R-:W-:Y:S01]  /*517c0*/  PRMT R131, R131, 0x7773, RZ ;  /* 0x0000777383837816 */ /* 0x000fe200000000ff */
[----:B----4-:R0:W-:Y:S01]  /*517d0*/  @P3 STG.E.U8 desc[UR32][R176.64], R2 ;  /* 0x00000002b0003986 */ /* 0x0101e2000c101120 */
[----:B------:R-:W-:Y:S02]  /*517e0*/  LOP3.LUT P4, RZ, R0, 0x400, RZ, 0xc0, !PT ;  /* 0x0000040000ff7812 */ /* 0x000fe4000788c0ff */
[----:B------:R-:W-:Y:S01]  /*517f0*/  LOP3.LUT R7, R7, 0xfffeffff, RZ, 0xc0, !PT ;  /* 0xfffeffff07077812 */ /* 0x000fe200078ec0ff */
[----:B------:R-:W4:Y:S04]  /*51800*/  LDL.LU.64 R174, [R1+0x458] ;  /* 0x0004580001ae7983 */ /* 0x000f280000300a00 */
[----:B0-----:R-:W4:Y:S06]  /*51810*/  LDL.LU.64 R176, [R1+0x450] ;  /* 0x0004500001b07983 */ /* 0x001f2c0000300a00 */
        /* <DEDUP_REMOVED lines=11> */
[----:B------:R-:W-:Y:S01]  /*518d0*/  @P4 STG.E.U8 desc[UR32][R178.64], R131 ;  /* 0x00000083b2004986 */ /* 0x000fe2000c101120 */
[----:B------:R-:W-:Y:S02]  /*518e0*/  LOP3.LUT P4, RZ, R7, 0x80000, RZ, 0xc0, !PT ;  /* 0x0008000007ff7812 */ /* 0x000fe4000788c0ff */
[----:B--2---:R-:W-:-:S11]  /*518f0*/  PRMT R2, R124, 0x7770, RZ ;  /* 0x000077707c027816 */ /* 0x004fd600000000ff */
[----:B------:R0:W-:Y:S04]  /*51900*/  @P4 STG.E.U8 desc[UR32][R126.64], R2 ;  /* 0x000000027e004986 */ /* 0x0001e8000c101120 */
[----:B0-----:R-:W2:Y:S04]  /*51910*/  LDL.LU.64 R126, [R1+0x1160] ;  /* 0x00116000017e7983 */ /* 0x001ea80000300a00 */
[----:B------:R-:W4:Y:S01]  /*51920*/  LDL.LU.64 R178, [R1+0x448] ;  /* 0x0004480001b27983 */ /* 0x000f220000300a00 */
        /* <DEDUP_REMOVED lines=23> */
[----:B---3--:R0:W-:Y:S01]  /*51aa0*/  @P4 STG.E.U8 desc[UR32][R168.64], R2 ;  /* 0x00000002a8004986 */ /* 0x0081e2000c101120 */
[----:B------:R-:W-:Y:S02]  /*51ab0*/  LOP3.LUT P4, RZ, R7, 0x1000, RZ, 0xc0, !PT ;  /* 0x0000100007ff7812 */ /* 0x000fe4000788c0ff */
[----:B0-----:R-:W-:-:S11]  /*51ac0*/  PRMT R2, R127, 0x7771, RZ ;  /* 0x000077717f027816 */ /* 0x001fd600000000ff */
[----:B------:R0:W-:Y:S02]  /*51ad0*/  @P4 STG.E.U8 desc[UR32][R242.64], R2 ;  /* 0x00000002f2004986 */ /* 0x0001e4000c101120 */
[C---:B0-----:R-:W-:Y:S02]  /*51ae0*/  PRMT R2, R124.reuse, 0x7772, RZ ;  /* 0x000077727c027816 */ /* 0x041fe400000000ff */
[----:B------:R-:W2:Y:S01]  /*51af0*/  LDL.LU.64 R242, [R1+0x1158] ;  /* 0x0011580001f27983 */ /* 0x000ea20000300a00 */
[----:B------:R-:W-:-:S03]  /*51b00*/  PRMT R124, R124, 0x7773, RZ ;  /* 0x000077737c7c7816 */ /* 0x000fc600000000ff */
[----:B------:R0:W-:Y:S04]  /*51b10*/  @P5 STG.E.U8 desc[UR32][R170.64], R2 ;  /* 0x00000002aa005986 */ /* 0x0001e8000c101120 */
[----:B------:R-:W-:Y:S01]  /*51b20*/  @P6 STG.E.U8 desc[UR32][R172.64], R124 ;  /* 0x0000007cac006986 */ /* 0x000fe2000c101120 */
        /* <DEDUP_REMOVED lines=8> */
[----:B0-----:R-:W3:Y:S04]  /*51bb0*/  LDL.LU.64 R120, [R1+0x1150] ;  /* 0x0011500001787983 */ /* 0x001ee80000300a00 */
[----:B------:R-:W4:Y:S04]  /*51bc0*/  LDL.LU.64 R168, [R1+0x438] ;  /* 0x0004380001a87983 */ /* 0x000f280000300a00 */
[----:B------:R-:W3:Y:S04]  /*51bd0*/  LDL.LU.64 R170, [R1+0x430] ;  /* 0x0004300001aa7983 */ /* 0x000ee80000300a00 */
[----:B------:R-:W3:Y:S04]  /*51be0*/  LDL.LU.64 R172, [R1+0x428] ;  /* 0x0004280001ac7983 */ /* 0x000ee80000300a00 */
[----:B------:R-:W3:Y:S01]  /*51bf0*/  LDL.LU.64 R174, [R1+0x418] ;  /* 0x0004180001ae7983 */ /* 0x000ee20000300a00 */
[----:B------:R-:W-:-:S02]  /*51c00*/  PRMT R2, R127, 0x7772, RZ ;  /* 0x000077727f027816 */ /* 0x000fc400000000ff */
[----:B------:R-:W-:Y:S01]  /*51c10*/  PRMT R127, R127, 0x7773, RZ ;  /* 0x000077737f7f7816 */ /* 0x000fe200000000ff */
[----:B------:R-:W3:Y:S04]  /*51c20*/  LDL.LU.64 R176, [R1+0x410] ;  /* 0x0004100001b07983 */ /* 0x000ee80000300a00 */
[----:B------:R-:W3:Y:S04]  /*51c30*/  LDL.LU.64 R178, [R1+0x408] ;  /* 0x0004080001b27983 */ /* 0x000ee80000300a00 */
[----:B------:R-:W3:Y:S04]  /*51c40*/  LDL.LU.64 R158, [R1+0x400] ;  /* 0x00040000019e7983 */ /* 0x000ee80000300a00 */
[----:B------:R-:W3:Y:S04]  /*51c50*/  LDL.LU.64 R160, [R1+0x3f8] ;  /* 0x0003f80001a07983 */ /* 0x000ee80000300a00 */
[----:B------:R-:W3:Y:S04]  /*51c60*/  LDL.LU.64 R162, [R1+0x3f0] ;  /* 0x0003f00001a27983 */ /* 0x000ee80000300a00 */
[----:B------:R-:W3:Y:S04]  /*51c70*/  LDL.LU.64 R164, [R1+0x3e8] ;  /* 0x0003e80001a47983 */ /* 0x000ee80000300a00 */
[----:B------:R-:W3:Y:S01]  /*51c80*/  LDL.LU.64 R166, [R1+0x3e0] ;  /* 0x0003e00001a67983 */ /* 0x000ee20000300a00 */
[----:B------:R-:W-:-:S02]  /*51c90*/  LOP3.LUT R7, R7, 0xffffffef, RZ, 0xc0, !PT ;  /* 0xffffffef07077812 */ /* 0x000fc400078ec0ff */
[C---:B--2---:R-:W-:Y:S02]  /*51ca0*/  LOP3.LUT P0, RZ, R242.reuse, 0x80000000, RZ, 0xc0, !PT ;  /* 0x80000000f2ff7812 */ /* 0x044fe4000780c0ff */
[C---:B------:R-:W-:Y:S02]  /*51cb0*/  LOP3.LUT P1, RZ, R242.reuse, 0x40000000, RZ, 0xc0, !PT ;  /* 0x40000000f2ff7812 */ /* 0x040fe4000782c0ff */
[C---:B------:R-:W-:Y:S02]  /*51cc0*/  LOP3.LUT P2, RZ, R242.reuse, 0x20000000, RZ, 0xc0, !PT ;  /* 0x20000000f2ff7812 */ /* 0x040fe4000784c0ff */
[----:B------:R-:W-:-:S07]  /*51cd0*/  LOP3.LUT P3, RZ, R242, 0x10000000, RZ, 0xc0, !PT ;  /* 0x10000000f2ff7812 */ /* 0x000fce000786c0ff */
[----:B----4-:R0:W-:Y:S04]  /*51ce0*/  @P0 STG.E.U8 desc[UR32][R168.64], R2 ;  /* 0x00000002a8000986 */ /* 0x0101e8000c101120 */
[----:B---3--:R-:W-:Y:S01]  /*51cf0*/  @P1 STG.E.U8 desc[UR32][R170.64], R127 ;  /* 0x0000007faa001986 */ /* 0x008fe2000c101120 */
[----:B0-----:R-:W-:-:S05]  /*51d00*/  PRMT R2, R120, 0x7770, RZ ;  /* 0x0000777078027816 */ /* 0x001fca00000000ff */
[----:B------:R0:W-:Y:S02]  /*51d10*/  @P2 STG.E.U8 desc[UR32][R172.64], R2 ;  /* 0x00000002ac002986 */ /* 0x0001e4000c101120 */
[----:B0-----:R-:W-:-:S05]  /*51d20*/  PRMT R2, R120, 0x7771, RZ ;  /* 0x0000777178027816 */ /* 0x001fca00000000ff */
[----:B------:R0:W-:Y:S04]  /*51d30*/  @P3 STG.E.U8 desc[UR32][R122.64], R2 ;  /* 0x000000027a003986 */ /* 0x0001e8000c101120 */
[----:B0-----:R-:W2:Y:S01]  /*51d40*/  LDL.LU.64 R122, [R1+0x1148] ;  /* 0x00114800017a7983 */ /* 0x001ea20000300a00 */
[----:B------:R-:W-:Y:S02]  /*51d50*/  LOP3.LUT P4, RZ, R242, 0x80000, RZ, 0xc0, !PT ;  /* 0x00080000f2ff7812 */ /* 0x000fe4000788c0ff */
[----:B------:R-:W-:Y:S01]  /*51d60*/  PRMT R2, R121, 0x7770, RZ ;  /* 0x0000777079027816 */ /* 0x000fe200000000ff */
[----:B------:R-:W3:Y:S04]  /*51d70*/  LDL.LU.64 R168, [R1+0x3d0] ;  /* 0x0003d00001a87983 */ /* 0x000ee80000300a00 */
[----:B------:R-:W4:Y:S04]  /*51d80*/  LDL.LU.64 R170, [R1+0x3c8] ;  /* 0x0003c80001aa7983 */ /* 0x000f280000300a00 */
[----:B------:R-:W4:Y:S02]  /*51d90*/  LDL.LU.64 R172, [R1+0x3c0] ;  /* 0x0003c00001ac7983 */ /* 0x000f240000300a00 */
        /* <DEDUP_REMOVED lines=23> */
[----:B------:R0:W-:Y:S01]  /*51f10*/  @P4 STG.E.U8 desc[UR32][R174.64], R2 ;  /* 0x00000002ae004986 */ /* 0x0001e2000c101120 */
[----:B------:R-:W-:Y:S02]  /*51f20*/  LOP3.LUT P4, RZ, R7, 0x800, RZ, 0xc0, !PT ;  /* 0x0000080007ff7812 */ /* 0x000fe4000788c0ff */
[----:B0-----:R-:W-:Y:S01]  /*51f30*/  PRMT R2, R121, 0x7771, RZ ;  /* 0x0000777179027816 */ /* 0x001fe200000000ff */
[----:B------:R-:W4:Y:S10]  /*51f40*/  LDL.LU.64 R174, [R1+0x3b8] ;  /* 0x0003b80001ae7983 */ /* 0x000f340000300a00 */
[----:B------:R0:W-:Y:S01]  /*51f50*/  @P4 STG.E.U8 desc[UR32][R176.64], R2 ;  /* 0x00000002b0004986 */ /* 0x0001e2000c101120 */
[----:B------:R-:W-:-:S03]  /*51f60*/  LOP3.LUT P4, RZ, R7, 0x400, RZ, 0xc0, !PT ;  /* 0x0000040007ff7812 */ /* 0x000fc6000788c0ff */
[----:B0-----:R-:W4:Y:S01]  /*51f70*/  LDL.LU.64 R176, [R1+0x3b0] ;  /* 0x0003b00001b07983 */ /* 0x001f220000300a00 */
[----:B--2---:R-:W-:-:S09]  /*51f80*/  PRMT R2, R122, 0x7770, RZ ;  /* 0x000077707a027816 */ /* 0x004fd200000000ff */
[----:B------:R0:W-:Y:S01]  /*51f90*/  @P4 STG.E.U8 desc[UR32][R178.64], R2 ;  /* 0x00000002b2004986 */ /* 0x0001e2000c101120 */
[C---:B------:R-:W-:Y:S02]  /*51fa0*/  LOP3.LUT P4, RZ, R7.reuse, 0x200, RZ, 0xc0, !PT ;  /* 0x0000020007ff7812 */ /* 0x040fe4000788c0ff */
        /* <DEDUP_REMOVED lines=19> */
[C---:B------:R-:W-:Y:S02]  /*520e0*/  LOP3.LUT P5, RZ, R242.reuse, 0x40000, RZ, 0xc0, !PT ;  /* 0x00040000f2ff7812 */ /* 0x040fe400078ac0ff */
[C---:B------:R-:W-:Y:S02]  /*520f0*/  LOP3.LUT P6, RZ, R242.reuse, 0x20000, RZ, 0xc0, !PT ;  /* 0x00020000f2ff7812 */ /* 0x040fe400078cc0ff */
[C---:B------:R-:W-:Y:S02]  /*52100*/  LOP3.LUT P0, RZ, R242.reuse, 0x10000, RZ, 0xc0, !PT ;  /* 0x00010000f2ff7812 */ /* 0x040fe4000780c0ff */
[----:B------:R-:W-:-:S02]  /*52110*/  LOP3.LUT P1, RZ, R242, 0x8000, RZ, 0xc0, !PT ;  /* 0x00008000f2ff7812 */ /* 0x000fc4000782c0ff */
[----:B------:R-:W-:Y:S02]  /*52120*/  PRMT R121, R121, 0x7773, RZ ;  /* 0x0000777379797816 */ /* 0x000fe400000000ff */
[----:B------:R-:W-:Y:S02]  /*52130*/  PRMT R2, R122, 0x7772, RZ ;  /* 0x000077727a027816 */ /* 0x000fe400000000ff */
[C---:B------:R-:W-:Y:S01]  /*52140*/  LOP3.LUT P2, RZ, R242.reuse, 0x4000, RZ, 0xc0, !PT ;  /* 0x00004000f2ff7812 */ /* 0x040fe2000784c0ff */
[----:B---3--:R-:W-:Y:S01]  /*52150*/  @P5 STG.E.U8 desc[UR32][R168.64], R121 ;  /* 0x00000079a8005986 */ /* 0x008fe2000c101120 */
[----:B------:R-:W-:Y:S02]  /*52160*/  LOP3.LUT P3, RZ, R242, 0x2000, RZ, 0xc0, !PT ;  /* 0x00002000f2ff7812 */ /* 0x000fe4000786c0ff */
[----:B------:R-:W-:Y:S01]  /*52170*/  PRMT R122, R122, 0x7773, RZ ;  /* 0x000077737a7a7816 */ /* 0x000fe200000000ff */
[----:B----4-:R0:W-:Y:S04]  /*52180*/  @P6 STG.E.U8 desc[UR32][R170.64], R2 ;  /* 0x00000002aa006986 */ /* 0x0101e8000c101120 */
[----:B------:R1:W-:Y:S01]  /*52190*/  @P0 STG.E.U8 desc[UR32][R172.64], R122 ;  /* 0x0000007aac000986 */ /* 0x0003e2000c101120 */
[----:B------:R-:W-:-:S02]  /*521a0*/  LOP3.LUT P0, RZ, R242, 0x1000, RZ, 0xc0, !PT ;  /* 0x00001000f2ff7812 */ /* 0x000fc4000780c0ff */
[C---:B0-----:R-:W-:Y:S01]  /*521b0*/  PRMT R2, R123.reuse, 0x7772, RZ ;  /* 0x000077727b027816 */ /* 0x041fe200000000ff */
[----:B------:R-:W3:Y:S01]  /*521c0*/  LDL.LU.64 R170, [R1+0x398] ;  /* 0x0003980001aa7983 */ /* 0x000ee20000300a00 */
[----:B------:R-:W-:-:S03]  /*521d0*/  PRMT R123, R123, 0x7773, RZ ;  /* 0x000077737b7b7816 */ /* 0x000fc600000000ff */
[----:B------:R0:W-:Y:S04]  /*521e0*/  @P1 STG.E.U8 desc[UR32][R174.64], R2 ;  /* 0x00000002ae001986 */ /* 0x0001e8000c101120 */
[----:B-1----:R-:W4:Y:S04]  /*521f0*/  LDL.LU.64 R172, [R1+0x390] ;  /* 0x0003900001ac7983 */ /* 0x002f280000300a00 */
[----:B0-----:R-:W4:Y:S04]  /*52200*/  LDL.LU.64 R174, [R1+0x388] ;  /* 0x0003880001ae7983 */ /* 0x001f280000300a00 */
[----:B------:R0:W-:Y:S04]  /*52210*/  @P2 STG.E.U8 desc[UR32][R176.64], R123 ;  /* 0x0000007bb0002986 */ /* 0x0001e8000c101120 */
[----:B0-----:R-:W4:Y:S01]  /*52220*/  LDL.LU.64 R176, [R1+0x380] ;  /* 0x0003800001b07983 */ /* 0x001f220000300a00 */
[----:B------:R-:W-:-:S02]  /*52230*/  LOP3.LUT P4, RZ, R242, 0x1, RZ, 0xc0, !PT ;  /* 0x00000001f2ff7812 */ /* 0x000fc4000788c0ff */
[----:B------:R-:W-:-:S11]  /*52240*/  LOP3.LUT R0, R0, 0xefffffff, RZ, 0xc0, !PT ;  /* 0xefffffff00007812 */ /* 0x000fd600078ec0ff */
[----:B------:R-:W-:Y:S02]  /*52250*/  @P4 LOP3.LUT R0, R0, 0x10000000, RZ, 0xfc, !PT ;  /* 0x1000000000004812 */ /* 0x000fe400078efcff */
[----:B------:R-:W-:Y:S02]  /*52260*/  LOP3.LUT P4, RZ, R242, 0x2, RZ, 0xc0, !PT ;  /* 0x00000002f2ff7812 */ /* 0x000fe4000788c0ff */
[----:B--2---:R-:W-:-:S05]  /*52270*/  PRMT R2, R116, 0x7770, RZ ;  /* 0x0000777074027816 */ /* 0x004fca00000000ff */
[----:B------:R0:W-:Y:S02]  /*52280*/  @P3 STG.E.U8 desc[UR32][R178.64], R2 ;  /* 0x00000002b2003986 */ /* 0x0001e4000c101120 */
[----:B0-----:R-:W-:Y:S02]  /*52290*/  PRMT R2, R116, 0x7771, RZ ;  /* 0x0000777174027816 */ /* 0x001fe400000000ff */
[----:B------:R-:W2:Y:S04]  /*522a0*/  LDL.LU.64 R178, [R1+0x378] ;  /* 0x0003780001b27983 */ /* 0x000ea80000300a00 */
[----:B------:R-:W2:Y:S04]  /*522b0*/  LDL.LU.64 R158, [R1+0x370] ;  /* 0x00037000019e7983 */ /* 0x000ea80000300a00 */
[----:B------:R0:W-:Y:S04]  /*522c0*/  @P0 STG.E.U8 desc[UR32][R118.64], R2 ;  /* 0x0000000276000986 */ /* 0x0001e8000c101120 */
[----:B0-----:R-:W2:Y:S04]  /*522d0*/  LDL.LU.64 R118, [R1+0x1138] ;  /* 0x0011380001767983 */ /* 0x001ea80000300a00 */
[----:B------:R-:W2:Y:S04]  /*522e0*/  LDL.LU.64 R160, [R1+0x368] ;  /* 0x0003680001a07983 */ /* 0x000ea80000300a00 */
[----:B------:R-:W2:Y:S04]  /*522f0*/  LDL.LU.64 R162, [R1+0x360] ;  /* 0x0003600001a27983 */ /* 0x000ea80000300a00 */
[----:B------:R-:W2:Y:S01]  /*52300*/  LDL.LU.64 R164, [R1+0x358] ;  /* 0x0003580001a47983 */ /* 0x000ea20000300a00 */
[----:B------:R-:W-:-:S02]  /*52310*/  LOP3.LUT R0, R0, 0xdfffffff, RZ, 0xc0, !PT ;  /* 0xdfffffff00007812 */ /* 0x000fc400078ec0ff */
[----:B------:R-:W-:Y:S01]  /*52320*/  LOP3.LUT R7, R7, 0xfffffffe, RZ, 0xc0, !PT ;  /* 0xfffffffe07077812 */ /* 0x000fe200078ec0ff */
[----:B------:R-:W2:Y:S01]  /*52330*/  LDL.LU.64 R166, [R1+0x348] ;  /* 0x0003480001a67983 */ /* 0x000ea20000300a00 */
[----:B------:R-:W-:Y:S02]  /*52340*/  @P4 LOP3.LUT R0, R0, 0x20000000, RZ, 0xfc, !PT ;  /* 0x2000000000004812 */ /* 0x000fe400078efcff */
[----:B------:R-:W-:Y:S01]  /*52350*/  LOP3.LUT P4, RZ, R242, 0x4, RZ, 0xc0, !PT ;  /* 0x00000004f2ff7812 */ /* 0x000fe2000788c0ff */
[----:B------:R-:W2:Y:S01]  /*52360*/  LDL.LU.64 R168, [R1+0x340] ;  /* 0x0003400001a87983 */ /* 0x000ea20000300a00 */
        /* <DEDUP_REMOVED lines=10> */
[C---:B------:R-:W-:Y:S02]  /*52410*/  LOP3.LUT P4, RZ, R242.reuse, 0x40, RZ, 0xc0, !PT ;  /* 0x00000040f2ff7812 */ /* 0x040fe4000788c0ff */
[----:B------:R-:W-:Y:S02]  /*52420*/  LOP3.LUT R7, R7, 0xfffffffb, RZ, 0xc0, !PT ;  /* 0xfffffffb07077812 */ /* 0x000fe400078ec0ff */
[C---:B------:R-:W-:Y:S02]  /*52430*/  LOP3.LUT P1, RZ, R242.reuse, 0x800, RZ, 0xc0, !PT ;  /* 0x00000800f2ff7812 */ /* 0x040fe4000782c0ff */
[----:B------:R-:W-:Y:S02]  /*52440*/  LOP3.LUT P2, RZ, R242, 0x400, RZ, 0xc0, !PT ;  /* 0x00000400f2ff7812 */ /* 0x000fe4000784c0ff */
[----:B------:R-:W-:-:S05]  /*52450*/  PRMT R2, R117, 0x7770, RZ ;  /* 0x0000777075027816 */ /* 0x000fca00000000ff */
[----:B------:R-:W-:Y:S02]  /*52460*/  @P4 LOP3.LUT R7, R7, 0x4, RZ, 0xfc, !PT ;  /* 0x0000000407074812 */ /* 0x000fe400078efcff */
[C---:B------:R-:W-:Y:S02]  /*52470*/  LOP3.LUT P4, RZ, R242.reuse, 0x80, RZ, 0xc0, !PT ;  /* 0x00000080f2ff7812 */ /* 0x040fe4000788c0ff */
[----:B------:R-:W-:Y:S01]  /*52480*/  LOP3.LUT P3, RZ, R242, 0x200, RZ, 0xc0, !PT ;  /* 0x00000200f2ff7812 */ /* 0x000fe2000786c0ff */
[----:B---3--:R0:W-:Y:S01]  /*52490*/  @P1 STG.E.U8 desc[UR32][R170.64], R2 ;  /* 0x00000002aa001986 */ /* 0x0081e2000c101120 */
[----:B------:R-:W-:Y:S02]  /*524a0*/  LOP3.LUT R7, R7, 0xfffffff7, RZ, 0xc0, !PT ;  /* 0xfffffff707077812 */ /* 0x000fe400078ec0ff */
[----:B0-----:R-:W-:Y:S01]  /*524b0*/  PRMT R2, R117, 0x7771, RZ ;  /* 0x0000777175027816 */ /* 0x001fe200000000ff */
[----:B------:R-:W3:Y:S06]  /*524c0*/  LDL.LU.64 R170, [R1+0x338] ;  /* 0x0003380001aa7983 */ /* 0x000eec0000300a00 */
[----:B------:R-:W-:-:S02]  /*524d0*/  @P4 LOP3.LUT R7, R7, 0x8, RZ, 0xfc, !PT ;  /* 0x0000000807074812 */ /* 0x000fc400078efcff */
[----:B------:R-:W-:Y:S01]  /*524e0*/  LOP3.LUT P4, RZ, R242, 0x100, RZ, 0xc0, !PT ;  /* 0x00000100f2ff7812 */ /* 0x000fe2000788c0ff */
[----:B----4-:R0:W-:Y:S04]  /*524f0*/  @P2 STG.E.U8 desc[UR32][R172.64], R2 ;  /* 0x00000002ac002986 */ /* 0x0101e8000c101120 */
[----:B0-----:R-:W4:Y:S01]  /*52500*/  LDL.LU.64 R172, [R1+0x330] ;  /* 0x0003300001ac7983 */ /* 0x001f220000300a00 */
[----:B--2---:R-:W-:-:S05]  /*52510*/  PRMT R2, R118, 0x7770, RZ ;  /* 0x0000777076027816 */ /* 0x004fca00000000ff */
[----:B------:R0:W-:Y:S02]  /*52520*/  @P3 STG.E.U8 desc[UR32][R174.64], R2 ;  /* 0x00000002ae003986 */ /* 0x0001e4000c101120 */
[----:B0-----:R-:W-:Y:S02]  /*52530*/  PRMT R2, R118, 0x7771, RZ ;  /* 0x0000777176027816 */ /* 0x001fe400000000ff */
[----:B------:R-:W2:Y:S04]  /*52540*/  LDL.LU.64 R174, [R1+0x328] ;  /* 0x0003280001ae7983 */ /* 0x000ea80000300a00 */
        /* <DEDUP_REMOVED lines=10> */
[----:B0-----:R-:W-:-:S11]  /*525f0*/  PRMT R2, R116, 0x7772, RZ ;  /* 0x0000777274027816 */ /* 0x001fd600000000ff */
[----:B------:R0:W-:Y:S01]  /*52600*/  @P4 STG.E.U8 desc[UR32][R160.64], R2 ;  /* 0x00000002a0004986 */ /* 0x0001e2000c101120 */
[----:B------:R-:W-:Y:S02]  /*52610*/  LOP3.LUT P4, RZ, R7, 0x1, RZ, 0xc0, !PT ;  /* 0x0000000107ff7812 */ /* 0x000fe4000788c0ff */
[----:B------:R-:W-:-:S11]  /*52620*/  PRMT R116, R116, 0x7773, RZ ;  /* 0x0000777374747816 */ /* 0x000fd600000000ff */
[----:B------:R-:W-:Y:S01]  /*52630*/  @P4 STG.E.U8 desc[UR32][R162.64], R116 ;  /* 0x00000074a2004986 */ /* 0x000fe2000c101120 */
[----:B------:R-:W-:Y:S02]  /*52640*/  LOP3.LUT P4, RZ, R0, 0x80000000, RZ, 0xc0, !PT ;  /* 0x8000000000ff7812 */ /* 0x000fe4000788c0ff */
[C---:B0-----:R-:W-:Y:S02]  /*52650*/  PRMT R2, R117.reuse, 0x7772, RZ ;  /* 0x0000777275027816 */ /* 0x041fe400000000ff */
[----:B------:R-:W-:-:S09]  /*52660*/  PRMT R117, R117, 0x7773, RZ ;  /* 0x0000777375757816 */ /* 0x000fd200000000ff */
[----:B------:R-:W-:Y:S01]  /*52670*/  @P4 STG.E.U8 desc[UR32][R164.64], R2 ;  /* 0x00000002a4004986 */ /* 0x000fe2000c101120 */
[----:B------:R-:W-:-:S13]  /*52680*/  LOP3.LUT P4, RZ, R0, 0x40000000, RZ, 0xc0, !PT ;  /* 0x4000000000ff7812 */ /* 0x000fda000788c0ff */
[----:B------:R0:W-:Y:S04]  /*52690*/  @P4 STG.E.U8 desc[UR32][R112.64], R117 ;  /* 0x0000007570004986 */ /* 0x0001e8000c101120 */
[----:B0-----:R-:W2:Y:S01]  /*526a0*/  LDL.LU.64 R112, [R1+0x1130] ;  /* 0x0011300001707983 */ /* 0x001ea20000300a00 */
[----:B------:R-:W-:Y:S02]  /*526b0*/  LOP3.LUT P4, RZ, R0, 0x20000000, RZ, 0xc0, !PT ;  /* 0x2000000000ff7812 */ /* 0x000fe4000788c0ff */
[----:B------:R-:W-:Y:S02]  /*526c0*/  PRMT R2, R118, 0x7772, RZ ;  /* 0x0000777276027816 */ /* 0x000fe400000000ff */
[C---:B------:R-:W-:Y:S02]  /*526d0*/  LOP3.LUT P5, RZ, R243.reuse, 0x80000000, RZ, 0xc0, !PT ;  /* 0x80000000f3ff7812 */ /* 0x040fe400078ac0ff */
[----:B------:R-:W-:-:S07]  /*526e0*/  LOP3.LUT P6, RZ, R243, 0x40000000, RZ, 0xc0, !PT ;  /* 0x40000000f3ff7812 */ /* 0x000fce00078cc0ff */
[----:B------:R0:W-:Y:S01]  /*526f0*/  @P4 STG.E.U8 desc[UR32][R166.64], R2 ;  /* 0x00000002a6004986 */ /* 0x0001e2000c101120 */
[----:B------:R-:W-:Y:S02]  /*52700*/  LOP3.LUT P4, RZ, R0, 0x10000000, RZ, 0xc0, !PT ;  /* 0x1000000000ff7812 */ /* 0x000fe4000788c0ff */
[C---:B------:R-:W-:Y:S02]  /*52710*/  LOP3.LUT P0, RZ, R243.reuse, 0x20000000, RZ, 0xc0, !PT ;  /* 0x20000000f3ff7812 */ /* 0x040fe4000780c0ff */
[----:B------:R-:W-:Y:S02]  /*52720*/  PRMT R118, R118, 0x7773, RZ ;  /* 0x0000777376767816 */ /* 0x000fe400000000ff */
[----:B------:R-:W-:Y:S02]  /*52730*/  LOP3.LUT P1, RZ, R243, 0x10000000, RZ, 0xc0, !PT ;  /* 0x10000000f3ff7812 */ /* 0x000fe4000782c0ff */
[----:B0-----:R-:W-:-:S05]  /*52740*/  PRMT R2, R119, 0x7772, RZ ;  /* 0x0000777277027816 */ /* 0x001fca00000000ff */
[----:B------:R-:W-:Y:S01]  /*52750*/  @P4 STG.E.U8 desc[UR32][R168.64], R118 ;  /* 0x00000076a8004986 */ /* 0x000fe2000c101120 */
[----:B------:R-:W-:-:S03]  /*52760*/  PRMT R119, R119, 0x7773, RZ ;  /* 0x0000777377777816 */ /* 0x000fc600000000ff */
[----:B---3--:R2:W-:Y:S01]  /*52770*/  @P5 STG.E.U8 desc[UR32][R170.64], R2 ;  /* 0x00000002aa005986 */ /* 0x0085e2000c101120 */
[----:B------:R-:W-:-:S03]  /*52780*/  LOP3.LUT P2, RZ, R243, 0x8000000, RZ, 0xc0, !PT ;  /* 0x08000000f3ff7812 */ /* 0x000fc6000784c0ff */
[----:B----4-:R-:W-:Y:S01]  /*52790*/  @P6 STG.E.U8 desc[UR32][R172.64], R119 ;  /* 0x00000077ac006986 */ /* 0x010fe2000c101120 */
[C---:B------:R-:W-:Y:S02]  /*527a0*/  LOP3.LUT P3, RZ, R243.reuse, 0x4000000, RZ, 0xc0, !PT ;  /* 0x04000000f3ff7812 */ /* 0x040fe4000786c0ff */
[----:B------:R-:W-:Y:S02]  /*527b0*/  LOP3.LUT P4, RZ, R243, 0x2000, RZ, 0xc0, !PT ;  /* 0x00002000f3ff7812 */ /* 0x000fe4000788c0ff */
[----:B------:R-:W-:-:S11]  /*527c0*/  LOP3.LUT R0, R0, 0xffefffff, RZ, 0xc0, !PT ;  /* 0xffefffff00007812 */ /* 0x000fd600078ec0ff */
[----:B------:R-:W-:Y:S02]  /*527d0*/  @P4 LOP3.LUT R0, R0, 0x100000, RZ, 0xfc, !PT ;  /* 0x0010000000004812 */ /* 0x000fe400078efcff */
[----:B------:R-:W-:Y:S02]  /*527e0*/  LOP3.LUT P4, RZ, R243, 0x4000, RZ, 0xc0, !PT ;  /* 0x00004000f3ff7812 */ /* 0x000fe4000788c0ff */
[----:B--2---:R-:W-:-:S05]  /*527f0*/  PRMT R2, R112, 0x7770, RZ ;  /* 0x0000777070027816 */ /* 0x004fca00000000ff */
[----:B------:R0:W-:Y:S02]  /*52800*/  @P0 STG.E.U8 desc[UR32][R174.64], R2 ;  /* 0x00000002ae000986 */ /* 0x0001e4000c101120 */
[----:B0-----:R-:W-:-:S05]  /*52810*/  PRMT R2, R112, 0x7771, RZ ;  /* 0x0000777170027816 */ /* 0x001fca00000000ff */
[----:B------:R0:W-:Y:S02]  /*52820*/  @P1 STG.E.U8 desc[UR32][R176.64], R2 ;  /* 0x00000002b0001986 */ /* 0x0001e4000c101120 */
        /* <DEDUP_REMOVED lines=14> */
[----:B------:R-:W-:-:S02]  /*52910*/  LOP3.LUT R0, R0, 0xffdfffff, RZ, 0xc0, !PT ;  /* 0xffdfffff00007812 */ /* 0x000fc400078ec0ff */
[C---:B------:R-:W-:Y:S01]  /*52920*/  LOP3.LUT P0, RZ, R243.reuse, 0x2000000, RZ, 0xc0, !PT ;  /* 0x02000000f3ff7812 */ /* 0x040fe2000780c0ff */
[----:B------:R-:W4:Y:S01]  /*52930*/  LDL.LU.64 R166, [R1+0x2b0] ;  /* 0x0002b00001a67983 */ /* 0x000f220000300a00 */
        /* <DEDUP_REMOVED lines=19> */
[----:B------:R-:W-:Y:S02]  /*52a70*/  LOP3.LUT P3, RZ, R243, 0x400000, RZ, 0xc0, !PT ;  /* 0x00400000f3ff7812 */ /* 0x000fe4000786c0ff */
[----:B------:R-:W-:-:S09]  /*52a80*/  LOP3.LUT R0, R0, 0xf7ffffff, RZ, 0xc0, !PT ;  /* 0xf7ffffff00007812 */ /* 0x000fd200078ec0ff */
[----:B------:R-:W-:Y:S02]  /*52a90*/  @P4 LOP3.LUT R0, R0, 0x8000000, RZ, 0xfc, !PT ;  /* 0x0800000000004812 */ /* 0x000fe400078efcff */
[----:B------:R-:W-:Y:S02]  /*52aa0*/  LOP3.LUT P4, RZ, R243, 0x200000, RZ, 0xc0, !PT ;  /* 0x00200000f3ff7812 */ /* 0x000fe4000788c0ff */
[----:B--2---:R-:W-:-:S05]  /*52ab0*/  PRMT R2, R114, 0x7770, RZ ;  /* 0x0000777072027816 */ /* 0x004fca00000000ff */
[----:B---3--:R0:W-:Y:S02]  /*52ac0*/  @P0 STG.E.U8 desc[UR32][R168.64], R2 ;  /* 0x00000002a8000986 */ /* 0x0081e4000c101120 */
[----:B0-----:R-:W-:Y:S02]  /*52ad0*/  PRMT R2, R114, 0x7771, RZ ;  /* 0x0000777172027816 */ /* 0x001fe400000000ff */
[----:B------:R-:W2:Y:S04]  /*52ae0*/  LDL.LU.64 R168, [R1+0x2a8] ;  /* 0x0002a80001a87983 */ /* 0x000ea80000300a00 */
[----:B----4-:R0:W-:Y:S02]  /*52af0*/  @P1 STG.E.U8 desc[UR32][R170.64], R2 ;  /* 0x00000002aa001986 */ /* 0x0101e4000c101120 */
[----:B0-----:R-:W-:-:S02]  /*52b00*/  PRMT R2, R115, 0x7770, RZ ;  /* 0x0000777073027816 */ /* 0x001fc400000000ff */
[----:B------:R-:W3:Y:S04]  /*52b10*/  LDL.LU.64 R170, [R1+0x2a0] ;  /* 0x0002a00001aa7983 */ /* 0x000ee80000300a00 */
[----:B------:R0:W-:Y:S02]  /*52b20*/  @P2 STG.E.U8 desc[UR32][R172.64], R2 ;  /* 0x00000002ac002986 */ /* 0x0001e4000c101120 */
[----:B0-----:R-:W-:Y:S02]  /*52b30*/  PRMT R2, R115, 0x7771, RZ ;  /* 0x0000777173027816 */ /* 0x001fe400000000ff */
[----:B------:R-:W4:Y:S04]  /*52b40*/  LDL.LU.64 R172, [R1+0x298] ;  /* 0x0002980001ac7983 */ /* 0x000f280000300a00 */
[----:B------:R0:W-:Y:S02]  /*52b50*/  @P3 STG.E.U8 desc[UR32][R174.64], R2 ;  /* 0x00000002ae003986 */ /* 0x0001e4000c101120 */
[----:B0-----:R-:W-:-:S02]  /*52b60*/  PRMT R2, R112, 0x7772, RZ ;  /* 0x0000777270027816 */ /* 0x001fc400000000ff */
[----:B------:R-:W4:Y:S04]  /*52b70*/  LDL.LU.64 R174, [R1+0x290] ;  /* 0x0002900001ae7983 */ /* 0x000f280000300a00 */
[----:B------:R0:W-:Y:S01]  /*52b80*/  @P4 STG.E.U8 desc[UR32][R176.64], R2 ;  /* 0x00000002b0004986 */ /* 0x0001e2000c101120 */
[----:B------:R-:W-:Y:S02]  /*52b90*/  LOP3.LUT P4, RZ, R0, 0x8000000, RZ, 0xc0, !PT ;  /* 0x0800000000ff7812 */ /* 0x000fe4000788c0ff */
[----:B------:R-:W-:Y:S02]  /*52ba0*/  PRMT R112, R112, 0x7773, RZ ;  /* 0x0000777370707816 */ /* 0x000fe400000000ff */
[----:B0-----:R-:W-:Y:S01]  /*52bb0*/  PRMT R2, R113, 0x7772, RZ ;  /* 0x0000777271027816 */ /* 0x001fe200000000ff */
[----:B------:R-:W4:Y:S08]  /*52bc0*/  LDL.LU.64 R176, [R1+0x288] ;  /* 0x0002880001b07983 */ /* 0x000f300000300a00 */
[----:B------:R-:W-:Y:S01]  /*52bd0*/  @P4 STG.E.U8 desc[UR32][R160.64], R112 ;  /* 0x00000070a0004986 */ /* 0x000fe2000c101120 */
[----:B------:R-:W-:-:S02]  /*52be0*/  LOP3.LUT P4, RZ, R0, 0x4000000, RZ, 0xc0, !PT ;  /* 0x0400000000ff7812 */ /* 0x000fc4000788c0ff */
[----:B------:R-:W-:-:S11]  /*52bf0*/  PRMT R113, R113, 0x7773, RZ ;  /* 0x0000777371717816 */ /* 0x000fd600000000ff */
[----:B------:R0:W-:Y:S01]  /*52c00*/  @P4 STG.E.U8 desc[UR32][R178.64], R2 ;  /* 0x00000002b2004986 */ /* 0x0001e2000c101120 */
[----:B------:R-:W-:Y:S02]  /*52c10*/  LOP3.LUT P4, RZ, R0, 0x2000000, RZ, 0xc0, !PT ;  /* 0x0200000000ff7812 */ /* 0x000fe4000788c0ff */
[----:B0-----:R-:W-:Y:S01]  /*52c20*/  PRMT R2, R114, 0x7772, RZ ;  /* 0x0000777272027816 */ /* 0x001fe200000000ff */
[----:B------:R-:W4:Y:S10]  /*52c30*/  LDL.LU.64 R178, [R1+0x278] ;  /* 0x0002780001b27983 */ /* 0x000f340000300a00 */
[----:B------:R-:W-:Y:S01]  /*52c40*/  @P4 STG.E.U8 desc[UR32][R162.64], R113 ;  /* 0x00000071a2004986 */ /* 0x000fe2000c101120 */
[----:B------:R-:W-:-:S02]  /*52c50*/  LOP3.LUT P4, RZ, R0, 0x1000000, RZ, 0xc0, !PT ;  /* 0x0100000000ff7812 */ /* 0x000fc4000788c0ff */
[----:B------:R-:W-:-:S11]  /*52c60*/  PRMT R114, R114, 0x7773, RZ ;  /* 0x0000777372727816 */ /* 0x000fd600000000ff */
[----:B------:R0:W-:Y:S01]  /*52c70*/  @P4 STG.E.U8 desc[UR32][R108.64], R2 ;  /* 0x000000026c004986 */ /* 0x0001e2000c101120 */
[----:B------:R-:W-:-:S03]  /*52c80*/  LOP3.LUT P4, RZ, R0, 0x800000, RZ, 0xc0, !PT ;  /* 0x0080000000ff7812 */ /* 0x000fc6000788c0ff */
[----:B0-----:R-:W2:Y:S10]  /*52c90*/  LDL.LU.64 R108, [R1+0x1120] ;  /* 0x00112000016c7983 */ /* 0x001eb40000300a00 */
[----:B------:R-:W-:Y:S01]  /*52ca0*/  @P4 STG.E.U8 desc[UR32][R164.64], R114 ;  /* 0x00000072a4004986 */ /* 0x000fe2000c101120 */
[----:B------:R-:W-:-:S02]  /*52cb0*/  LOP3.LUT P4, RZ, R0, 0x400000, RZ, 0xc0, !PT ;  /* 0x0040000000ff7812 */ /* 0x000fc4000788c0ff */
[----:B------:R-:W-:-:S11]  /*52cc0*/  PRMT R2, R115, 0x7772, RZ ;  /* 0x0000777273027816 */ /* 0x000fd600000000ff */
[----:B------:R0:W-:Y:S04]  /*52cd0*/  @P4 STG.E.U8 desc[UR32][R110.64], R2 ;  /* 0x000000026e004986 */ /* 0x0001e8000c101120 */
[----:B0-----:R-:W4:Y:S01]  /*52ce0*/  LDL.LU.64 R110, [R1+0x1118] ;  /* 0x00111800016e7983 */ /* 0x001f220000300a00 */
[----:B------:R-:W-:Y:S02]  /*52cf0*/  LOP3.LUT P4, RZ, R0, 0x200000, RZ, 0xc0, !PT ;  /* 0x0020000000ff7812 */ /* 0x000fe4000788c0ff */
[----:B------:R-:W-:Y:S02]  /*52d00*/  PRMT R115, R115, 0x7773, RZ ;  /* 0x0000777373737816 */ /* 0x000fe400000000ff */
[----:B------:R-:W-:-:S09]  /*52d10*/  LOP3.LUT P5, RZ, R243, 0x1000, RZ, 0xc0, !PT ;  /* 0x00001000f3ff7812 */ /* 0x000fd200078ac0ff */
[----:B------:R-:W-:Y:S01]  /*52d20*/  @P4 STG.E.U8 desc[UR32][R166.64], R115 ;  /* 0x00000073a6004986 */ /* 0x000fe2000c101120 */
[----:B------:R-:W-:Y:S02]  /*52d30*/  LOP3.LUT P4, RZ, R0, 0x100000, RZ, 0xc0, !PT ;  /* 0x0010000000ff7812 */ /* 0x000fe4000788c0ff */
[C---:B------:R-:W-:Y:S02]  /*52d40*/  LOP3.LUT P6, RZ, R243.reuse, 0x800, RZ, 0xc0, !PT ;  /* 0x00000800f3ff7812 */ /* 0x040fe400078cc0ff */
[C---:B------:R-:W-:Y:S02]  /*52d50*/  LOP3.LUT P0, RZ, R243.reuse, 0x400, RZ, 0xc0, !PT ;  /* 0x00000400f3ff7812 */ /* 0x040fe4000780c0ff */
[C---:B------:R-:W-:Y:S02]  /*52d60*/  LOP3.LUT P1, RZ, R243.reuse, 0x200, RZ, 0xc0, !PT ;  /* 0x00000200f3ff7812 */ /* 0x040fe4000782c0ff */
[C---:B------:R-:W-:Y:S02]  /*52d70*/  LOP3.LUT P2, RZ, R243.reuse, 0x100, RZ, 0xc0, !PT ;  /* 0x00000100f3ff7812 */ /* 0x040fe4000784c0ff */
[----:B------:R-:W-:-:S02]  /*52d80*/  LOP3.LUT P3, RZ, R243, 0x80, RZ, 0xc0, !PT ;  /* 0x00000080f3ff7812 */ /* 0x000fc4000786c0ff */
[----:B--2---:R-:W-:-:S05]  /*52d90*/  PRMT R2, R108, 0x7770, RZ ;  /* 0x000077706c027816 */ /* 0x004fca00000000ff */
[----:B------:R0:W-:Y:S02]  /*52da0*/  @P4 STG.E.U8 desc[UR32][R168.64], R2 ;  /* 0x00000002a8004986 */ /* 0x0001e4000c101120 */
[----:B0-----:R-:W-:-:S05]  /*52db0*/  PRMT R2, R108, 0x7771, RZ ;  /* 0x000077716c027816 */ /* 0x001fca00000000ff */
[----:B---3--:R0:W-:Y:S02]  /*52dc0*/  @P5 STG.E.U8 desc[UR32][R170.64], R2 ;  /* 0x00000002aa005986 */ /* 0x0081e4000c101120 */
[----:B0-----:R-:W-:-:S05]  /*52dd0*/  PRMT R2, R109, 0x7770, RZ ;  /* 0x000077706d027816 */ /* 0x001fca00000000ff */
[----:B----4-:R0:W-:Y:S02]  /*52de0*/  @P6 STG.E.U8 desc[UR32][R172.64], R2 ;  /* 0x00000002ac006986 */ /* 0x0101e4000c101120 */
        /* <DEDUP_REMOVED lines=11> */
[----:B------:R-:W4:Y:S01]  /*52ea0*/  LDL.LU.64 R176, [R1+0x250] ;  /* 0x0002500001b07983 */ /* 0x000f220000300a00 */
[----:B------:R-:W-:-:S05]  /*52eb0*/  PRMT R2, R111, 0x7770, RZ ;  /* 0x000077706f027816 */ /* 0x000fca00000000ff */
[----:B------:R0:W-:Y:S04]  /*52ec0*/  @P3 STG.E.U8 desc[UR32][R178.64], R2 ;  /* 0x00000002b2003986 */ /* 0x0001e8000c101120 */
[----:B0-----:R-:W4:Y:S04]  /*52ed0*/  LDL.LU.64 R178, [R1+0x240] ;  /* 0x0002400001b27983 */ /* 0x001f280000300a00 */
[----:B------:R-:W4:Y:S01]  /*52ee0*/  LDL.LU.64 R158, [R1+0x238] ;  /* 0x00023800019e7983 */ /* 0x000f220000300a00 */
[----:B------:R-:W-:Y:S02]  /*52ef0*/  LOP3.LUT R0, R0, 0xffffefff, RZ, 0xc0, !PT ;  /* 0xffffefff00007812 */ /* 0x000fe400078ec0ff */
[C---:B------:R-:W-:Y:S01]  /*52f00*/  LOP3.LUT P0, RZ, R243.reuse, 0x40, RZ, 0xc0, !PT ;  /* 0x00000040f3ff7812 */ /* 0x040fe2000780c0ff */
[----:B------:R-:W4:Y:S01]  /*52f10*/  LDL.LU.64 R160, [R1+0x228] ;  /* 0x0002280001a07983 */ /* 0x000f220000300a00 */
[----:B------:R-:W-:-:S02]  /*52f20*/  LOP3.LUT P1, RZ, R243, 0x20, RZ, 0xc0, !PT ;  /* 0x00000020f3ff7812 */ /* 0x000fc4000782c0ff */
[----:B------:R-:W-:Y:S01]  /*52f30*/  PRMT R2, R111, 0x7771, RZ ;  /* 0x000077716f027816 */ /* 0x000fe200000000ff */
[----:B------:R-:W4:Y:S01]  /*52f40*/  LDL.LU.64 R162, [R1+0x220] ;  /* 0x0002200001a27983 */ /* 0x000f220000300a00 */
[C---:B------:R-:W-:Y:S02]  /*52f50*/  LOP3.LUT P2, RZ, R243.reuse, 0x10, RZ, 0xc0, !PT ;  /* 0x00000010f3ff7812 */ /* 0x040fe4000784c0ff */
[----:B------:R-:W-:Y:S01]  /*52f60*/  LOP3.LUT P3, RZ, R243, 0x8, RZ, 0xc0, !PT ;  /* 0x00000008f3ff7812 */ /* 0x000fe2000786c0ff */
[----:B------:R-:W4:Y:S04]  /*52f70*/  LDL.LU.64 R164, [R1+0x218] ;  /* 0x0002180001a47983 */ /* 0x000f280000300a00 */
[----:B------:R-:W4:Y:S01]  /*52f80*/  LDL.LU.64 R166, [R1+0x210] ;  /* 0x0002100001a67983 */ /* 0x000f220000300a00 */
[----:B--2---:R-:W-:-:S13]  /*52f90*/  LOP3.LUT P4, RZ, R244, 0x4000000, RZ, 0xc0, !PT ;  /* 0x04000000f4ff7812 */ /* 0x004fda000788c0ff */
        /* <DEDUP_REMOVED lines=21> */
[----:B---3--:R0:W-:Y:S10]  /*530f0*/  @P0 STG.E.U8 desc[UR32][R168.64], R2 ;  /* 0x00000002a8000986 */ /* 0x0081f4000c101120 */
[----:B------:R-:W-:-:S02]  /*53100*/  @P4 LOP3.LUT R0, R0, 0x80000, RZ, 0xfc, !PT ;  /* 0x0008000000004812 */ /* 0x000fc400078efcff */
[----:B------:R-:W-:Y:S01]  /*53110*/  LOP3.LUT P4, RZ, R243, 0x4, RZ, 0xc0, !PT ;  /* 0x00000004f3ff7812 */ /* 0x000fe2000788c0ff */
[----:B0-----:R-:W2:Y:S01]  /*53120*/  LDL.LU.64 R168, [R1+0x208] ;  /* 0x0002080001a87983 */ /* 0x001ea20000300a00 */
[C---:B------:R-:W-:Y:S02]  /*53130*/  PRMT R2, R108.reuse, 0x7772, RZ ;  /* 0x000077726c027816 */ /* 0x040fe400000000ff */
[----:B------:R-:W-:-:S03]  /*53140*/  PRMT R108, R108, 0x7773, RZ ;  /* 0x000077736c6c7816 */ /* 0x000fc600000000ff */
[----:B----4-:R0:W-:Y:S04]  /*53150*/  @P1 STG.E.U8 desc[UR32][R170.64], R2 ;  /* 0x00000002aa001986 */ /* 0x0101e8000c101120 */
[----:B------:R1:W-:Y:S01]  /*53160*/  @P2 STG.E.U8 desc[UR32][R172.64], R108 ;  /* 0x0000006cac002986 */ /* 0x0003e2000c101120 */
[----:B0-----:R-:W-:-:S03]  /*53170*/  PRMT R2, R109, 0x7772, RZ ;  /* 0x000077726d027816 */ /* 0x001fc600000000ff */
[----:B------:R-:W3:Y:S01]  /*53180*/  LDL.LU.64 R170, [R1+0x200] ;  /* 0x0002000001aa7983 */ /* 0x000ee20000300a00 */
[----:B------:R-:W-:-:S03]  /*53190*/  PRMT R109, R109, 0x7773, RZ ;  /* 0x000077736d6d7816 */ /* 0x000fc600000000ff */
[----:B------:R0:W-:Y:S04]  /*531a0*/  @P3 STG.E.U8 desc[UR32][R174.64], R2 ;  /* 0x00000002ae003986 */ /* 0x0001e8000c101120 */
[----:B------:R-:W-:Y:S01]  /*531b0*/  @P4 STG.E.U8 desc[UR32][R176.64], R109 ;  /* 0x0000006db0004986 */ /* 0x000fe2000c101120 */
[----:B------:R-:W-:-:S03]  /*531c0*/  LOP3.LUT P4, RZ, R0, 0x80000, RZ, 0xc0, !PT ;  /* 0x0008000000ff7812 */ /* 0x000fc6000788c0ff */
[----:B-1----:R-:W4:Y:S01]  /*531d0*/  LDL.LU.64 R172, [R1+0x1f8] ;  /* 0x0001f80001ac7983 */ /* 0x002f220000300a00 */
[----:B0-----:R-:W-:-:S09]  /*531e0*/  PRMT R2, R110, 0x7772, RZ ;  /* 0x000077726e027816 */ /* 0x001fd200000000ff */
[----:B------:R0:W-:Y:S01]  /*531f0*/  @P4 STG.E.U8 desc[UR32][R104.64], R2 ;  /* 0x0000000268004986 */ /* 0x0001e2000c101120 */
[----:B------:R-:W-:-:S03]  /*53200*/  LOP3.LUT P4, RZ, R0, 0x40000, RZ, 0xc0, !PT ;  /* 0x0004000000ff7812 */ /* 0x000fc6000788c0ff */
[----:B0-----:R-:W2:Y:S01]  /*53210*/  LDL.LU.64 R104, [R1+0x1108] ;  /* 0x0011080001687983 */ /* 0x001ea20000300a00 */
[----:B------:R-:W-:Y:S02]  /*53220*/  PRMT R110, R110, 0x7773, RZ ;  /* 0x000077736e6e7816 */ /* 0x000fe400000000ff */
[----:B------:R-:W-:Y:S01]  /*53230*/  PRMT R2, R111, 0x7772, RZ ;  /* 0x000077726f027816 */ /* 0x000fe200000000ff */
[----:B------:R-:W4:Y:S06]  /*53240*/  LDL.LU.64 R174, [R1+0x1f0] ;  /* 0x0001f00001ae7983 */ /* 0x000f2c0000300a00 */
[----:B------:R0:W-:Y:S01]  /*53250*/  @P4 STG.E.U8 desc[UR32][R178.64], R110 ;  /* 0x0000006eb2004986 */ /* 0x0001e2000c101120 */
[----:B------:R-:W-:-:S02]  /*53260*/  LOP3.LUT P4, RZ, R0, 0x20000, RZ, 0xc0, !PT ;  /* 0x0002000000ff7812 */ /* 0x000fc4000788c0ff */
[----:B------:R-:W-:Y:S01]  /*53270*/  PRMT R111, R111, 0x7773, RZ ;  /* 0x000077736f6f7816 */ /* 0x000fe200000000ff */
[----:B------:R-:W4:Y:S04]  /*53280*/  LDL.LU.64 R176, [R1+0x1e8] ;  /* 0x0001e80001b07983 */ /* 0x000f280000300a00 */
[----:B0-----:R-:W4:Y:S06]  /*53290*/  LDL.LU.64 R178, [R1+0x1e0] ;  /* 0x0001e00001b27983 */ /* 0x001f2c0000300a00 */
        /* <DEDUP_REMOVED lines=19> */
[----:B------:R3:W-:Y:S02]  /*533d0*/  @P4 STG.E.U8 desc[UR32][R166.64], R2 ;  /* 0x00000002a6004986 */ /* 0x0007e4000c101120 */
[----:B---3--:R-:W-:-:S05]  /*533e0*/  PRMT R2, R106, 0x7770, RZ ;  /* 0x000077706a027816 */ /* 0x008fca00000000ff */
[----:B------:R0:W-:Y:S02]  /*533f0*/  @P5 STG.E.U8 desc[UR32][R168.64], R2 ;  /* 0x00000002a8005986 */ /* 0x0001e4000c101120 */
[----:B0-----:R-:W-:-:S05]  /*53400*/  PRMT R2, R106, 0x7771, RZ ;  /* 0x000077716a027816 */ /* 0x001fca00000000ff */
[----:B------:R0:W-:Y:S02]  /*53410*/  @P6 STG.E.U8 desc[UR32][R170.64], R2 ;  /* 0x00000002aa006986 */ /* 0x0001e4000c101120 */
[C---:B0-----:R-:W-:Y:S02]  /*53420*/  PRMT R2, R107.reuse, 0x7770, RZ ;  /* 0x000077706b027816 */ /* 0x041fe400000000ff */
[----:B------:R-:W2:Y:S04]  /*53430*/  LDL.LU.64 R170, [R1+0x1d8] ;  /* 0x0001d80001aa7983 */ /* 0x000ea80000300a00 */
[----:B----4-:R0:W-:Y:S02]  /*53440*/  @P0 STG.E.U8 desc[UR32][R172.64], R2 ;  /* 0x00000002ac000986 */ /* 0x0101e4000c101120 */
[----:B0-----:R-:W-:-:S02]  /*53450*/  PRMT R2, R107, 0x7771, RZ ;  /* 0x000077716b027816 */ /* 0x001fc400000000ff */
[----:B------:R-:W3:Y:S04]  /*53460*/  LDL.LU.64 R172, [R1+0x1d0] ;  /* 0x0001d00001ac7983 */ /* 0x000ee80000300a00 */
[----:B------:R0:W-:Y:S04]  /*53470*/  @P1 STG.E.U8 desc[UR32][R174.64], R2 ;  /* 0x00000002ae001986 */ /* 0x0001e8000c101120 */
[----:B0-----:R-:W4:Y:S01]  /*53480*/  LDL.LU.64 R174, [R1+0x1c8] ;  /* 0x0001c80001ae7983 */ /* 0x001f220000300a00 */
[----:B------:R-:W-:Y:S02]  /*53490*/  LOP3.LUT P2, RZ, R244, 0x200000, RZ, 0xc0, !PT ;  /* 0x00200000f4ff7812 */ /* 0x000fe4000784c0ff */
[----:B------:R-:W-:-:S02]  /*534a0*/  PRMT R2, R104, 0x7772, RZ ;  /* 0x0000777268027816 */ /* 0x000fc400000000ff */
[C---:B------:R-:W-:Y:S02]  /*534b0*/  LOP3.LUT P3, RZ, R244.reuse, 0x100000, RZ, 0xc0, !PT ;  /* 0x00100000f4ff7812 */ /* 0x040fe4000786c0ff */
[----:B------:R-:W-:Y:S02]  /*534c0*/  LOP3.LUT P0, RZ, R244, 0x80000, RZ, 0xc0, !PT ;  /* 0x00080000f4ff7812 */ /* 0x000fe4000780c0ff */
[----:B------:R-:W-:-:S05]  /*534d0*/  PRMT R104, R104, 0x7773, RZ ;  /* 0x0000777368687816 */ /* 0x000fca00000000ff */
[----:B------:R0:W-:Y:S01]  /*534e0*/  @P2 STG.E.U8 desc[UR32][R176.64], R2 ;  /* 0x00000002b0002986 */ /* 0x0001e2000c101120 */
[C---:B------:R-:W-:Y:S02]  /*534f0*/  LOP3.LUT P1, RZ, R244.reuse, 0x40000, RZ, 0xc0, !PT ;  /* 0x00040000f4ff7812 */ /* 0x040fe4000782c0ff */
[C---:B------:R-:W-:Y:S01]  /*53500*/  LOP3.LUT P2, RZ, R244.reuse, 0x20000, RZ, 0xc0, !PT ;  /* 0x00020000f4ff7812 */ /* 0x040fe2000784c0ff */
[----:B------:R1:W-:Y:S04]  /*53510*/  @P3 STG.E.U8 desc[UR32][R178.64], R104 ;  /* 0x00000068b2003986 */ /* 0x0003e8000c101120 */
[----:B0-----:R-:W4:Y:S01]  /*53520*/  LDL.LU.64 R176, [R1+0x1b8] ;  /* 0x0001b80001b07983 */ /* 0x001f220000300a00 */
[----:B------:R-:W-:Y:S02]  /*53530*/  LOP3.LUT P3, RZ, R244, 0x10000, RZ, 0xc0, !PT ;  /* 0x00010000f4ff7812 */ /* 0x000fe4000786c0ff */
[C---:B------:R-:W-:Y:S01]  /*53540*/  PRMT R2, R105.reuse, 0x7772, RZ ;  /* 0x0000777269027816 */ /* 0x040fe200000000ff */
[----:B-1----:R-:W4:Y:S01]  /*53550*/  LDL.LU.64 R178, [R1+0x1b0] ;  /* 0x0001b00001b27983 */ /* 0x002f220000300a00 */
[----:B------:R-:W-:-:S03]  /*53560*/  PRMT R105, R105, 0x7773, RZ ;  /* 0x0000777369697816 */ /* 0x000fc600000000ff */
        /* <DEDUP_REMOVED lines=11> */
[----:B--2---:R0:W-:Y:S02]  /*53620*/  @P0 STG.E.U8 desc[UR32][R170.64], R2 ;  /* 0x00000002aa000986 */ /* 0x0041e4000c101120 */
[C---:B0-----:R-:W-:Y:S02]  /*53630*/  PRMT R2, R106.reuse, 0x7772, RZ ;  /* 0x000077726a027816 */ /* 0x041fe400000000ff */
[----:B------:R-:W-:Y:S01]  /*53640*/  PRMT R106, R106, 0x7773, RZ ;  /* 0x000077736a6a7816 */ /* 0x000fe200000000ff */
[----:B---3--:R-:W-:Y:S04]  /*53650*/  @P1 STG.E.U8 desc[UR32][R172.64], R105 ;  /* 0x00000069ac001986 */ /* 0x008fe8000c101120 */
[----:B----4-:R-:W-:Y:S04]  /*53660*/  @P2 STG.E.U8 desc[UR32][R174.64], R2 ;  /* 0x00000002ae002986 */ /* 0x010fe8000c101120 */
[----:B------:R0:W-:Y:S04]  /*53670*/  @P3 STG.E.U8 desc[UR32][R100.64], R106 ;  /* 0x0000006a64003986 */ /* 0x0001e8000c101120 */
[----:B0-----:R-:W2:Y:S01]  /*53680*/  LDL.LU.64 R100, [R1+0x10f8] ;  /* 0x0010f80001647983 */ /* 0x001ea20000300a00 */
[----:B------:R-:W-:-:S02]  /*53690*/  LOP3.LUT R0, R0, 0xffffffbf, RZ, 0xc0, !PT ;  /* 0xffffffbf00007812 */ /* 0x000fc400078ec0ff */
[C---:B------:R-:W-:Y:S01]  /*536a0*/  PRMT R2, R107.reuse, 0x7772, RZ ;  /* 0x000077726b027816 */ /* 0x040fe200000000ff */
[----:B------:R-:W3:Y:S01]  /*536b0*/  LDL.LU.64 R164, [R1+0x180] ;  /* 0x0001800001a47983 */ /* 0x000ee20000300a00 */
[----:B------:R-:W-:Y:S02]  /*536c0*/  @P4 LOP3.LUT R0, R0, 0x40, RZ, 0xfc, !PT ;  /* 0x0000004000004812 */ /* 0x000fe400078efcff */
[----:B------:R-:W-:Y:S01]  /*536d0*/  LOP3.LUT P4, RZ, R244, 0x400, RZ, 0xc0, !PT ;  /* 0x00000400f4ff7812 */ /* 0x000fe2000788c0ff */
[----:B------:R-:W4:Y:S01]  /*536e0*/  LDL.LU.64 R166, [R1+0x178] ;  /* 0x0001780001a67983 */ /* 0x000f220000300a00 */
[----:B------:R-:W-:Y:S02]  /*536f0*/  LOP3.LUT R0, R0, 0xffffff7f, RZ, 0xc0, !PT ;  /* 0xffffff7f00007812 */ /* 0x000fe400078ec0ff */
[----:B------:R-:W-:Y:S01]  /*53700*/  PRMT R107, R107, 0x7773, RZ ;  /* 0x000077736b6b7816 */ /* 0x000fe200000000ff */
[----:B------:R-:W4:Y:S04]  /*53710*/  LDL.LU.64 R168, [R1+0x170] ;  /* 0x0001700001a87983 */ /* 0x000f280000300a00 */
[----:B------:R-:W4:Y:S04]  /*53720*/  LDL.LU.64 R170, [R1+0x168] ;  /* 0x0001680001aa7983 */ /* 0x000f280000300a00 */
[----:B------:R-:W-:Y:S01]  /*53730*/  @P4 LOP3.LUT R0, R0, 0x80, RZ, 0xfc, !PT ;  /* 0x0000008000004812 */ /* 0x000fe200078efcff */
        /* <DEDUP_REMOVED lines=16> */
[----:B------:R-:W-:-:S03]  /*53840*/  LOP3.LUT P4, RZ, R0, 0x800, RZ, 0xc0, !PT ;  /* 0x0000080000ff7812 */ /* 0x000fc6000788c0ff */
[----:B0-----:R-:W4:Y:S10]  /*53850*/  LDL.LU.64 R176, [R1+0xb08] ;  /* 0x000b080001b07983 */ /* 0x001f340000300a00 */
[----:B------:R-:W-:Y:S01]  /*53860*/  @P4 STG.E.U8 desc[UR32][R178.64], R107 ;  /* 0x0000006bb2004986 */ /* 0x000fe2000c101120 */
[----:B------:R-:W-:-:S02]  /*53870*/  LOP3.LUT P4, RZ, R0, 0x400, RZ, 0xc0, !PT ;  /* 0x0000040000ff7812 */ /* 0x000fc4000788c0ff */
        /* <DEDUP_REMOVED lines=24> */
[----:B---3--:R0:W-:Y:S01]  /*53a00*/  @P4 STG.E.U8 desc[UR32][R164.64], R2 ;  /* 0x00000002a4004986 */ /* 0x0081e2000c101120 */
[----:B------:R-:W-:Y:S02]  /*53a10*/  LOP3.LUT P4, RZ, R0, 0x10, RZ, 0xc0, !PT ;  /* 0x0000001000ff7812 */ /* 0x000fe4000788c0ff */
[----:B0-----:R-:W-:-:S11]  /*53a20*/  PRMT R2, R103, 0x7770, RZ ;  /* 0x0000777067027816 */ /* 0x001fd600000000ff */
[----:B----4-:R0:W-:Y:S02]  /*53a30*/  @P4 STG.E.U8 desc[UR32][R166.64], R2 ;  /* 0x00000002a6004986 */ /* 0x0101e4000c101120 */
[----:B0-----:R-:W-:-:S05]  /*53a40*/  PRMT R2, R103, 0x7771, RZ ;  /* 0x0000777167027816 */ /* 0x001fca00000000ff */
[----:B------:R0:W-:Y:S02]  /*53a50*/  @P5 STG.E.U8 desc[UR32][R168.64], R2 ;  /* 0x00000002a8005986 */ /* 0x0001e4000c101120 */
[C---:B0-----:R-:W-:Y:S02]  /*53a60*/  PRMT R2, R100.reuse, 0x7772, RZ ;  /* 0x0000777264027816 */ /* 0x041fe400000000ff */
[----:B------:R-:W-:-:S03]  /*53a70*/  PRMT R100, R100, 0x7773, RZ ;  /* 0x0000777364647816 */ /* 0x000fc600000000ff */
[----:B------:R0:W-:Y:S04]  /*53a80*/  @P6 STG.E.U8 desc[UR32][R170.64], R2 ;  /* 0x00000002aa006986 */ /* 0x0001e8000c101120 */
[----:B------:R-:W-:Y:S01]  /*53a90*/  @P0 STG.E.U8 desc[UR32][R172.64], R100 ;  /* 0x00000064ac000986 */ /* 0x000fe2000c101120 */
[----:B------:R-:W-:Y:S02]  /*53aa0*/  LOP3.LUT P0, RZ, R244, 0x1, RZ, 0xc0, !PT ;  /* 0x00000001f4ff7812 */ /* 0x000fe4000780c0ff */
[C---:B0-----:R-:W-:Y:S02]  /*53ab0*/  PRMT R2, R101.reuse, 0x7772, RZ ;  /* 0x0000777265027816 */ /* 0x041fe400000000ff */
[----:B------:R-:W-:-:S03]  /*53ac0*/  PRMT R101, R101, 0x7773, RZ ;  /* 0x0000777365657816 */ /* 0x000fc600000000ff */
[----:B------:R0:W-:Y:S04]  /*53ad0*/  @P1 STG.E.U8 desc[UR32][R174.64], R2 ;  /* 0x00000002ae001986 */ /* 0x0001e8000c101120 */
[----:B------:R1:W-:Y:S01]  /*53ae0*/  @P2 STG.E.U8 desc[UR32][R176.64], R101 ;  /* 0x00000065b0002986 */ /* 0x0003e2000c101120 */
[----:B0-----:R-:W-:-:S03]  /*53af0*/  PRMT R2, R102, 0x7772, RZ ;  /* 0x0000777266027816 */ /* 0x001fc600000000ff */
[----:B------:R-:W2:Y:S01]  /*53b00*/  LDL.LU.64 R174, [R1+0xb28] ;  /* 0x000b280001ae7983 */ /* 0x000ea20000300a00 */
[----:B------:R-:W-:-:S03]  /*53b10*/  PRMT R102, R102, 0x7773, RZ ;  /* 0x0000777366667816 */ /* 0x000fc600000000ff */
[----:B------:R0:W-:Y:S04]  /*53b20*/  @P3 STG.E.U8 desc[UR32][R178.64], R2 ;  /* 0x00000002b2003986 */ /* 0x0001e8000c101120 */
[----:B-1----:R-:W3:Y:S04]  /*53b30*/  LDL.LU.64 R176, [R1+0xb30] ;  /* 0x000b300001b07983 */ /* 0x002ee80000300a00 */
[----:B------:R1:W-:Y:S04]  /*53b40*/  @P0 STG.E.U8 desc[UR32][R96.64], R102 ;  /* 0x0000006660000986 */ /* 0x0003e8000c101120 */
[----:B0-----:R-:W4:Y:S04]  /*53b50*/  LDL.LU.64 R178, [R1+0xb40] ;  /* 0x000b400001b27983 */ /* 0x001f280000300a00 */
[----:B------:R-:W4:Y:S04]  /*53b60*/  LDL.LU.64 R156, [R1+0xb48] ;  /* 0x000b4800019c7983 */ /* 0x000f280000300a00 */
[----:B------:R-:W4:Y:S04]  /*53b70*/  LDL.LU.64 R158, [R1+0xb50] ;  /* 0x000b5000019e7983 */ /* 0x000f280000300a00 */
[----:B-1----:R-:W4:Y:S01]  /*53b80*/  LDL.LU.64 R96, [R1+0x10e8] ;  /* 0x0010e80001607983 */ /* 0x002f220000300a00 */
[----:B------:R-:W-:-:S02]  /*53b90*/  LOP3.LUT P4, RZ, R245, 0x100000, RZ, 0xc0, !PT ;  /* 0x00100000f5ff7812 */ /* 0x000fc4000788c0ff */
[----:B------:R-:W-:Y:S01]  /*53ba0*/  LOP3.LUT R5, R5, 0xefffffff, RZ, 0xc0, !PT ;  /* 0xefffffff05057812 */ /* 0x000fe200078ec0ff */
[----:B------:R-:W4:Y:S01]  /*53bb0*/  LDL.LU.64 R160, [R1+0xb60] ;  /* 0x000b600001a07983 */ /* 0x000f220000300a00 */
[C---:B------:R-:W-:Y:S02]  /*53bc0*/  LOP3.LUT P1, RZ, R245.reuse, 0x80000000, RZ, 0xc0, !PT ;  /* 0x80000000f5ff7812 */ /* 0x040fe4000782c0ff */
[C---:B------:R-:W-:Y:S01]  /*53bd0*/  LOP3.LUT P2, RZ, R245.reuse, 0x40000000, RZ, 0xc0, !PT ;  /* 0x40000000f5ff7812 */ /* 0x040fe2000784c0ff */
[----:B------:R-:W4:Y:S01]  /*53be0*/  LDL.LU.64 R162, [R1+0xb68] ;  /* 0x000b680001a27983 */ /* 0x000f220000300a00 */
[----:B------:R-:W-:Y:S02]  /*53bf0*/  LOP3.LUT P3, RZ, R245, 0x20000000, RZ, 0xc0, !PT ;  /* 0x20000000f5ff7812 */ /* 0x000fe4000786c0ff */
[----:B------:R-:W-:Y:S01]  /*53c00*/  PRMT R2, R103, 0x7772, RZ ;  /* 0x0000777267027816 */ /* 0x000fe200000000ff */
[----:B------:R-:W4:Y:S02]  /*53c10*/  LDL.LU.64 R164, [R1+0xb70] ;  /* 0x000b700001a47983 */ /* 0x000f240000300a00 */
[----:B------:R-:W-:-:S02]  /*53c20*/  @P4 LOP3.LUT R5, R5, 0x10000000, RZ, 0xfc, !PT ;  /* 0x1000000005054812 */ /* 0x000fc400078efcff */
[----:B------:R-:W-:Y:S01]  /*53c30*/  LOP3.LUT P4, RZ, R245, 0x200000, RZ, 0xc0, !PT ;  /* 0x00200000f5ff7812 */ /* 0x000fe2000788c0ff */
[----:B------:R-:W4:Y:S01]  /*53c40*/  LDL.LU.64 R166, [R1+0xb78] ;  /* 0x000b780001a67983 */ /* 0x000f220000300a00 */
[----:B------:R-:W-:Y:S02]  /*53c50*/  LOP3.LUT R5, R5, 0xdfffffff, RZ, 0xc0, !PT ;  /* 0xdfffffff05057812 */ /* 0x000fe400078ec0ff */
[----:B------:R-:W-:Y:S01]  /*53c60*/  PRMT R103, R103, 0x7773, RZ ;  /* 0x0000777367677816 */ /* 0x000fe200000000ff */
[----:B------:R-:W4:Y:S08]  /*53c70*/  LDL.LU.64 R168, [R1+0xb80] ;  /* 0x000b800001a87983 */ /* 0x000f300000300a00 */
        /* <DEDUP_REMOVED lines=20> */
[----:B--2---:R4:W-:Y:S04]  /*53dc0*/  @P1 STG.E.U8 desc[UR32][R174.64], R2 ;  /* 0x00000002ae001986 */ /* 0x0049e8000c101120 */
[----:B---3--:R-:W-:Y:S01]  /*53dd0*/  @P2 STG.E.U8 desc[UR32][R176.64], R103 ;  /* 0x00000067b0002986 */ /* 0x008fe2000c101120 */
[----:B----4-:R-:W-:-:S05]  /*53de0*/  PRMT R2, R96, 0x7770, RZ ;  /* 0x0000777060027816 */ /* 0x010fca00000000ff */
[----:B------:R0:W-:Y:S04]  /*53df0*/  @P3 STG.E.U8 desc[UR32][R98.64], R2 ;  /* 0x0000000262003986 */ /* 0x0001e8000c101120 */
[----:B0-----:R-:W2:Y:S04]  /*53e00*/  LDL.LU.64 R98, [R1+0x10e0] ;  /* 0x0010e00001627983 */ /* 0x001ea80000300a00 */
[----:B------:R-:W3:Y:S04]  /*53e10*/  LDL.LU.64 R170, [R1+0xb88] ;  /* 0x000b880001aa7983 */ /* 0x000ee80000300a00 */
[----:B------:R-:W4:Y:S01]  /*53e20*/  LDL.LU.64 R172, [R1+0xb98] ;  /* 0x000b980001ac7983 */ /* 0x000f220000300a00 */
[----:B------:R-:W-:-:S03]  /*53e30*/  PRMT R2, R96, 0x7771, RZ ;  /* 0x0000777160027816 */ /* 0x000fc600000000ff */
[----:B------:R-:W4:Y:S04]  /*53e40*/  LDL.LU.64 R174, [R1+0xba0] ;  /* 0x000ba00001ae7983 */ /* 0x000f280000300a00 */
[----:B------:R-:W4:Y:S04]  /*53e50*/  LDL.LU.64 R176, [R1+0xba8] ;  /* 0x000ba80001b07983 */ /* 0x000f280000300a00 */
[----:B------:R0:W-:Y:S04]  /*53e60*/  @P4 STG.E.U8 desc[UR32][R178.64], R2 ;  /* 0x00000002b2004986 */ /* 0x0001e8000c101120 */
[----:B0-----:R-:W4:Y:S01]  /*53e70*/  LDL.LU.64 R178, [R1+0xbb0] ;  /* 0x000bb00001b27983 */ /* 0x001f220000300a00 */
        /* <DEDUP_REMOVED lines=14> */
[----:B------:R-:W-:Y:S01]  /*53f60*/  @P4 STG.E.U8 desc[UR32][R160.64], R2 ;  /* 0x00000002a0004986 */ /* 0x000fe2000c101120 */
        /* <DEDUP_REMOVED lines=13> */
[----:B------:R-:W-:Y:S02]  /*54040*/  PRMT R96, R96, 0x7773, RZ ;  /* 0x0000777360607816 */ /* 0x000fe400000000ff */
[----:B0-----:R-:W-:-:S09]  /*54050*/  PRMT R0, R97, 0x7772, RZ ;  /* 0x0000777261007816 */ /* 0x001fd200000000ff */
[----:B---3--:R-:W-:Y:S01]  /*54060*/  @P4 STG.E.U8 desc[UR32][R170.64], R96 ;  /* 0x00000060aa004986 */ /* 0x008fe2000c101120 */
[----:B------:R-:W-:-:S03]  /*54070*/  PRMT R97, R97, 0x7773, RZ ;  /* 0x0000777361617816 */ /* 0x000fc600000000ff */
        /* <DEDUP_REMOVED lines=9> */
[----:B------:R1:W-:Y:S04]  /*54110*/  @P3 STG.E.U8 desc[UR32][R246.64], R99 ;  /* 0x00000063f6003986 */ /* 0x0003e8000c101120 */
[----:B0-----:R-:W2:Y:S04]  /*54120*/  LDL.LU.64 R92, [R1+0x10d8] ;  /* 0x0010d800015c7983 */ /* 0x001ea80000300a00 */
[----:B-1----:R-:W3:Y:S04]  /*54130*/  LDL.LU.64 R246, [R1+0x10d0] ;  /* 0x0010d00001f67983 */ /* 0x002ee80000300a00 */
[----:B------:R-:W4:Y:S01]  /*54140*/  LDL.LU.64 R170, [R1+0xbd0] ;  /* 0x000bd00001aa7983 */ /* 0x000f220000300a00 */
[----:B------:R-:W-:-:S02]  /*54150*/  LOP3.LUT P0, RZ, R245, 0x2000, RZ, 0xc0, !PT ;  /* 0x00002000f5ff7812 */ /* 0x000fc4000780c0ff */
[C---:B------:R-:W-:Y:S01]  /*54160*/  LOP3.LUT P1, RZ, R245.reuse, 0x1000, RZ, 0xc0, !PT ;  /* 0x00001000f5ff7812 */ /* 0x040fe2000782c0ff */
[----:B------:R-:W3:Y:S04]  /*54170*/  LDL.LU.64 R172, [R1+0xbe0] ;  /* 0x000be00001ac7983 */ /* 0x000ee80000300a00 */
[----:B------:R-:W3:Y:S04]  /*54180*/  LDL.LU.64 R174, [R1+0xbe8] ;  /* 0x000be80001ae7983 */ /* 0x000ee80000300a00 */
[----:B------:R-:W3:Y:S04]  /*54190*/  LDL.LU.64 R176, [R1+0xbf0] ;  /* 0x000bf00001b07983 */ /* 0x000ee80000300a00 */
[----:B------:R-:W3:Y:S04]  /*541a0*/  LDL.LU.64 R178, [R1+0xbf8] ;  /* 0x000bf80001b27983 */ /* 0x000ee80000300a00 */
[----:B------:R-:W3:Y:S04]  /*541b0*/  LDL.LU.64 R158, [R1+0xc00] ;  /* 0x000c0000019e7983 */ /* 0x000ee80000300a00 */
[----:B------:R-:W3:Y:S04]  /*541c0*/  LDL.LU.64 R160, [R1+0xc08] ;  /* 0x000c080001a07983 */ /* 0x000ee80000300a00 */
[----:B------:R-:W3:Y:S01]  /*541d0*/  LDL.LU.64 R162, [R1+0xc18] ;  /* 0x000c180001a27983 */ /* 0x000ee20000300a00 */
        /* <DEDUP_REMOVED lines=9> */
[----:B----4-:R0:W-:Y:S02]  /*54270*/  @P0 STG.E.U8 desc[UR32][R170.64], R0 ;  /* 0x00000000aa000986 */ /* 0x0101e4000c101120 */
[----:B0-----:R-:W-:-:S05]  /*54280*/  PRMT R0, R92, 0x7771, RZ ;  /* 0x000077715c007816 */ /* 0x001fca00000000ff */
[----:B------:R0:W-:Y:S04]  /*54290*/  @P1 STG.E.U8 desc[UR32][R94.64], R0 ;  /* 0x000000005e001986 */ /* 0x0001e8000c101120 */
[----:B0-----:R-:W2:Y:S04]  /*542a0*/  LDL.LU.64 R94, [R1+0x10c8] ;  /* 0x0010c800015e7983 */ /* 0x001ea80000300a00 */
[----:B------:R-:W4:Y:S01]  /*542b0*/  LDL.LU.64 R164, [R1+0xc20] ;  /* 0x000c200001a47983 */ /* 0x000f220000300a00 */
[----:B------:R-:W-:Y:S02]  /*542c0*/  @P4 LOP3.LUT R5, R5, 0x400000, RZ, 0xfc, !PT ;  /* 0x0040000005054812 */ /* 0x000fe400078efcff */
[----:B------:R-:W-:Y:S01]  /*542d0*/  LOP3.LUT P4, RZ, R245, 0x10, RZ, 0xc0, !PT ;  /* 0x00000010f5ff7812 */ /* 0x000fe2000788c0ff */
[----:B------:R-:W4:Y:S01]  /*542e0*/  LDL.LU.64 R166, [R1+0xc30] ;  /* 0x000c300001a67983 */ /* 0x000f220000300a00 */
[----:B------:R-:W-:-:S02]  /*542f0*/  LOP3.LUT R5, R5, 0xff7fffff, RZ, 0xc0, !PT ;  /* 0xff7fffff05057812 */ /* 0x000fc400078ec0ff */
[C---:B------:R-:W-:Y:S01]  /*54300*/  LOP3.LUT P2, RZ, R245.reuse, 0x800, RZ, 0xc0, !PT ;  /* 0x00000800f5ff7812 */ /* 0x040fe2000784c0ff */
[----:B------:R-:W4:Y:S01]  /*54310*/  LDL.LU.64 R168, [R1+0xc40] ;  /* 0x000c400001a87983 */ /* 0x000f220000300a00 */
[----:B------:R-:W-:Y:S02]  /*54320*/  LOP3.LUT P3, RZ, R245, 0x400, RZ, 0xc0, !PT ;  /* 0x00000400f5ff7812 */ /* 0x000fe4000786c0ff */
[----:B------:R-:W-:Y:S01]  /*54330*/  PRMT R0, R93, 0x7770, RZ ;  /* 0x000077705d007816 */ /* 0x000fe200000000ff */
[----:B------:R-:W4:Y:S04]  /*54340*/  LDL.LU.64 R170, [R1+0xc48] ;  /* 0x000c480001aa7983 */ /* 0x000f280000300a00 */
        /* <DEDUP_REMOVED lines=15> */
[----:B0-----:R-:W3:Y:S01]  /*54440*/  LDL.LU.64 R172, [R1+0xc50] ;  /* 0x000c500001ac7983 */ /* 0x001ee20000300a00 */
[----:B------:R-:W-:-:S05]  /*54450*/  PRMT R0, R93, 0x7771, RZ ;  /* 0x000077715d007816 */ /* 0x000fca00000000ff */
[----:B------:R0:W-:Y:S04]  /*54460*/  @P3 STG.E.U8 desc[UR32][R174.64], R0 ;  /* 0x00000000ae003986 */ /* 0x0001e8000c101120 */
[----:B0-----:R-:W3:Y:S01]  /*54470*/  LDL.LU.64 R174, [R1+0xc58] ;  /* 0x000c580001ae7983 */ /* 0x001ee20000300a00 */
[----:B--2---:R-:W-:-:S05]  /*54480*/  PRMT R0, R94, 0x7770, RZ ;  /* 0x000077705e007816 */ /* 0x004fca00000000ff */
[----:B------:R0:W-:Y:S01]  /*54490*/  @P4 STG.E.U8 desc[UR32][R176.64], R0 ;  /* 0x00000000b0004986 */ /* 0x0001e2000c101120 */
[C---:B------:R-:W-:Y:S02]  /*544a0*/  LOP3.LUT P4, RZ, R5.reuse, 0x8000000, RZ, 0xc0, !PT ;  /* 0x0800000005ff7812 */ /* 0x040fe4000788c0ff */
        /* <DEDUP_REMOVED lines=14> */
[----:B------:R-:W-:-:S11]  /*54590*/  PRMT R92, R92, 0x7773, RZ ;  /* 0x000077735c5c7816 */ /* 0x000fd600000000ff */
[----:B----4-:R-:W-:Y:S01]  /*545a0*/  @P4 STG.E.U8 desc[UR32][R164.64], R92 ;  /* 0x0000005ca4004986 */ /* 0x010fe2000c101120 */
[----:B------:R-:W-:Y:S02]  /*545b0*/  LOP3.LUT P4, RZ, R5, 0x400000, RZ, 0xc0, !PT ;  /* 0x0040000005ff7812 */ /* 0x000fe4000788c0ff */
[----:B0-----:R-:W-:-:S11]  /*545c0*/  PRMT R0, R93, 0x7772, RZ ;  /* 0x000077725d007816 */ /* 0x001fd600000000ff */
[----:B------:R0:W-:Y:S04]  /*545d0*/  @P4 STG.E.U8 desc[UR32][R88.64], R0 ;  /* 0x0000000058004986 */ /* 0x0001e8000c101120 */
[----:B0-----:R-:W4:Y:S01]  /*545e0*/  LDL.LU.64 R88, [R1+0x10c0] ;  /* 0x0010c00001587983 */ /* 0x001f220000300a00 */
[----:B------:R-:W-:Y:S02]  /*545f0*/  LOP3.LUT P4, RZ, R5, 0x200000, RZ, 0xc0, !PT ;  /* 0x0020000005ff7812 */ /* 0x000fe4000788c0ff */
[----:B------:R-:W-:Y:S02]  /*54600*/  PRMT R93, R93, 0x7773, RZ ;  /* 0x000077735d5d7816 */ /* 0x000fe400000000ff */
[----:B------:R-:W-:Y:S02]  /*54610*/  LOP3.LUT P5, RZ, R245, 0x1, RZ, 0xc0, !PT ;  /* 0x00000001f5ff7812 */ /* 0x000fe400078ac0ff */
[----:B------:R-:W-:-:S07]  /*54620*/  LOP3.LUT P6, RZ, R246, 0x80000000, RZ, 0xc0, !PT ;  /* 0x80000000f6ff7812 */ /* 0x000fce00078cc0ff */
[----:B------:R-:W-:Y:S01]  /*54630*/  @P4 STG.E.U8 desc[UR32][R166.64], R93 ;  /* 0x0000005da6004986 */ /* 0x000fe2000c101120 */
[----:B------:R-:W-:Y:S02]  /*54640*/  LOP3.LUT P4, RZ, R5, 0x100000, RZ, 0xc0, !PT ;  /* 0x0010000005ff7812 */ /* 0x000fe4000788c0ff */
[----:B------:R-:W-:Y:S02]  /*54650*/  PRMT R0, R94, 0x7772, RZ ;  /* 0x000077725e007816 */ /* 0x000fe400000000ff */
[C---:B------:R-:W-:Y:S02]  /*54660*/  LOP3.LUT P0, RZ, R246.reuse, 0x40000000, RZ, 0xc0, !PT ;  /* 0x40000000f6ff7812 */ /* 0x040fe4000780c0ff */
[----:B------:R-:W-:Y:S02]  /*54670*/  LOP3.LUT P1, RZ, R246, 0x20000000, RZ, 0xc0, !PT ;  /* 0x20000000f6ff7812 */ /* 0x000fe4000782c0ff */
[----:B------:R-:W-:-:S05]  /*54680*/  PRMT R94, R94, 0x7773, RZ ;  /* 0x000077735e5e7816 */ /* 0x000fca00000000ff */
[----:B------:R0:W-:Y:S01]  /*54690*/  @P4 STG.E.U8 desc[UR32][R168.64], R0 ;  /* 0x00000000a8004986 */ /* 0x0001e2000c101120 */
[----:B------:R-:W-:-:S03]  /*546a0*/  LOP3.LUT P2, RZ, R246, 0x10000000, RZ, 0xc0, !PT ;  /* 0x10000000f6ff7812 */ /* 0x000fc6000784c0ff */
[----:B------:R-:W-:Y:S01]  /*546b0*/  @P5 STG.E.U8 desc[UR32][R170.64], R94 ;  /* 0x0000005eaa005986 */ /* 0x000fe2000c101120 */
[C---:B0-----:R-:W-:Y:S02]  /*546c0*/  PRMT R0, R95.reuse, 0x7772, RZ ;  /* 0x000077725f007816 */ /* 0x041fe400000000ff */
[----:B------:R-:W-:-:S03]  /*546d0*/  PRMT R95, R95, 0x7773, RZ ;  /* 0x000077735f5f7816 */ /* 0x000fc600000000ff */
[----:B---3--:R4:W-:Y:S01]  /*546e0*/  @P6 STG.E.U8 desc[UR32][R172.64], R0 ;  /* 0x00000000ac006986 */ /* 0x0089e2000c101120 */
[----:B------:R-:W-:-:S03]  /*546f0*/  LOP3.LUT P3, RZ, R246, 0x8000000, RZ, 0xc0, !PT ;  /* 0x08000000f6ff7812 */ /* 0x000fc6000786c0ff */
[----:B------:R-:W-:Y:S01]  /*54700*/  @P0 STG.E.U8 desc[UR32][R174.64], R95 ;  /* 0x0000005fae000986 */ /* 0x000fe2000c101120 */
[----:B------:R-:W-:Y:S02]  /*54710*/  LOP3.LUT P4, RZ, R246, 0x4000, RZ, 0xc0, !PT ;  /* 0x00004000f6ff7812 */ /* 0x000fe4000788c0ff */
[----:B------:R-:W-:-:S11]  /*54720*/  LOP3.LUT R5, R5, 0xffffefff, RZ, 0xc0, !PT ;  /* 0xffffefff05057812 */ /* 0x000fd600078ec0ff */
[----:B------:R-:W-:Y:S02]  /*54730*/  @P4 LOP3.LUT R5, R5, 0x1000, RZ, 0xfc, !PT ;  /* 0x0000100005054812 */ /* 0x000fe400078efcff */
[----:B------:R-:W-:Y:S02]  /*54740*/  LOP3.LUT P4, RZ, R246, 0x8000, RZ, 0xc0, !PT ;  /* 0x00008000f6ff7812 */ /* 0x000fe4000788c0ff */
[----:B----4-:R-:W-:-:S05]  /*54750*/  PRMT R0, R88, 0x7770, RZ ;  /* 0x0000777058007816 */ /* 0x010fca00000000ff */
        /* <DEDUP_REMOVED lines=16> */
[----:B------:R-:W-:-:S04]  /*54860*/  LOP3.LUT R5, R5, 0xffffdfff, RZ, 0xc0, !PT ;  /* 0xffffdfff05057812 */ /* 0x000fc800078ec0ff */
        /* <DEDUP_REMOVED lines=12> */
[----:B------:R-:W-:-:S09]  /*54930*/  LOP3.LUT P0, RZ, R246, 0x4000000, RZ, 0xc0, !PT ;  /* 0x04000000f6ff7812 */ /* 0x000fd2000780c0ff */
[----:B------:R-:W-:Y:S02]  /*54940*/  @P4 LOP3.LUT R5, R5, 0x20000, RZ, 0xfc, !PT ;  /* 0x0002000005054812 */ /* 0x000fe400078efcff */
[C---:B------:R-:W-:Y:S02]  /*54950*/  LOP3.LUT P4, RZ, R246.reuse, 0x100000, RZ, 0xc0, !PT ;  /* 0x00100000f6ff7812 */ /* 0x040fe4000788c0ff */
[----:B------:R-:W-:Y:S02]  /*54960*/  LOP3.LUT R5, R5, 0xfffbffff, RZ, 0xc0, !PT ;  /* 0xfffbffff05057812 */ /* 0x000fe400078ec0ff */
[C---:B------:R-:W-:Y:S02]  /*54970*/  LOP3.LUT P1, RZ, R246.reuse, 0x2000000, RZ, 0xc0, !PT ;  /* 0x02000000f6ff7812 */ /* 0x040fe4000782c0ff */
[----:B------:R-:W-:Y:S02]  /*54980*/  PRMT R0, R89, 0x7771, RZ ;  /* 0x0000777159007816 */ /* 0x000fe400000000ff */
[----:B------:R-:W-:-:S05]  /*54990*/  LOP3.LUT P2, RZ, R246, 0x1000000, RZ, 0xc0, !PT ;  /* 0x01000000f6ff7812 */ /* 0x000fca000784c0ff */
[----:B------:R-:W-:Y:S02]  /*549a0*/  @P4 LOP3.LUT R5, R5, 0x40000, RZ, 0xfc, !PT ;  /* 0x0004000005054812 */ /* 0x000fe400078efcff */
[C---:B------:R-:W-:Y:S02]  /*549b0*/  LOP3.LUT P4, RZ, R246.reuse, 0x200000, RZ, 0xc0, !PT ;  /* 0x00200000f6ff7812 */ /* 0x040fe4000788c0ff */
[----:B------:R-:W-:Y:S02]  /*549c0*/  LOP3.LUT P3, RZ, R246, 0x800000, RZ, 0xc0, !PT ;  /* 0x00800000f6ff7812 */ /* 0x000fe4000786c0ff */
[----:B------:R-:W-:-:S09]  /*549d0*/  LOP3.LUT R5, R5, 0xfff7ffff, RZ, 0xc0, !PT ;  /* 0xfff7ffff05057812 */ /* 0x000fd200078ec0ff */
[----:B------:R-:W-:Y:S02]  /*549e0*/  @P4 LOP3.LUT R5, R5, 0x80000, RZ, 0xfc, !PT ;  /* 0x0008000005054812 */ /* 0x000fe400078efcff */
[----:B------:R-:W-:Y:S01]  /*549f0*/  LOP3.LUT P4, RZ, R246, 0x400000, RZ, 0xc0, !PT ;  /* 0x00400000f6ff7812 */ /* 0x000fe2000788c0ff */
[----:B---3--:R2:W-:Y:S02]  /*54a00*/  @P0 STG.E.U8 desc[UR32][R166.64], R0 ;  /* 0x00000000a6000986 */ /* 0x0085e4000c101120 */
[C---:B--2---:R-:W-:Y:S02]  /*54a10*/  PRMT R0, R90.reuse, 0x7770, RZ ;  /* 0x000077705a007816 */ /* 0x044fe400000000ff */
[----:B------:R-:W2:Y:S04]  /*54a20*/  LDL.LU.64 R166, [R1+0xce8] ;  /* 0x000ce80001a67983 */ /* 0x000ea80000300a00 */
[----:B----4-:R0:W-:Y:S02]  /*54a30*/  @P1 STG.E.U8 desc[UR32][R168.64], R0 ;  /* 0x00000000a8001986 */ /* 0x0101e4000c101120 */
[----:B0-----:R-:W-:-:S02]  /*54a40*/  PRMT R0, R90, 0x7771, RZ ;  /* 0x000077715a007816 */ /* 0x001fc400000000ff */
[----:B------:R-:W3:Y:S04]  /*54a50*/  LDL.LU.64 R168, [R1+0xcf0] ;  /* 0x000cf00001a87983 */ /* 0x000ee80000300a00 */
[----:B------:R0:W-:Y:S02]  /*54a60*/  @P2 STG.E.U8 desc[UR32][R170.64], R0 ;  /* 0x00000000aa002986 */ /* 0x0001e4000c101120 */
[C---:B0-----:R-:W-:Y:S02]  /*54a70*/  PRMT R0, R91.reuse, 0x7770, RZ ;  /* 0x000077705b007816 */ /* 0x041fe400000000ff */
        /* <DEDUP_REMOVED lines=10> */
[----:B------:R-:W-:Y:S02]  /*54b20*/  PRMT R88, R88, 0x7773, RZ ;  /* 0x0000777358587816 */ /* 0x000fe400000000ff */
[----:B0-----:R-:W-:Y:S01]  /*54b30*/  PRMT R0, R89, 0x7772, RZ ;  /* 0x0000777259007816 */ /* 0x001fe200000000ff */
[----:B------:R-:W4:Y:S08]  /*54b40*/  LDL.LU.64 R176, [R1+0xd10] ;  /* 0x000d100001b07983 */ /* 0x000f300000300a00 */
[----:B------:R0:W-:Y:S01]  /*54b50*/  @P4 STG.E.U8 desc[UR32][R178.64], R88 ;  /* 0x00000058b2004986 */ /* 0x0001e2000c101120 */
[----:B------:R-:W-:-:S02]  /*54b60*/  LOP3.LUT P4, RZ, R5, 0x20000, RZ, 0xc0, !PT ;  /* 0x0002000005ff7812 */ /* 0x000fc4000788c0ff */
[----:B------:R-:W-:Y:S01]  /*54b70*/  PRMT R89, R89, 0x7773, RZ ;  /* 0x0000777359597816 */ /* 0x000fe200000000ff */
[----:B0-----:R-:W4:Y:S10]  /*54b80*/  LDL.LU.64 R178, [R1+0xd20] ;  /* 0x000d200001b27983 */ /* 0x001f340000300a00 */
[----:B------:R0:W-:Y:S01]  /*54b90*/  @P4 STG.E.U8 desc[UR32][R160.64], R0 ;  /* 0x00000000a0004986 */ /* 0x0001e2000c101120 */
[----:B------:R-:W-:-:S13]  /*54ba0*/  LOP3.LUT P4, RZ, R5, 0x10000, RZ, 0xc0, !PT ;  /* 0x0001000005ff7812 */ /* 0x000fda000788c0ff */
[----:B------:R-:W-:Y:S01]  /*54bb0*/  @P4 STG.E.U8 desc[UR32][R162.64], R89 ;  /* 0x00000059a2004986 */ /* 0x000fe2000c101120 */
[----:B------:R-:W-:Y:S02]  /*54bc0*/  LOP3.LUT P4, RZ, R5, 0x8000, RZ, 0xc0, !PT ;  /* 0x0000800005ff7812 */ /* 0x000fe4000788c0ff */
[C---:B0-----:R-:W-:Y:S02]  /*54bd0*/  PRMT R0, R90.reuse, 0x7772, RZ ;  /* 0x000077725a007816 */ /* 0x041fe400000000ff */
[----:B------:R-:W-:-:S09]  /*54be0*/  PRMT R90, R90, 0x7773, RZ ;  /* 0x000077735a5a7816 */ /* 0x000fd200000000ff */
[----:B------:R0:W-:Y:S01]  /*54bf0*/  @P4 STG.E.U8 desc[UR32][R84.64], R0 ;  /* 0x0000000054004986 */ /* 0x0001e2000c101120 */
[----:B------:R-:W-:-:S03]  /*54c00*/  LOP3.LUT P4, RZ, R5, 0x4000, RZ, 0xc0, !PT ;  /* 0x0000400005ff7812 */ /* 0x000fc6000788c0ff */
[----:B0-----:R-:W3:Y:S10]  /*54c10*/  LDL.LU.64 R84, [R1+0x10b0] ;  /* 0x0010b00001547983 */ /* 0x001ef40000300a00 */
[----:B------:R-:W-:Y:S01]  /*54c20*/  @P4 STG.E.U8 desc[UR32][R164.64], R90 ;  /* 0x0000005aa4004986 */ /* 0x000fe2000c101120 */
[----:B------:R-:W-:-:S02]  /*54c30*/  LOP3.LUT P4, RZ, R5, 0x2000, RZ, 0xc0, !PT ;  /* 0x0000200005ff7812 */ /* 0x000fc4000788c0ff */
[----:B------:R-:W-:-:S11]  /*54c40*/  PRMT R0, R91, 0x7772, RZ ;  /* 0x000077725b007816 */ /* 0x000fd600000000ff */
[----:B------:R0:W-:Y:S04]  /*54c50*/  @P4 STG.E.U8 desc[UR32][R86.64], R0 ;  /* 0x0000000056004986 */ /* 0x0001e8000c101120 */
[----:B0-----:R-:W4:Y:S01]  /*54c60*/  LDL.LU.64 R86, [R1+0x10a8] ;  /* 0x0010a80001567983 */ /* 0x001f220000300a00 */
[----:B------:R-:W-:Y:S02]  /*54c70*/  LOP3.LUT P4, RZ, R5, 0x1000, RZ, 0xc0, !PT ;  /* 0x0000100005ff7812 */ /* 0x000fe4000788c0ff */
[C---:B------:R-:W-:Y:S02]  /*54c80*/  LOP3.LUT P5, RZ, R246.reuse, 0x2000, RZ, 0xc0, !PT ;  /* 0x00002000f6ff7812 */ /* 0x040fe400078ac0ff */
[----:B------:R-:W-:Y:S02]  /*54c90*/  LOP3.LUT P6, RZ, R246, 0x1000, RZ, 0xc0, !PT ;  /* 0x00001000f6ff7812 */ /* 0x000fe400078cc0ff */
[----:B------:R-:W-:-:S02]  /*54ca0*/  PRMT R91, R91, 0x7773, RZ ;  /* 0x000077735b5b7816 */ /* 0x000fc400000000ff */
[C---:B------:R-:W-:Y:S02]  /*54cb0*/  LOP3.LUT P0, RZ, R246.reuse, 0x800, RZ, 0xc0, !PT ;  /* 0x00000800f6ff7812 */ /* 0x040fe4000780c0ff */
[C---:B------:R-:W-:Y:S02]  /*54cc0*/  LOP3.LUT P1, RZ, R246.reuse, 0x400, RZ, 0xc0, !PT ;  /* 0x00000400f6ff7812 */ /* 0x040fe4000782c0ff */
[C---:B------:R-:W-:Y:S02]  /*54cd0*/  LOP3.LUT P2, RZ, R246.reuse, 0x200, RZ, 0xc0, !PT ;  /* 0x00000200f6ff7812 */ /* 0x040fe4000784c0ff */
[----:B------:R-:W-:Y:S01]  /*54ce0*/  LOP3.LUT P3, RZ, R246, 0x100, RZ, 0xc0, !PT ;  /* 0x00000100f6ff7812 */ /* 0x000fe2000786c0ff */
[----:B--2---:R-:W-:Y:S01]  /*54cf0*/  @P4 STG.E.U8 desc[UR32][R166.64], R91 ;  /* 0x0000005ba6004986 */ /* 0x004fe2000c101120 */
[----:B---3--:R-:W-:-:S05]  /*54d00*/  PRMT R0, R84, 0x7770, RZ ;  /* 0x0000777054007816 */ /* 0x008fca00000000ff */
[----:B------:R0:W-:Y:S02]  /*54d10*/  @P5 STG.E.U8 desc[UR32][R168.64], R0 ;  /* 0x00000000a8005986 */ /* 0x0001e4000c101120 */
[----:B0-----:R-:W-:-:S05]  /*54d20*/  PRMT R0, R84, 0x7771, RZ ;  /* 0x0000777154007816 */ /* 0x001fca00000000ff */
[----:B----4-:R0:W-:Y:S02]  /*54d30*/  @P6 STG.E.U8 desc[UR32][R170.64], R0 ;  /* 0x00000000aa006986 */ /* 0x0101e4000c101120 */
[----:B0-----:R-:W-:-:S05]  /*54d40*/  PRMT R0, R85, 0x7770, RZ ;  /* 0x0000777055007816 */ /* 0x001fca00000000ff */
        /* <DEDUP_REMOVED lines=13> */
[----:B------:R-:W-:-:S02]  /*54e20*/  LOP3.LUT P6, RZ, R246, 0x80, RZ, 0xc0, !PT ;  /* 0x00000080f6ff7812 */ /* 0x000fc400078cc0ff */
        /* <DEDUP_REMOVED lines=12> */
[----:B------:R-:W-:Y:S01]  /*54ef0*/  @P4 LOP3.LUT R5, R5, 0x100, RZ, 0xfc, !PT ;  /* 0x0000010005054812 */ /* 0x000fe200078efcff */
[----:B--2---:R0:W-:Y:S04]  /*54f00*/  @P6 STG.E.U8 desc[UR32][R178.64], R0 ;  /* 0x00000000b2006986 */ /* 0x0041e8000c101120 */
[----:B0-----:R-:W2:Y:S04]  /*54f10*/  LDL.LU.64 R178, [R1+0xd68] ;  /* 0x000d680001b27983 */ /* 0x001ea80000300a00 */
[----:B------:R-:W2:Y:S01]  /*54f20*/  LDL.LU.64 R160, [R1+0xd78] ;  /* 0x000d780001a07983 */ /* 0x000ea20000300a00 */
[----:B------:R-:W-:-:S02]  /*54f30*/  LOP3.LUT P4, RZ, R247, 0x80000000, RZ, 0xc0, !PT ;  /* 0x80000000f7ff7812 */ /* 0x000fc4000788c0ff */
[----:B------:R-:W-:Y:S01]  /*54f40*/  LOP3.LUT R5, R5, 0xfffffdff, RZ, 0xc0, !PT ;  /* 0xfffffdff05057812 */ /* 0x000fe200078ec0ff */
[----:B------:R-:W2:Y:S01]  /*54f50*/  LDL.LU.64 R162, [R1+0xd88] ;  /* 0x000d880001a27983 */ /* 0x000ea20000300a00 */
[C---:B------:R-:W-:Y:S02]  /*54f60*/  LOP3.LUT P2, RZ, R246.reuse, 0x40, RZ, 0xc0, !PT ;  /* 0x00000040f6ff7812 */ /* 0x040fe4000784c0ff */
[C---:B------:R-:W-:Y:S01]  /*54f70*/  LOP3.LUT P3, RZ, R246.reuse, 0x20, RZ, 0xc0, !PT ;  /* 0x00000020f6ff7812 */ /* 0x040fe2000786c0ff */
[----:B------:R-:W2:Y:S01]  /*54f80*/  LDL.LU.64 R164, [R1+0xd90] ;  /* 0x000d900001a47983 */ /* 0x000ea20000300a00 */
[----:B------:R-:W-:Y:S02]  /*54f90*/  PRMT R0, R87, 0x7771, RZ ;  /* 0x0000777157007816 */ /* 0x000fe400000000ff */
[----:B------:R-:W-:Y:S01]  /*54fa0*/  LOP3.LUT P0, RZ, R246, 0x10, RZ, 0xc0, !PT ;  /* 0x00000010f6ff7812 */ /* 0x000fe2000780c0ff */
[----:B------:R-:W2:Y:S02]  /*54fb0*/  LDL.LU.64 R166, [R1+0xd98] ;  /* 0x000d980001a67983 */ /* 0x000ea40000300a00 */
[----:B------:R-:W-:-:S02]  /*54fc0*/  @P4 LOP3.LUT R5, R5, 0x200, RZ, 0xfc, !PT ;  /* 0x0000020005054812 */ /* 0x000fc400078efcff */
[----:B------:R-:W-:Y:S02]  /*54fd0*/  LOP3.LUT P4, RZ, R246, 0x1, RZ, 0xc0, !PT ;  /* 0x00000001f6ff7812 */ /* 0x000fe4000788c0ff */
[----:B------:R-:W-:-:S11]  /*54fe0*/  LOP3.LUT R5, R5, 0xfffffbff, RZ, 0xc0, !PT ;  /* 0xfffffbff05057812 */ /* 0x000fd600078ec0ff */
[----:B------:R-:W-:Y:S02]  /*54ff0*/  @P4 LOP3.LUT R5, R5, 0x400, RZ, 0xfc, !PT ;  /* 0x0000040005054812 */ /* 0x000fe400078efcff */
[C---:B------:R-:W-:Y:S02]  /*55000*/  LOP3.LUT P4, RZ, R246.reuse, 0x2, RZ, 0xc0, !PT ;  /* 0x00000002f6ff7812 */ /* 0x040fe4000788c0ff */
[----:B------:R-:W-:Y:S01]  /*55010*/  LOP3.LUT R5, R5, 0xfffff7ff, RZ, 0xc0, !PT ;  /* 0xfffff7ff05057812 */ /* 0x000fe200078ec0ff */
[----:B---3--:R0:W-:Y:S01]  /*55020*/  @P2 STG.E.U8 desc[UR32][R168.64], R0 ;  /* 0x00000000a8002986 */ /* 0x0081e2000c101120 */
[----:B------:R-:W-:-:S09]  /*55030*/  LOP3.LUT P1, RZ, R246, 0x8, RZ, 0xc0, !PT ;  /* 0x00000008f6ff7812 */ /* 0x000fd2000782c0ff */
[----:B------:R-:W-:Y:S02]  /*55040*/  @P4 LOP3.LUT R5, R5, 0x800, RZ, 0xfc, !PT ;  /* 0x0000080005054812 */ /* 0x000fe400078efcff */
[----:B------:R-:W-:Y:S01]  /*55050*/  LOP3.LUT P4, RZ, R246, 0x4, RZ, 0xc0, !PT ;  /* 0x00000004f6ff7812 */ /* 0x000fe2000788c0ff */
[----:B0-----:R-:W3:Y:S01]  /*55060*/  LDL.LU.64 R168, [R1+0xda0] ;  /* 0x000da00001a87983 */ /* 0x001ee20000300a00 */
[C---:B------:R-:W-:Y:S02]  /*55070*/  PRMT R0, R84.reuse, 0x7772, RZ ;  /* 0x0000777254007816 */ /* 0x040fe400000000ff */
[----:B------:R-:W-:-:S03]  /*55080*/  PRMT R84, R84, 0x7773, RZ ;  /* 0x0000777354547816 */ /* 0x000fc600000000ff */
[----:B----4-:R0:W-:Y:S04]  /*55090*/  @P3 STG.E.U8 desc[UR32][R170.64], R0 ;  /* 0x00000000aa003986 */ /* 0x0101e8000c101120 */
[----:B------:R1:W-:Y:S01]  /*550a0*/  @P0 STG.E.U8 desc[UR32][R172.64], R84 ;  /* 0x00000054ac000986 */ /* 0x0003e2000c101120 */
[----:B0-----:R-:W-:-:S03]  /*550b0*/  PRMT R0, R85, 0x7772, RZ ;  /* 0x0000777255007816 */ /* 0x001fc600000000ff */
[----:B------:R-:W4:Y:S01]  /*550c0*/  LDL.LU.64 R170, [R1+0xda8] ;  /* 0x000da80001aa7983 */ /* 0x000f220000300a00 */
[----:B------:R-:W-:-:S03]  /*550d0*/  PRMT R85, R85, 0x7773, RZ ;  /* 0x0000777355557816 */ /* 0x000fc600000000ff */
[----:B------:R0:W-:Y:S04]  /*550e0*/  @P1 STG.E.U8 desc[UR32][R174.64], R0 ;  /* 0x00000000ae001986 */ /* 0x0001e8000c101120 */
[----:B------:R-:W-:Y:S01]  /*550f0*/  @P4 STG.E.U8 desc[UR32][R176.64], R85 ;  /* 0x00000055b0004986 */ /* 0x000fe2000c101120 */
[----:B------:R-:W-:-:S03]  /*55100*/  LOP3.LUT P4, RZ, R5, 0x800, RZ, 0xc0, !PT ;  /* 0x0000080005ff7812 */ /* 0x000fc6000788c0ff */
[----:B-1----:R-:W4:Y:S01]  /*55110*/  LDL.LU.64 R172, [R1+0xdb0] ;  /* 0x000db00001ac7983 */ /* 0x002f220000300a00 */
[----:B0-----:R-:W-:-:S03]  /*55120*/  PRMT R0, R86, 0x7772, RZ ;  /* 0x0000777256007816 */ /* 0x001fc600000000ff */
[----:B------:R-:W4:Y:S06]  /*55130*/  LDL.LU.64 R174, [R1+0xdb8] ;  /* 0x000db80001ae7983 */ /* 0x000f2c0000300a00 */
[----:B------:R0:W-:Y:S01]  /*55140*/  @P4 STG.E.U8 desc[UR32][R80.64], R0 ;  /* 0x0000000050004986 */ /* 0x0001e2000c101120 */
[----:B------:R-:W-:Y:S02]  /*55150*/  LOP3.LUT P4, RZ, R5, 0x400, RZ, 0xc0, !PT ;  /* 0x0000040005ff7812 */ /* 0x000fe4000788c0ff */
[----:B------:R-:W-:Y:S01]  /*55160*/  PRMT R86, R86, 0x7773, RZ ;  /* 0x0000777356567816 */ /* 0x000fe200000000ff */
[----:B0-----:R-:W3:Y:S01]  /*55170*/  LDL.LU.64 R80, [R1+0x10a0] ;  /* 0x0010a00001507983 */ /* 0x001ee20000300a00 */
[----:B------:R-:W-:-:S02]  /*55180*/  PRMT R0, R87, 0x7772, RZ ;  /* 0x0000777257007816 */ /* 0x000fc400000000ff */
[----:B------:R-:W-:Y:S01]  /*55190*/  PRMT R87, R87, 0x7773, RZ ;  /* 0x0000777357577816 */ /* 0x000fe200000000ff */
[----:B------:R-:W4:Y:S06]  /*551a0*/  LDL.LU.64 R176, [R1+0xdc0] ;  /* 0x000dc00001b07983 */ /* 0x000f2c0000300a00 */
[----:B--2---:R0:W-:Y:S01]  /*551b0*/  @P4 STG.E.U8 desc[UR32][R178.64], R86 ;  /* 0x00000056b2004986 */ /* 0x0041e2000c101120 */
[----:B------:R-:W-:-:S03]  /*551c0*/  LOP3.LUT P4, RZ, R5, 0x200, RZ, 0xc0, !PT ;  /* 0x0000020005ff7812 */ /* 0x000fc6000788c0ff */
[----:B0-----:R-:W2:Y:S10]  /*551d0*/  LDL.LU.64 R178, [R1+0xdc8] ;  /* 0x000dc80001b27983 */ /* 0x001eb40000300a00 */
[----:B------:R-:W-:Y:S01]  /*551e0*/  @P4 STG.E.U8 desc[UR32][R160.64], R0 ;  /* 0x00000000a0004986 */ /* 0x000fe2000c101120 */
[----:B------:R-:W-:-:S13]  /*551f0*/  LOP3.LUT P4, RZ, R5, 0x100, RZ, 0xc0, !PT ;  /* 0x0000010005ff7812 */ /* 0x000fda000788c0ff */
[----:B------:R0:W-:Y:S04]  /*55200*/  @P4 STG.E.U8 desc[UR32][R82.64], R87 ;  /* 0x0000005752004986 */ /* 0x0001e8000c101120 */
[----:B0-----:R-:W4:Y:S01]  /*55210*/  LDL.LU.64 R82, [R1+0x1098] ;  /* 0x0010980001527983 */ /* 0x001f220000300a00 */
[----:B------:R-:W-:Y:S02]  /*55220*/  LOP3.LUT P4, RZ, R5, 0x80, RZ, 0xc0, !PT ;  /* 0x0000008005ff7812 */ /* 0x000fe4000788c0ff */
[C---:B------:R-:W-:Y:S02]  /*55230*/  LOP3.LUT P5, RZ, R247.reuse, 0x4000000, RZ, 0xc0, !PT ;  /* 0x04000000f7ff7812 */ /* 0x040fe400078ac0ff */
[C---:B------:R-:W-:Y:S02]  /*55240*/  LOP3.LUT P6, RZ, R247.reuse, 0x2000000, RZ, 0xc0, !PT ;  /* 0x02000000f7ff7812 */ /* 0x040fe400078cc0ff */
[----:B------:R-:W-:-:S02]  /*55250*/  LOP3.LUT P2, RZ, R247, 0x1000000, RZ, 0xc0, !PT ;  /* 0x01000000f7ff7812 */ /* 0x000fc4000784c0ff */
[C---:B------:R-:W-:Y:S02]  /*55260*/  LOP3.LUT P3, RZ, R247.reuse, 0x800000, RZ, 0xc0, !PT ;  /* 0x00800000f7ff7812 */ /* 0x040fe4000786c0ff */
[----:B------:R-:W-:Y:S02]  /*55270*/  LOP3.LUT P0, RZ, R247, 0x400000, RZ, 0xc0, !PT ;  /* 0x00400000f7ff7812 */ /* 0x000fe4000780c0ff */
[----:B---3--:R-:W-:-:S05]  /*55280*/  PRMT R0, R80, 0x7770, RZ ;  /* 0x0000777050007816 */ /* 0x008fca00000000ff */
[----:B------:R0:W-:Y:S01]  /*55290*/  @P4 STG.E.U8 desc[UR32][R162.64], R0 ;  /* 0x00000000a2004986 */ /* 0x0001e2000c101120 */
[----:B------:R-:W-:Y:S02]  /*552a0*/  LOP3.LUT P4, RZ, R5, 0x40, RZ, 0xc0, !PT ;  /* 0x0000004005ff7812 */ /* 0x000fe4000788c0ff */
[----:B0-----:R-:W-:-:S11]  /*552b0*/  PRMT R0, R80, 0x7771, RZ ;  /* 0x0000777150007816 */ /* 0x001fd600000000ff */
[----:B------:R0:W-:Y:S01]  /*552c0*/  @P4 STG.E.U8 desc[UR32][R164.64], R0 ;  /* 0x00000000a4004986 */ /* 0x0001e2000c101120 */
[----:B------:R-:W-:Y:S02]  /*552d0*/  LOP3.LUT P4, RZ, R5, 0x20, RZ, 0xc0, !PT ;  /* 0x0000002005ff7812 */ /* 0x000fe4000788c0ff */
[----:B0-----:R-:W-:-:S11]  /*552e0*/  PRMT R0, R81, 0x7770, RZ ;  /* 0x0000777051007816 */ /* 0x001fd600000000ff */
[----:B------:R0:W-:Y:S02]  /*552f0*/  @P4 STG.E.U8 desc[UR32][R166.64], R0 ;  /* 0x00000000a6004986 */ /* 0x0001e4000c101120 */
[----:B0-----:R-:W-:-:S05]  /*55300*/  PRMT R0, R81, 0x7771, RZ ;  /* 0x0000777151007816 */ /* 0x001fca00000000ff */
[----:B------:R4:W-:Y:S02]  /*55310*/  @P5 STG.E.U8 desc[UR32][R168.64], R0 ;  /* 0x00000000a8005986 */ /* 0x0009e4000c101120 */
[----:B----4-:R-:W-:-:S05]  /*55320*/  PRMT R0, R82, 0x7770, RZ ;  /* 0x0000777052007816 */ /* 0x010fca00000000ff */
[----:B------:R0:W-:Y:S02]  /*55330*/  @P6 STG.E.U8 desc[UR32][R170.64], R0 ;  /* 0x00000000aa006986 */ /* 0x0001e4000c101120 */
[----:B0-----:R-:W-:-:S05]  /*55340*/  PRMT R0, R82, 0x7771, RZ ;  /* 0x0000777152007816 */ /* 0x001fca00000000ff */
[----:B------:R0:W-:Y:S02]  /*55350*/  @P2 STG.E.U8 desc[UR32][R172.64], R0 ;  /* 0x00000000ac002986 */ /* 0x0001e4000c101120 */
[----:B0-----:R-:W-:-:S05]  /*55360*/  PRMT R0, R83, 0x7770, RZ ;  /* 0x0000777053007816 */ /* 0x001fca00000000ff */
[----:B------:R0:W-:Y:S02]  /*55370*/  @P3 STG.E.U8 desc[UR32][R174.64], R0 ;  /* 0x00000000ae003986 */ /* 0x0001e4000c101120 */
[----:B0-----:R-:W-:Y:S02]  /*55380*/  PRMT R0, R83, 0x7771, RZ ;  /* 0x0000777153007816 */ /* 0x001fe400000000ff */
[----:B------:R-:W3:Y:S04]  /*55390*/  LDL.LU.64 R174, [R1+0xdd0] ;  /* 0x000dd00001ae7983 */ /* 0x000ee80000300a00 */
[----:B------:R0:W-:Y:S04]  /*553a0*/  @P0 STG.E.U8 desc[UR32][R176.64], R0 ;  /* 0x00000000b0000986 */ /* 0x0001e8000c101120 */
[----:B0-----:R-:W4:Y:S04]  /*553b0*/  LDL.LU.64 R176, [R1+0xde0] ;  /* 0x000de00001b07983 */ /* 0x001f280000300a00 */
[----:B------:R-:W4:Y:S04]  /*553c0*/  LDL.LU.64 R168, [R1+0xde8] ;  /* 0x000de80001a87983 */ /* 0x000f280000300a00 */
[----:B------:R-:W4:Y:S01]  /*553d0*/  LDL.LU.64 R170, [R1+0xdf0] ;  /* 0x000df00001aa7983 */ /* 0x000f220000300a00 */
[----:B------:R-:W-:-:S02]  /*553e0*/  LOP3.LUT P1, RZ, R247, 0x200000, RZ, 0xc0, !PT ;  /* 0x00200000f7ff7812 */ /* 0x000fc4000782c0ff */
[----:B------:R-:W-:-:S11]  /*553f0*/  PRMT R0, R80, 0x7772, RZ ;  /* 0x0000777250007816 */ /* 0x000fd600000000ff */
[----:B--2---:R0:W-:Y:S01]  /*55400*/  @P1 STG.E.U8 desc[UR32][R178.64], R0 ;  /* 0x00000000b2001986 */ /* 0x0041e2000c101120 */
[----:B------:R-:W-:Y:S02]  /*55410*/  LOP3.LUT P1, RZ, R247, 0x2000, RZ, 0xc0, !PT ;  /* 0x00002000f7ff7812 */ /* 0x000fe4000782c0ff */
[----:B------:R-:W-:Y:S02]  /*55420*/  LOP3.LUT R5, R5, 0xfffffffb, RZ, 0xc0, !PT ;  /* 0xfffffffb05057812 */ /* 0x000fe400078ec0ff */
[C---:B------:R-:W-:Y:S02]  /*55430*/  LOP3.LUT P2, RZ, R247.reuse, 0x100000, RZ, 0xc0, !PT ;  /* 0x00100000f7ff7812 */ /* 0x040fe4000784c0ff */
[----:B------:R-:W-:Y:S01]  /*55440*/  LOP3.LUT P3, RZ, R247, 0x80000, RZ, 0xc0, !PT ;  /* 0x00080000f7ff7812 */ /* 0x000fe2000786c0ff */
[----:B0-----:R-:W2:Y:S06]  /*55450*/  LDL.LU.64 R178, [R1+0xe08] ;  /* 0x000e080001b27983 */ /* 0x001eac0000300a00 */
[----:B------:R-:W-:-:S02]  /*55460*/  @P1 LOP3.LUT R5, R5, 0x4, RZ, 0xfc, !PT ;  /* 0x0000000405051812 */ /* 0x000fc400078efcff */
[----:B------:R-:W-:Y:S01]  /*55470*/  LOP3.LUT P1, RZ, R247, 0x4000, RZ, 0xc0, !PT ;  /* 0x00004000f7ff7812 */ /* 0x000fe2000782c0ff */
[----:B------:R-:W2:Y:S01]  /*55480*/  LDL.LU.64 R172, [R1+0xe10] ;  /* 0x000e100001ac7983 */ /* 0x000ea20000300a00 */
[----:B------:R-:W-:Y:S02]  /*55490*/  LOP3.LUT R5, R5, 0xfffffff7, RZ, 0xc0, !PT ;  /* 0xfffffff705057812 */ /* 0x000fe400078ec0ff */
[----:B------:R-:W-:Y:S01]  /*554a0*/  LOP3.LUT P5, RZ, R247, 0x40000, RZ, 0xc0, !PT ;  /* 0x00040000f7ff7812 */ /* 0x000fe200078ac0ff */
[----:B------:R-:W2:Y:S08]  /*554b0*/  LDL.LU.64 R164, [R1+0xe20] ;  /* 0x000e200001a47983 */ /* 0x000eb00000300a00 */
[----:B------:R-:W-:-:S02]  /*554c0*/  @P1 LOP3.LUT R5, R5, 0x8, RZ, 0xfc, !PT ;  /* 0x0000000805051812 */ /* 0x000fc400078efcff */
[----:B------:R-:W-:Y:S02]  /*554d0*/  LOP3.LUT P1, RZ, R247, 0x8000, RZ, 0xc0, !PT ;  /* 0x00008000f7ff7812 */ /* 0x000fe4000782c0ff */
[----:B------:R-:W-:Y:S02]  /*554e0*/  LOP3.LUT R5, R5, 0xffffffef, RZ, 0xc0, !PT ;  /* 0xffffffef05057812 */ /* 0x000fe400078ec0ff */
[----:B------:R-:W-:Y:S02]  /*554f0*/  LOP3.LUT P4, RZ, R247, 0x20000, RZ, 0xc0, !PT ;  /* 0x00020000f7ff7812 */ /* 0x000fe4000788c0ff */
[----:B------:R-:W-:Y:S02]  /*55500*/  PRMT R80, R80, 0x7773, RZ ;  /* 0x0000777350507816 */ /* 0x000fe400000000ff */
[----:B------:R-:W-:-:S05]  /*55510*/  PRMT R0, R81, 0x7772, RZ ;  /* 0x0000777251007816 */ /* 0x000fca00000000ff */
[----:B------:R-:W-:Y:S02]  /*55520*/  @P1 LOP3.LUT R5, R5, 0x10, RZ, 0xfc, !PT ;  /* 0x0000001005051812 */ /* 0x000fe400078efcff */
[----:B------:R-:W-:Y:S02]  /*55530*/  LOP3.LUT P1, RZ, R247, 0x10000, RZ, 0xc0, !PT ;  /* 0x00010000f7ff7812 */ /* 0x000fe4000782c0ff */
[----:B------:R-:W-:Y:S01]  /*55540*/  PRMT R81, R81, 0x7773, RZ ;  /* 0x0000777351517816 */ /* 0x000fe200000000ff */
[----:B---3--:R0:W-:Y:S04]  /*55550*/  @P2 STG.E.U8 desc[UR32][R174.64], R80 ;  /* 0x00000050ae002986 */ /* 0x0081e8000c101120 */
[----:B0-----:R-:W3:Y:S04]  /*55560*/  LDL.LU.64 R174, [R1+0xe00] ;  /* 0x000e000001ae7983 */ /* 0x001ee80000300a00 */
[----:B----4-:R0:W-:Y:S04]  /*55570*/  @P3 STG.E.U8 desc[UR32][R176.64], R0 ;  /* 0x00000000b0003986 */ /* 0x0101e8000c101120 */
[----:B------:R-:W-:Y:S01]  /*55580*/  @P5 STG.E.U8 desc[UR32][R168.64], R81 ;  /* 0x00000051a8005986 */ /* 0x000fe2000c101120 */
[----:B0-----:R-:W-:-:S03]  /*55590*/  PRMT R0, R82, 0x7772, RZ ;  /* 0x0000777252007816 */ /* 0x001fc600000000ff */
[----:B------:R-:W4:Y:S01]  /*555a0*/  LDL.LU.64 R176, [R1+0xdd8] ;  /* 0x000dd80001b07983 */ /* 0x000f220000300a00 */
[----:B------:R-:W-:-:S03]  /*555b0*/  PRMT R82, R82, 0x7773, RZ ;  /* 0x0000777352527816 */ /* 0x000fc600000000ff */
[----:B------:R-:W-:Y:S04]  /*555c0*/  @P4 STG.E.U8 desc[UR32][R170.64], R0 ;  /* 0x00000000aa004986 */ /* 0x000fe8000c101120 */
[----:B------:R-:W4:Y:S04]  /*555d0*/  LDL.LU.64 R166, [R1+0xd48] ;  /* 0x000d480001a67983 */ /* 0x000f280000300a00 */
[----:B------:R0:W-:Y:S04]  /*555e0*/  @P1 STG.E.U8 desc[UR32][R76.64], R82 ;  /* 0x000000524c001986 */ /* 0x0001e8000c101120 */
[----:B0-----:R-:W3:Y:S01]  /*555f0*/  LDL.LU.64 R76, [R1+0x1090] ;  /* 0x00109000014c7983 */ /* 0x001ee20000300a00 */
        /* <DEDUP_REMOVED lines=9> */
[----:B------:R-:W-:-:S04]  /*55690*/  @P0 LOP3.LUT R5, R5, 0x2, RZ, 0xfc, !PT ;  /* 0x0000000205050812 */ /* 0x000fc800078efcff */
[----:B------:R-:W-:Y:S02]  /*556a0*/  LOP3.LUT P1, RZ, R5, 0x10, RZ, 0xc0, !PT ;  /* 0x0000001005ff7812 */ /* 0x000fe4000782c0ff */
[C---:B------:R-:W-:Y:S02]  /*556b0*/  PRMT R0, R83.reuse, 0x7772, RZ ;  /* 0x0000777253007816 */ /* 0x040fe400000000ff */
[----:B------:R-:W-:-:S09]  /*556c0*/  PRMT R83, R83, 0x7773, RZ ;  /* 0x0000777353537816 */ /* 0x000fd200000000ff */
[----:B--2---:R0:W-:Y:S01]  /*556d0*/  @P1 STG.E.U8 desc[UR32][R178.64], R0 ;  /* 0x00000000b2001986 */ /* 0x0041e2000c101120 */
[----:B------:R-:W-:-:S03]  /*556e0*/  LOP3.LUT P1, RZ, R5, 0x8, RZ, 0xc0, !PT ;  /* 0x0000000805ff7812 */ /* 0x000fc6000782c0ff */
[----:B0-----:R-:W2:Y:S10]  /*556f0*/  LDL.LU.64 R178, [R1+0xcc8] ;  /* 0x000cc80001b27983 */ /* 0x001eb40000300a00 */
[----:B------:R0:W-:Y:S01]  /*55700*/  @P1 STG.E.U8 desc[UR32][R172.64], R83 ;  /* 0x00000053ac001986 */ /* 0x0001e2000c101120 */
[----:B------:R-:W-:-:S03]  /*55710*/  LOP3.LUT P1, RZ, R5, 0x4, RZ, 0xc0, !PT ;  /* 0x0000000405ff7812 */ /* 0x000fc6000782c0ff */
[----:B------:R-:W2:Y:S04]  /*55720*/  LDL.LU.64 R170, [R1+0xca0] ;  /* 0x000ca00001aa7983 */ /* 0x000ea80000300a00 */
[----:B0-----:R-:W2:Y:S01]  /*55730*/  LDL.LU.64 R172, [R1+0xc38] ;  /* 0x000c380001ac7983 */ /* 0x001ea20000300a00 */
[----:B---3--:R-:W-:-:S05]  /*55740*/  PRMT R0, R76, 0x7770, RZ ;  /* 0x000077704c007816 */ /* 0x008fca00000000ff */
[----:B------:R0:W-:Y:S04]  /*55750*/  @P1 STG.E.U8 desc[UR32][R78.64], R0 ;  /* 0x000000004e001986 */ /* 0x0001e8000c101120 */
[----:B0-----:R-:W3:Y:S01]  /*55760*/  LDL.LU.64 R78, [R1+0x1088] ;  /* 0x00108800014e7983 */ /* 0x001ee20000300a00 */
[C---:B------:R-:W-:Y:S02]  /*55770*/  LOP3.LUT P6, RZ, R247.reuse, 0x1000, RZ, 0xc0, !PT ;  /* 0x00001000f7ff7812 */ /* 0x040fe400078cc0ff */
[----:B------:R-:W-:Y:S02]  /*55780*/  LOP3.LUT P0, RZ, R247, 0x800, RZ, 0xc0, !PT ;  /* 0x00000800f7ff7812 */ /* 0x000fe4000780c0ff */
[----:B------:R-:W-:Y:S02]  /*55790*/  PRMT R0, R76, 0x7771, RZ ;  /* 0x000077714c007816 */ /* 0x000fe400000000ff */
[----:B------:R-:W-:-:S07]  /*557a0*/  PRMT R2, R77, 0x7770, RZ ;  /* 0x000077704d027816 */ /* 0x000fce00000000ff */
[----:B------:R-:W-:Y:S04]  /*557b0*/  @P6 STG.E.U8 desc[UR32][R164.64], R0 ;  /* 0x00000000a4006986 */ /* 0x000fe8000c101120 */
[----:B------:R0:W-:Y:S01]  /*557c0*/  @P0 STG.E.U8 desc[UR32][R174.64], R2 ;  /* 0x00000002ae000986 */ /* 0x0001e2000c101120 */
[----:B------:R-:W-:Y:S02]  /*557d0*/  LOP3.LUT P0, RZ, R5, 0x2, RZ, 0xc0, !PT ;  /* 0x0000000205ff7812 */ /* 0x000fe4000780c0ff */
[----:B------:R-:W-:Y:S02]  /*557e0*/  PRMT R6, R77, 0x7771, RZ ;  /* 0x000077714d067816 */ /* 0x000fe400000000ff */
[C---:B------:R-:W-:Y:S02]  /*557f0*/  LOP3.LUT P2, RZ, R247.reuse, 0x80, RZ, 0xc0, !PT ;  /* 0x00000080f7ff7812 */ /* 0x040fe4000784c0ff */
[----:B------:R-:W-:Y:S01]  /*55800*/  LOP3.LUT P3, RZ, R247, 0x40, RZ, 0xc0, !PT ;  /* 0x00000040f7ff7812 */ /* 0x000fe2000786c0ff */
[----:B0-----:R-:W2:Y:S06]  /*55810*/  LDL.LU.64 R174, [R1+0xc10] ;  /* 0x000c100001ae7983 */ /* 0x001eac0000300a00 */
[----:B----4-:R0:W-:Y:S01]  /*55820*/  @P0 STG.E.U8 desc[UR32][R176.64], R6 ;  /* 0x00000006b0000986 */ /* 0x0101e2000c101120 */
[----:B------:R-:W-:-:S03]  /*55830*/  LOP3.LUT P0, RZ, R5, 0x1, RZ, 0xc0, !PT ;  /* 0x0000000105ff7812 */ /* 0x000fc6000780c0ff */
[----:B0-----:R-:W4:Y:S01]  /*55840*/  LDL.LU.64 R176, [R1+0xbb8] ;  /* 0x000bb80001b07983 */ /* 0x001f220000300a00 */
[----:B---3--:R-:W-:-:S09]  /*55850*/  PRMT R5, R78, 0x7770, RZ ;  /* 0x000077704e057816 */ /* 0x008fd200000000ff */
[----:B------:R0:W-:Y:S01]  /*55860*/  @P0 STG.E.U8 desc[UR32][R248.64], R5 ;  /* 0x00000005f8000986 */ /* 0x0001e2000c101120 */
[----:B------:R-:W-:Y:S02]  /*55870*/  LOP3.LUT P0, RZ, R3, 0x80000000, RZ, 0xc0, !PT ;  /* 0x8000000003ff7812 */ /* 0x000fe4000780c0ff */
[----:B------:R-:W-:Y:S02]  /*55880*/  PRMT R7, R78, 0x7771, RZ ;  /* 0x000077714e077816 */ /* 0x000fe400000000ff */
[C---:B------:R-:W-:Y:S02]  /*55890*/  PRMT R8, R79.reuse, 0x7770, RZ ;  /* 0x000077704f087816 */ /* 0x040fe400000000ff */
[----:B------:R-:W-:Y:S01]  /*558a0*/  PRMT R0, R79, 0x7771, RZ ;  /* 0x000077714f007816 */ /* 0x000fe200000000ff */
[----:B0-----:R-:W3:Y:S06]  /*558b0*/  LDL.LU.64 R248, [R1+0x1080] ;  /* 0x0010800001f87983 */ /* 0x001eec0000300a00 */
[----:B------:R-:W-:Y:S04]  /*558c0*/  @P0 STG.E.U8 desc[UR32][R166.64], R7 ;  /* 0x00000007a6000986 */ /* 0x000fe8000c101120 */
[----:B------:R-:W-:Y:S04]  /*558d0*/  @P2 STG.E.U8 desc[UR32][R168.64], R8 ;  /* 0x00000008a8002986 */ /* 0x000fe8000c101120 */
[----:B--2---:R0:W-:Y:S04]  /*558e0*/  @P3 STG.E.U8 desc[UR32][R178.64], R0 ;  /* 0x00000000b2003986 */ /* 0x0041e8000c101120 */
[----:B0-----:R-:W2:Y:S01]  /*558f0*/  LDL.LU.64 R178, [R1+0xb90] ;  /* 0x000b900001b27983 */ /* 0x001ea20000300a00 */
[----:B------:R-:W-:-:S02]  /*55900*/  LOP3.LUT P5, RZ, R247, 0x20, RZ, 0xc0, !PT ;  /* 0x00000020f7ff7812 */ /* 0x000fc400078ac0ff */
[C---:B------:R-:W-:Y:S02]  /*55910*/  LOP3.LUT P4, RZ, R247.reuse, 0x10, RZ, 0xc0, !PT ;  /* 0x00000010f7ff7812 */ /* 0x040fe4000788c0ff */
[C---:B------:R-:W-:Y:S02]  /*55920*/  LOP3.LUT P1, RZ, R247.reuse, 0x8, RZ, 0xc0, !PT ;  /* 0x00000008f7ff7812 */ /* 0x040fe4000782c0ff */
[C---:B------:R-:W-:Y:S02]  /*55930*/  LOP3.LUT P6, RZ, R247.reuse, 0x4, RZ, 0xc0, !PT ;  /* 0x00000004f7ff7812 */ /* 0x040fe400078cc0ff */
[C---:B------:R-:W-:Y:S02]  /*55940*/  LOP3.LUT P0, RZ, R247.reuse, 0x2, RZ, 0xc0, !PT ;  /* 0x00000002f7ff7812 */ /* 0x040fe4000780c0ff */
[----:B------:R-:W-:Y:S02]  /*55950*/  LOP3.LUT P2, RZ, R247, 0x1, RZ, 0xc0, !PT ;  /* 0x00000001f7ff7812 */ /* 0x000fe4000784c0ff */
[----:B------:R-:W-:-:S02]  /*55960*/  PRMT R2, R76, 0x7772, RZ ;  /* 0x000077724c027816 */ /* 0x000fc400000000ff */
[----:B------:R-:W-:Y:S02]  /*55970*/  PRMT R76, R76, 0x7773, RZ ;  /* 0x000077734c4c7816 */ /* 0x000fe400000000ff */
[C---:B------:R-:W-:Y:S02]  /*55980*/  PRMT R5, R77.reuse, 0x7772, RZ ;  /* 0x000077724d057816 */ /* 0x040fe400000000ff */
[----:B------:R-:W-:Y:S01]  /*55990*/  PRMT R77, R77, 0x7773, RZ ;  /* 0x000077734d4d7816 */ /* 0x000fe200000000ff */
[----:B------:R0:W-:Y:S01]  /*559a0*/  @P5 STG.E.U8 desc[UR32][R170.64], R2 ;  /* 0x00000002aa005986 */ /* 0x0001e2000c101120 */
[C---:B------:R-:W-:Y:S02]  /*559b0*/  PRMT R6, R78.reuse, 0x7772, RZ ;  /* 0x000077724e067816 */ /* 0x040fe400000000ff */
[----:B------:R-:W-:Y:S01]  /*559c0*/  PRMT R78, R78, 0x7773, RZ ;  /* 0x000077734e4e7816 */ /* 0x000fe200000000ff */
[----:B------:R1:W-:Y:S04]  /*559d0*/  @P4 STG.E.U8 desc[UR32][R172.64], R76 ;  /* 0x0000004cac004986 */ /* 0x0003e8000c101120 */
[----:B------:R4:W-:Y:S04]  /*559e0*/  @P1 STG.E.U8 desc[UR32][R174.64], R5 ;  /* 0x00000005ae001986 */ /* 0x0009e8000c101120 */
[----:B0-----:R-:W3:Y:S04]  /*559f0*/  LDL.LU.64 R170, [R1+0xb10] ;  /* 0x000b100001aa7983 */ /* 0x001ee80000300a00 */
[----:B-1----:R-:W3:Y:S04]  /*55a00*/  LDL.LU.64 R172, [R1+0x150] ;  /* 0x0001500001ac7983 */ /* 0x002ee80000300a00 */
[----:B----4-:R0:W-:Y:S04]  /*55a10*/  @P6 STG.E.U8 desc[UR32][R176.64], R77 ;  /* 0x0000004db0006986 */ /* 0x0101e8000c101120 */
[----:B------:R-:W4:Y:S04]  /*55a20*/  LDL.LU.64 R174, [R1+0x140] ;  /* 0x0001400001ae7983 */ /* 0x000f280000300a00 */
[----:B0-----:R-:W4:Y:S04]  /*55a30*/  LDL.LU.64 R176, [R1+0x138] ;  /* 0x0001380001b07983 */ /* 0x001f280000300a00 */
[----:B------:R-:W4:Y:S04]  /*55a40*/  LDL.LU.64 R160, [R1+0x130] ;  /* 0x0001300001a07983 */ /* 0x000f280000300a00 */
[----:B------:R-:W4:Y:S04]  /*55a50*/  LDL.LU.64 R162, [R1+0x128] ;  /* 0x0001280001a27983 */ /* 0x000f280000300a00 */
[----:B--2---:R-:W-:Y:S04]  /*55a60*/  @P0 STG.E.U8 desc[UR32][R178.64], R6 ;  /* 0x00000006b2000986 */ /* 0x004fe8000c101120 */
[----:B------:R0:W-:Y:S04]  /*55a70*/  @P2 STG.E.U8 desc[UR32][R72.64], R78 ;  /* 0x0000004e48002986 */ /* 0x0001e8000c101120 */
[----:B0-----:R-:W2:Y:S01]  /*55a80*/  LDL.LU.64 R72, [R1+0x1078] ;  /* 0x0010780001487983 */ /* 0x001ea20000300a00 */
[----:B---3--:R-:W-:-:S02]  /*55a90*/  LOP3.LUT P4, RZ, R248, 0x4000000, RZ, 0xc0, !PT ;  /* 0x04000000f8ff7812 */ /* 0x008fc4000788c0ff */
[C---:B------:R-:W-:Y:S01]  /*55aa0*/  LOP3.LUT P3, RZ, R248.reuse, 0x80000000, RZ, 0xc0, !PT ;  /* 0x80000000f8ff7812 */ /* 0x040fe2000786c0ff */
[----:B------:R-:W3:Y:S01]  /*55ab0*/  LDL.LU.64 R178, [R1+0x120] ;  /* 0x0001200001b27983 */ /* 0x000ee20000300a00 */
[----:B------:R-:W-:Y:S02]  /*55ac0*/  P2R R9, PR, RZ, 0x10 ;  /* 0x00000010ff097803 */ /* 0x000fe40000000000 */
[C---:B------:R-:W-:Y:S01]  /*55ad0*/  LOP3.LUT P4, RZ, R248.reuse, 0x8000000, RZ, 0xc0, !PT ;  /* 0x08000000f8ff7812 */ /* 0x040fe2000788c0ff */
[----:B------:R-:W3:Y:S03]  /*55ae0*/  LDL.LU.64 R164, [R1+0x118] ;  /* 0x0001180001a47983 */ /* 0x000ee60000300a00 */
[----:B------:R-:W-:Y:S01]  /*55af0*/  P2R R8, PR, RZ, 0x10 ;  /* 0x00000010ff087803 */ /* 0x000fe20000000000 */
[----:B------:R-:W3:Y:S01]  /*55b00*/  LDL.LU.64 R166, [R1+0x110] ;  /* 0x0001100001a67983 */ /* 0x000ee20000300a00 */
[----:B------:R-:W-:-:S02]  /*55b10*/  LOP3.LUT P4, RZ, R248, 0x10000000, RZ, 0xc0, !PT ;  /* 0x10000000f8ff7812 */ /* 0x000fc4000788c0ff */
[C---:B------:R-:W-:Y:S01]  /*55b20*/  LOP3.LUT P5, RZ, R248.reuse, 0x40000000, RZ, 0xc0, !PT ;  /* 0x40000000f8ff7812 */ /* 0x040fe200078ac0ff */
[----:B------:R-:W3:Y:S01]  /*55b30*/  LDL.LU.64 R168, [R1+0x108] ;  /* 0x0001080001a87983 */ /* 0x000ee20000300a00 */
[----:B------:R-:W-:Y:S02]  /*55b40*/  P2R R7, PR, RZ, 0x10 ;  /* 0x00000010ff077803 */ /* 0x000fe40000000000 */
[----:B------:R-:W-:Y:S02]  /*55b50*/  LOP3.LUT P4, RZ, R248, 0x20000000, RZ, 0xc0, !PT ;  /* 0x20000000f8ff7812 */ /* 0x000fe4000788c0ff */
[C---:B------:R-:W-:Y:S02]  /*55b60*/  PRMT R0, R79.reuse, 0x7772, RZ ;  /* 0x000077724f007816 */ /* 0x040fe400000000ff */
[----:B------:R-:W-:-:S03]  /*55b70*/  PRMT R79, R79, 0x7773, RZ ;  /* 0x000077734f4f7816 */ /* 0x000fc600000000ff */
[----:B------:R-:W-:Y:S04]  /*55b80*/  @P3 STG.E.U8 desc[UR32][R170.64], R0 ;  /* 0x00000000aa003986 */ /* 0x000fe8000c101120 */
[----:B------:R-:W-:Y:S01]  /*55b90*/  @P5 STG.E.U8 desc[UR32][R172.64], R79 ;  /* 0x0000004fac005986 */ /* 0x000fe2000c101120 */
[----:B--2---:R-:W-:-:S05]  /*55ba0*/  PRMT R2, R72, 0x7770, RZ ;  /* 0x0000777048027816 */ /* 0x004fca00000000ff */
[----:B------:R0:W-:Y:S04]  /*55bb0*/  @P4 STG.E.U8 desc[UR32][R74.64], R2 ;  /* 0x000000024a004986 */ /* 0x0001e8000c101120 */
[----:B0-----:R-:W2:Y:S01]  /*55bc0*/  LDL.LU.64 R74, [R1+0x1070] ;  /* 0x00107000014a7983 */ /* 0x001ea20000300a00 */
[----:B------:R-:W-:Y:S02]  /*55bd0*/  ISETP.NE.AND P4, PT, R7, RZ, PT ;  /* 0x000000ff0700720c */ /* 0x000fe40003f85270 */
[----:B------:R-:W-:Y:S01]  /*55be0*/  PRMT R5, R72, 0x7771, RZ ;  /* 0x0000777148057816 */ /* 0x000fe200000000ff */
[----:B------:R-:W3:Y:S01]  /*55bf0*/  LDL.LU.64 R170, [R1+0x100] ;  /* 0x0001000001aa7983 */ /* 0x000ee20000300a00 */
[----:B------:R-:W-:Y:S02]  /*55c00*/  LOP3.LUT P6, RZ, R248, 0x200000, RZ, 0xc0, !PT ;  /* 0x00200000f8ff7812 */ /* 0x000fe400078cc0ff */
[----:B------:R-:W-:Y:S01]  /*55c10*/  PRMT R6, R73, 0x7770, RZ ;  /* 0x0000777049067816 */ /* 0x000fe200000000ff */
[----:B------:R-:W3:Y:S06]  /*55c20*/  LDL.LU.64 R172, [R1+0xf8] ;  /* 0x0000f80001ac7983 */ /* 0x000eec0000300a00 */
[----:B----4-:R0:W-:Y:S01]  /*55c30*/  @P4 STG.E.U8 desc[UR32][R174.64], R5 ;  /* 0x00000005ae004986 */ /* 0x0101e2000c101120 */
[----:B------:R-:W-:-:S02]  /*55c40*/  ISETP.NE.AND P4, PT, R8, RZ, PT ;  /* 0x000000ff0800720c */ /* 0x000fc40003f85270 */
[----:B------:R-:W-:Y:S02]  /*55c50*/  P2R R80, PR, RZ, 0x40 ;  /* 0x00000040ff507803 */ /* 0x000fe40000000000 */
[----:B------:R-:W-:-:S04]  /*55c60*/  LOP3.LUT P6, RZ, R248, 0x400000, RZ, 0xc0, !PT ;  /* 0x00400000f8ff7812 */ /* 0x000fc800078cc0ff */
[----:B------:R-:W-:Y:S02]  /*55c70*/  P2R R77, PR, RZ, 0x40 ;  /* 0x00000040ff4d7803 */ /* 0x000fe40000000000 */
[C---:B------:R-:W-:Y:S01]  /*55c80*/  LOP3.LUT P6, RZ, R248.reuse, 0x800000, RZ, 0xc0, !PT ;  /* 0x00800000f8ff7812 */ /* 0x040fe200078cc0ff */
[----:B0-----:R-:W4:Y:S01]  /*55c90*/  LDL.LU.64 R174, [R1+0xf0] ;  /* 0x0000f00001ae7983 */ /* 0x001f220000300a00 */
[----:B------:R-:W-:-:S03]  /*55ca0*/  LOP3.LUT P1, RZ, R248, 0x2000000, RZ, 0xc0, !PT ;  /* 0x02000000f8ff7812 */ /* 0x000fc6000782c0ff */
[----:B------:R0:W-:Y:S01]  /*55cb0*/  @P4 STG.E.U8 desc[UR32][R176.64], R6 ;  /* 0x00000006b0004986 */ /* 0x0001e2000c101120 */
[----:B------:R-:W-:Y:S02]  /*55cc0*/  ISETP.NE.AND P4, PT, R9, RZ, PT ;  /* 0x000000ff0900720c */ /* 0x000fe40003f85270 */
[----:B------:R-:W-:Y:S02]  /*55cd0*/  P2R R76, PR, RZ, 0x40 ;  /* 0x00000040ff4c7803 */ /* 0x000fe40000000000 */
[----:B------:R-:W-:Y:S02]  /*55ce0*/  LOP3.LUT P6, RZ, R248, 0x1000000, RZ, 0xc0, !PT ;  /* 0x01000000f8ff7812 */ /* 0x000fe400078cc0ff */
[----:B------:R-:W-:Y:S01]  /*55cf0*/  PRMT R7, R73, 0x7771, RZ ;  /* 0x0000777149077816 */ /* 0x000fe200000000ff */
[----:B0-----:R-:W4:Y:S06]  /*55d00*/  LDL.LU.64 R176, [R1+0xe8] ;  /* 0x0000e80001b07983 */ /* 0x001f2c0000300a00 */
[----:B------:R-:W-:Y:S01]  /*55d10*/  @P4 STG.E.U8 desc[UR32][R160.64], R7 ;  /* 0x00000007a0004986 */ /* 0x000fe2000c101120 */
[----:B--2---:R-:W-:-:S02]  /*55d20*/  PRMT R0, R74, 0x7770, RZ ;  /* 0x000077704a007816 */ /* 0x004fc400000000ff */
[----:B------:R-:W-:-:S03]  /*55d30*/  PRMT R8, R74, 0x7771, RZ ;  /* 0x000077714a087816 */ /* 0x000fc600000000ff */
[----:B------:R-:W-:Y:S04]  /*55d40*/  @P1 STG.E.U8 desc[UR32][R162.64], R0 ;  /* 0x00000000a2001986 */ /* 0x000fe8000c101120 */
[----:B---3--:R0:W-:Y:S04]  /*55d50*/  @P6 STG.E.U8 desc[UR32][R178.64], R8 ;  /* 0x00000008b2006986 */ /* 0x0081e8000c101120 */
[----:B0-----:R-:W2:Y:S01]  /*55d60*/  LDL.LU.64 R178, [R1+0xe0] ;  /* 0x0000e00001b27983 */ /* 0x001ea20000300a00 */
[----:B------:R-:W-:Y:S02]  /*55d70*/  ISETP.NE.AND P6, PT, R76, RZ, PT ;  /* 0x000000ff4c00720c */ /* 0x000fe40003fc5270 */
[----:B------:R-:W-:-:S02]  /*55d80*/  PRMT R2, R75, 0x7770, RZ ;  /* 0x000077704b027816 */ /* 0x000fc400000000ff */
[----:B------:R-:W-:-:S09]  /*55d90*/  PRMT R5, R75, 0x7771, RZ ;  /* 0x000077714b057816 */ /* 0x000fd200000000ff */
[----:B------:R0:W-:Y:S01]  /*55da0*/  @P6 STG.E.U8 desc[UR32][R164.64], R2 ;  /* 0x00000002a4006986 */ /* 0x0001e2000c101120 */
[----:B------:R-:W-:Y:S02]  /*55db0*/  ISETP.NE.AND P6, PT, R77, RZ, PT ;  /* 0x000000ff4d00720c */ /* 0x000fe40003fc5270 */
[C---:B------:R-:W-:Y:S02]  /*55dc0*/  LOP3.LUT P0, RZ, R248.reuse, 0x100000, RZ, 0xc0, !PT ;  /* 0x00100000f8ff7812 */ /* 0x040fe4000780c0ff */
[C---:B------:R-:W-:Y:S02]  /*55dd0*/  LOP3.LUT P2, RZ, R248.reuse, 0x80000, RZ, 0xc0, !PT ;  /* 0x00080000f8ff7812 */ /* 0x040fe4000784c0ff */
[C---:B------:R-:W-:Y:S02]  /*55de0*/  LOP3.LUT P3, RZ, R248.reuse, 0x40000, RZ, 0xc0, !PT ;  /* 0x00040000f8ff7812 */ /* 0x040fe4000786c0ff */
[----:B------:R-:W-:-:S05]  /*55df0*/  LOP3.LUT P5, RZ, R248, 0x20000, RZ, 0xc0, !PT ;  /* 0x00020000f8ff7812 */ /* 0x000fca00078ac0ff */
[----:B------:R1:W-:Y:S01]  /*55e00*/  @P6 STG.E.U8 desc[UR32][R166.64], R5 ;  /* 0x00000005a6006986 */ /* 0x0003e2000c101120 */
[----:B------:R-:W-:Y:S02]  /*55e10*/  ISETP.NE.AND P6, PT, R80, RZ, PT ;  /* 0x000000ff5000720c */ /* 0x000fe40003fc5270 */
[C---:B------:R-:W-:Y:S02]  /*55e20*/  LOP3.LUT P4, RZ, R248.reuse, 0x10000, RZ, 0xc0, !PT ;  /* 0x00010000f8ff7812 */ /* 0x040fe4000788c0ff */
[----:B------:R-:W-:Y:S02]  /*55e30*/  LOP3.LUT P1, RZ, R248, 0x8000, RZ, 0xc0, !PT ;  /* 0x00008000f8ff7812 */ /* 0x000fe4000782c0ff */
[C---:B------:R-:W-:Y:S02]  /*55e40*/  PRMT R6, R72.reuse, 0x7772, RZ ;  /* 0x0000777248067816 */ /* 0x040fe400000000ff */
[----:B------:R-:W-:Y:S02]  /*55e50*/  PRMT R72, R72, 0x7773, RZ ;  /* 0x0000777348487816 */ /* 0x000fe400000000ff */
[----:B------:R-:W-:-:S02]  /*55e60*/  PRMT R0, R73, 0x7772, RZ ;  /* 0x0000777249007816 */ /* 0x000fc400000000ff */
[----:B------:R-:W-:Y:S01]  /*55e70*/  PRMT R73, R73, 0x7773, RZ ;  /* 0x0000777349497816 */ /* 0x000fe200000000ff */
[----:B------:R-:W-:Y:S01]  /*55e80*/  @P6 STG.E.U8 desc[UR32][R168.64], R6 ;  /* 0x00000006a8006986 */ /* 0x000fe2000c101120 */
[C---:B0-----:R-:W-:Y:S02]  /*55e90*/  PRMT R2, R74.reuse, 0x7772, RZ ;  /* 0x000077724a027816 */ /* 0x041fe400000000ff */
[----:B------:R-:W-:Y:S01]  /*55ea0*/  PRMT R74, R74, 0x7773, RZ ;  /* 0x000077734a4a7816 */ /* 0x000fe200000000ff */
[----:B------:R-:W-:Y:S01]  /*55eb0*/  @P0 STG.E.U8 desc[UR32][R170.64], R72 ;  /* 0x00000048aa000986 */ /* 0x000fe2000c101120 */
[----:B-1----:R-:W-:-:S03]  /*55ec0*/  PRMT R5, R75, 0x7772, RZ ;  /* 0x000077724b057816 */ /* 0x002fc600000000ff */
[----:B------:R0:W-:Y:S04]  /*55ed0*/  @P2 STG.E.U8 desc[UR32][R172.64], R0 ;  /* 0x00000000ac002986 */ /* 0x0001e8000c101120 */
[----:B----4-:R1:W-:Y:S04]  /*55ee0*/  @P3 STG.E.U8 desc[UR32][R174.64], R73 ;  /* 0x00000049ae003986 */ /* 0x0103e8000c101120 */
[----:B------:R3:W-:Y:S04]  /*55ef0*/  @P5 STG.E.U8 desc[UR32][R176.64], R2 ;  /* 0x00000002b0005986 */ /* 0x0007e8000c101120 */
[----:B0-----:R-:W4:Y:S04]  /*55f00*/  LDL.LU.64 R172, [R1+0xd0] ;  /* 0x0000d00001ac7983 */ /* 0x001f280000300a00 */
[----:B-1----:R-:W4:Y:S04]  /*55f10*/  LDL.LU.64 R174, [R1+0xc8] ;  /* 0x0000c80001ae7983 */ /* 0x002f280000300a00 */
[----:B---3--:R-:W3:Y:S04]  /*55f20*/  LDL.LU.64 R176, [R1+0xb8] ;  /* 0x0000b80001b07983 */ /* 0x008ee80000300a00 */
[----:B--2---:R0:W-:Y:S04]  /*55f30*/  @P4 STG.E.U8 desc[UR32][R178.64], R74 ;  /* 0x0000004ab2004986 */ /* 0x0041e8000c101120 */
[----:B------:R1:W-:Y:S04]  /*55f40*/  @P1 STG.E.U8 desc[UR32][R68.64], R5 ;  /* 0x0000000544001986 */ /* 0x0003e8000c101120 */
[----:B0-----:R-:W2:Y:S04]  /*55f50*/  LDL.LU.64 R178, [R1+0xb0] ;  /* 0x0000b00001b27983 */ /* 0x001ea80000300a00 */
[----:B-1----:R-:W3:Y:S01]  /*55f60*/  LDL.LU.64 R68, [R1+0x1068] ;  /* 0x0010680001447983 */ /* 0x002ee20000300a00 */
[----:B------:R-:W-:-:S02]  /*55f70*/  LOP3.LUT P6, RZ, R248, 0x4000, RZ, 0xc0, !PT ;  /* 0x00004000f8ff7812 */ /* 0x000fc400078cc0ff */
[C---:B------:R-:W-:Y:S01]  /*55f80*/  LOP3.LUT P0, RZ, R248.reuse, 0x2000, RZ, 0xc0, !PT ;  /* 0x00002000f8ff7812 */ /* 0x040fe2000780c0ff */
[----:B------:R-:W2:Y:S01]  /*55f90*/  LDL.LU.64 R160, [R1+0xa8] ;  /* 0x0000a80001a07983 */ /* 0x000ea20000300a00 */
[C---:B------:R-:W-:Y:S02]  /*55fa0*/  LOP3.LUT P2, RZ, R248.reuse, 0x1000, RZ, 0xc0, !PT ;  /* 0x00001000f8ff7812 */ /* 0x040fe4000784c0ff */
[----:B------:R-:W-:Y:S01]  /*55fb0*/  PRMT R75, R75, 0x7773, RZ ;  /* 0x000077734b4b7816 */ /* 0x000fe200000000ff */
[----:B------:R-:W2:Y:S04]  /*55fc0*/  LDL.LU.64 R162, [R1+0xa0] ;  /* 0x0000a00001a27983 */ /* 0x000ea80000300a00 */
[----:B------:R-:W2:Y:S04]  /*55fd0*/  LDL.LU.64 R168, [R1+0x98] ;  /* 0x0000980001a87983 */ /* 0x000ea80000300a00 */
[----:B------:R-:W2:Y:S04]  /*55fe0*/  LDL.LU.64 R164, [R1+0x90] ;  /* 0x0000900001a47983 */ /* 0x000ea80000300a00 */
[----:B------:R-:W2:Y:S04]  /*55ff0*/  LDL.LU.64 R166, [R1+0x88] ;  /* 0x0000880001a67983 */ /* 0x000ea80000300a00 */
[----:B------:R-:W2:Y:S04]  /*56000*/  LDL.LU.64 R170, [R1+0x80] ;  /* 0x0000800001aa7983 */ /* 0x000ea80000300a00 */
[----:B----4-:R-:W-:Y:S01]  /*56010*/  @P6 STG.E.U8 desc[UR32][R172.64], R75 ;  /* 0x0000004bac006986 */ /* 0x010fe2000c101120 */
[----:B------:R-:W-:-:S04]  /*56020*/  LOP3.LUT P5, RZ, R248, 0x80, RZ, 0xc0, !PT ;  /* 0x00000080f8ff7812 */ /* 0x000fc800078ac0ff */
[----:B------:R-:W-:Y:S02]  /*56030*/  P2R R72, PR, RZ, 0x20 ;  /* 0x00000020ff487803 */ /* 0x000fe40000000000 */
[----:B------:R-:W-:-:S04]  /*56040*/  LOP3.LUT P5, RZ, R248, 0x100, RZ, 0xc0, !PT ;  /* 0x00000100f8ff7812 */ /* 0x000fc800078ac0ff */
[----:B------:R-:W-:Y:S02]  /*56050*/  P2R R9, PR, RZ, 0x20 ;  /* 0x00000020ff097803 */ /* 0x000fe40000000000 */
[C---:B------:R-:W-:Y:S02]  /*56060*/  LOP3.LUT P5, RZ, R248.reuse, 0x200, RZ, 0xc0, !PT ;  /* 0x00000200f8ff7812 */ /* 0x040fe400078ac0ff */
[C---:B------:R-:W-:Y:S02]  /*56070*/  LOP3.LUT P3, RZ, R248.reuse, 0x800, RZ, 0xc0, !PT ;  /* 0x00000800f8ff7812 */ /* 0x040fe4000786c0ff */
[----:B------:R-:W-:Y:S02]  /*56080*/  P2R R8, PR, RZ, 0x20 ;  /* 0x00000020ff087803 */ /* 0x000fe40000000000 */
[----:B------:R-:W-:Y:S02]  /*56090*/  LOP3.LUT P5, RZ, R248, 0x400, RZ, 0xc0, !PT ;  /* 0x00000400f8ff7812 */ /* 0x000fe400078ac0ff */
[----:B---3--:R-:W-:-:S02]  /*560a0*/  PRMT R0, R68, 0x7770, RZ ;  /* 0x0000777044007816 */ /* 0x008fc400000000ff */
[----:B------:R-:W-:-:S03]  /*560b0*/  PRMT R6, R68, 0x7771, RZ ;  /* 0x0000777144067816 */ /* 0x000fc600000000ff */
[----:B------:R-:W-:Y:S04]  /*560c0*/  @P0 STG.E.U8 desc[UR32][R174.64], R0 ;  /* 0x00000000ae000986 */ /* 0x000fe8000c101120 */
[----:B------:R0:W-:Y:S04]  /*560d0*/  @P2 STG.E.U8 desc[UR32][R70.64], R6 ;  /* 0x0000000646002986 */ /* 0x0001e8000c101120 */
[----:B0-----:R-:W3:Y:S04]  /*560e0*/  LDL.LU.64 R70, [R1+0x1060] ;  /* 0x0010600001467983 */ /* 0x001ee80000300a00 */
[----:B------:R-:W4:Y:S01]  /*560f0*/  LDL.LU.64 R172, [R1+0x78] ;  /* 0x0000780001ac7983 */ /* 0x000f220000300a00 */
[----:B------:R-:W-:-:S02]  /*56100*/  PRMT R2, R69, 0x7770, RZ ;  /* 0x0000777045027816 */ /* 0x000fc400000000ff */
[----:B------:R-:W-:Y:S01]  /*56110*/  PRMT R7, R69, 0x7771, RZ ;  /* 0x0000777145077816 */ /* 0x000fe200000000ff */
[----:B------:R-:W4:Y:S04]  /*56120*/  LDL.LU.64 R174, [R1+0x70] ;  /* 0x0000700001ae7983 */ /* 0x000f280000300a00 */
[----:B------:R0:W-:Y:S04]  /*56130*/  @P3 STG.E.U8 desc[UR32][R176.64], R2 ;  /* 0x00000002b0003986 */ /* 0x0001e8000c101120 */
[----:B--2---:R1:W-:Y:S04]  /*56140*/  @P5 STG.E.U8 desc[UR32][R178.64], R7 ;  /* 0x00000007b2005986 */ /* 0x0043e8000c101120 */
[----:B0-----:R-:W2:Y:S04]  /*56150*/  LDL.LU.64 R176, [R1+0x68] ;  /* 0x0000680001b07983 */ /* 0x001ea80000300a00 */
[----:B-1----:R-:W2:Y:S01]  /*56160*/  LDL.LU.64 R178, [R1+0x60] ;  /* 0x0000600001b27983 */ /* 0x002ea20000300a00 */
[----:B------:R-:W-:-:S02]  /*56170*/  ISETP.NE.AND P5, PT, R8, RZ, PT ;  /* 0x000000ff0800720c */ /* 0x000fc40003fa5270 */
        /* <DEDUP_REMOVED lines=8> */
[----:B------:R-:W-:-:S02]  /*56200*/  PRMT R2, R68, 0x7772, RZ ;  /* 0x0000777244027816 */ /* 0x000fc400000000ff */
[----:B------:R-:W-:Y:S02]  /*56210*/  PRMT R68, R68, 0x7773, RZ ;  /* 0x0000777344447816 */ /* 0x000fe400000000ff */
[C---:B------:R-:W-:Y:S02]  /*56220*/  LOP3.LUT P6, RZ, R248.reuse, 0x2, RZ, 0xc0, !PT ;  /* 0x00000002f8ff7812 */ /* 0x040fe400078cc0ff */
[----:B------:R-:W-:Y:S02]  /*56230*/  LOP3.LUT P0, RZ, R248, 0x1, RZ, 0xc0, !PT ;  /* 0x00000001f8ff7812 */ /* 0x000fe4000780c0ff */
[----:B------:R-:W-:Y:S02]  /*56240*/  LOP3.LUT P2, RZ, R249, 0x80000000, RZ, 0xc0, !PT ;  /* 0x80000000f9ff7812 */ /* 0x000fe4000784c0ff */
[----:B---3--:R-:W-:-:S05]  /*56250*/  PRMT R5, R70, 0x7770, RZ ;  /* 0x0000777046057816 */ /* 0x008fca00000000ff */
[----:B------:R0:W-:Y:S01]  /*56260*/  @P5 STG.E.U8 desc[UR32][R160.64], R5 ;  /* 0x00000005a0005986 */ /* 0x0001e2000c101120 */
[----:B------:R-:W-:Y:S02]  /*56270*/  ISETP.NE.AND P5, PT, R9, RZ, PT ;  /* 0x000000ff0900720c */ /* 0x000fe40003fa5270 */
[----:B------:R-:W-:Y:S02]  /*56280*/  PRMT R8, R70, 0x7771, RZ ;  /* 0x0000777146087816 */ /* 0x000fe400000000ff */
[----:B------:R-:W-:-:S09]  /*56290*/  PRMT R0, R71, 0x7770, RZ ;  /* 0x0000777047007816 */ /* 0x000fd200000000ff */
[----:B------:R-:W-:Y:S01]  /*562a0*/  @P5 STG.E.U8 desc[UR32][R162.64], R8 ;  /* 0x00000008a2005986 */ /* 0x000fe2000c101120 */
[----:B------:R-:W-:Y:S02]  /*562b0*/  ISETP.NE.AND P5, PT, R72, RZ, PT ;  /* 0x000000ff4800720c */ /* 0x000fe40003fa5270 */
[----:B------:R-:W-:-:S11]  /*562c0*/  PRMT R6, R71, 0x7771, RZ ;  /* 0x0000777147067816 */ /* 0x000fd600000000ff */
[----:B------:R1:W-:Y:S04]  /*562d0*/  @P5 STG.E.U8 desc[UR32][R168.64], R0 ;  /* 0x00000000a8005986 */ /* 0x0003e8000c101120 */
[----:B------:R-:W-:Y:S04]  /*562e0*/  @P4 STG.E.U8 desc[UR32][R164.64], R6 ;  /* 0x00000006a4004986 */ /* 0x000fe8000c101120 */
[----:B------:R3:W-:Y:S01]  /*562f0*/  @P1 STG.E.U8 desc[UR32][R166.64], R2 ;  /* 0x00000002a6001986 */ /* 0x0007e2000c101120 */
[----:B------:R-:W-:Y:S02]  /*56300*/  ISETP.NE.AND P1, PT, R73, RZ, PT ;  /* 0x000000ff4900720c */ /* 0x000fe40003f25270 */
[----:B0-----:R-:W-:Y:S01]  /*56310*/  PRMT R5, R69, 0x7772, RZ ;  /* 0x0000777245057816 */ /* 0x001fe200000000ff */
[----:B-1----:R-:W2:Y:S10]  /*56320*/  LDL.LU.64 R168, [R1+0x50] ;  /* 0x0000500001a87983 */ /* 0x002eb40000300a00 */
[----:B------:R0:W-:Y:S01]  /*56330*/  @P1 STG.E.U8 desc[UR32][R170.64], R68 ;  /* 0x00000044aa001986 */ /* 0x0001e2000c101120 */
[----:B------:R-:W-:-:S02]  /*56340*/  ISETP.NE.AND P1, PT, R74, RZ, PT ;  /* 0x000000ff4a00720c */ /* 0x000fc40003f25270 */
[----:B------:R-:W-:Y:S02]  /*56350*/  PRMT R69, R69, 0x7773, RZ ;  /* 0x0000777345457816 */ /* 0x000fe400000000ff */
[----:B------:R-:W-:Y:S02]  /*56360*/  PRMT R0, R70, 0x7772, RZ ;  /* 0x0000777246007816 */ /* 0x000fe400000000ff */
[----:B---3--:R-:W-:Y:S01]  /*56370*/  PRMT R2, R71, 0x7772, RZ ;  /* 0x0000777247027816 */ /* 0x008fe200000000ff */
[----:B0-----:R-:W3:Y:S06]  /*56380*/  LDL.LU.64 R170, [R1+0x48] ;  /* 0x0000480001aa7983 */ /* 0x001eec0000300a00 */
[----:B----4-:R0:W-:Y:S01]  /*56390*/  @P1 STG.E.U8 desc[UR32][R172.64], R5 ;  /* 0x00000005ac001986 */ /* 0x0101e2000c101120 */
[----:B------:R-:W-:-:S02]  /*563a0*/  ISETP.NE.AND P1, PT, R76, RZ, PT ;  /* 0x000000ff4c00720c */ /* 0x000fc40003f25270 */
[----:B------:R-:W-:Y:S01]  /*563b0*/  PRMT R70, R70, 0x7773, RZ ;  /* 0x0000777346467816 */ /* 0x000fe200000000ff */
[----:B0-----:R-:W4:Y:S10]  /*563c0*/  LDL.LU.64 R172, [R1+0x38] ;  /* 0x0000380001ac7983 */ /* 0x001f340000300a00 */
[----:B------:R0:W-:Y:S04]  /*563d0*/  @P1 STG.E.U8 desc[UR32][R174.64], R69 ;  /* 0x00000045ae001986 */ /* 0x0001e8000c101120 */
[----:B--2---:R-:W-:Y:S04]  /*563e0*/  @P6 STG.E.U8 desc[UR32][R176.64], R0 ;  /* 0x00000000b0006986 */ /* 0x004fe8000c101120 */
[----:B------:R-:W-:Y:S04]  /*563f0*/  @P0 STG.E.U8 desc[UR32][R178.64], R70 ;  /* 0x00000046b2000986 */ /* 0x000fe8000c101120 */
[----:B0-----:R-:W2:Y:S04]  /*56400*/  LDL.LU.64 R174, [R1+0x30] ;  /* 0x0000300001ae7983 */ /* 0x001ea80000300a00 */
[----:B------:R0:W-:Y:S04]  /*56410*/  @P2 STG.E.U8 desc[UR32][R64.64], R2 ;  /* 0x0000000240002986 */ /* 0x0001e8000c101120 */
[----:B0-----:R-:W3:Y:S01]  /*56420*/  LDL.LU.64 R64, [R1+0x1058] ;  /* 0x0010580001407983 */ /* 0x001ee20000300a00 */
[----:B------:R-:W-:-:S02]  /*56430*/  LOP3.LUT P3, RZ, R249, 0x40000000, RZ, 0xc0, !PT ;  /* 0x40000000f9ff7812 */ /* 0x000fc4000786c0ff */
[C---:B------:R-:W-:Y:S01]  /*56440*/  LOP3.LUT P5, RZ, R249.reuse, 0x20000000, RZ, 0xc0, !PT ;  /* 0x20000000f9ff7812 */ /* 0x040fe200078ac0ff */
[----:B------:R-:W2:Y:S01]  /*56450*/  LDL.LU.64 R176, [R1+0x28] ;  /* 0x0000280001b07983 */ /* 0x000ea20000300a00 */
[----:B------:R-:W-:Y:S02]  /*56460*/  LOP3.LUT P4, RZ, R249, 0x10000000, RZ, 0xc0, !PT ;  /* 0x10000000f9ff7812 */ /* 0x000fe4000788c0ff */
[----:B------:R-:W-:Y:S01]  /*56470*/  PRMT R71, R71, 0x7773, RZ ;  /* 0x0000777347477816 */ /* 0x000fe200000000ff */
[----:B------:R-:W2:Y:S06]  /*56480*/  LDL.LU.64 R178, [R1+0x20] ;  /* 0x0000200001b27983 */ /* 0x000eac0000300a00 */
[----:B------:R-:W-:Y:S01]  /*56490*/  @P3 STG.E.U8 desc[UR32][R168.64], R71 ;  /* 0x00000047a8003986 */ /* 0x000fe2000c101120 */
[----:B---3--:R-:W-:-:S02]  /*564a0*/  PRMT R5, R64, 0x7770, RZ ;  /* 0x0000777040057816 */ /* 0x008fc400000000ff */
[----:B------:R-:W-:-:S03]  /*564b0*/  PRMT R6, R64, 0x7771, RZ ;  /* 0x0000777140067816 */ /* 0x000fc600000000ff */
[----:B------:R-:W-:Y:S04]  /*564c0*/  @P5 STG.E.U8 desc[UR32][R170.64], R5 ;  /* 0x00000005aa005986 */ /* 0x000fe8000c101120 */
[----:B------:R0:W-:Y:S04]  /*564d0*/  @P4 STG.E.U8 desc[UR32][R66.64], R6 ;  /* 0x0000000642004986 */ /* 0x0001e8000c101120 */
[----:B0-----:R-:W3:Y:S01]  /*564e0*/  LDL.LU.64 R66, [R1+0x1050] ;  /* 0x0010500001427983 */ /* 0x001ee20000300a00 */
[----:B------:R-:W-:-:S04]  /*564f0*/  LOP3.LUT P3, RZ, R249, 0x100000, RZ, 0xc0, !PT ;  /* 0x00100000f9ff7812 */ /* 0x000fc8000786c0ff */
[----:B------:R-:W-:Y:S02]  /*56500*/  P2R R69, PR, RZ, 0x8 ;  /* 0x00000008ff457803 */ /* 0x000fe40000000000 */
[C---:B------:R-:W-:Y:S02]  /*56510*/  LOP3.LUT P3, RZ, R249.reuse, 0x200000, RZ, 0xc0, !PT ;  /* 0x00200000f9ff7812 */ /* 0x040fe4000786c0ff */
[C---:B------:R-:W-:Y:S02]  /*56520*/  LOP3.LUT P1, RZ, R249.reuse, 0x8000000, RZ, 0xc0, !PT ;  /* 0x08000000f9ff7812 */ /* 0x040fe4000782c0ff */
[----:B------:R-:W-:Y:S02]  /*56530*/  P2R R68, PR, RZ, 0x8 ;  /* 0x00000008ff447803 */ /* 0x000fe40000000000 */
[C---:B------:R-:W-:Y:S02]  /*56540*/  LOP3.LUT P3, RZ, R249.reuse, 0x400000, RZ, 0xc0, !PT ;  /* 0x00400000f9ff7812 */ /* 0x040fe4000786c0ff */
[----:B------:R-:W-:-:S02]  /*56550*/  LOP3.LUT P6, RZ, R249, 0x4000000, RZ, 0xc0, !PT ;  /* 0x04000000f9ff7812 */ /* 0x000fc400078cc0ff */
[C---:B------:R-:W-:Y:S02]  /*56560*/  LOP3.LUT P0, RZ, R249.reuse, 0x2000000, RZ, 0xc0, !PT ;  /* 0x02000000f9ff7812 */ /* 0x040fe4000780c0ff */
[C---:B------:R-:W-:Y:S02]  /*56570*/  LOP3.LUT P2, RZ, R249.reuse, 0x1000000, RZ, 0xc0, !PT ;  /* 0x01000000f9ff7812 */ /* 0x040fe4000784c0ff */
[----:B------:R-:W-:Y:S02]  /*56580*/  P2R R9, PR, RZ, 0x8 ;  /* 0x00000008ff097803 */ /* 0x000fe40000000000 */
[----:B------:R-:W-:Y:S02]  /*56590*/  LOP3.LUT P3, RZ, R249, 0x800000, RZ, 0xc0, !PT ;  /* 0x00800000f9ff7812 */ /* 0x000fe4000786c0ff */
[C---:B------:R-:W-:Y:S02]  /*565a0*/  PRMT R0, R65.reuse, 0x7770, RZ ;  /* 0x0000777041007816 */ /* 0x040fe400000000ff */
[----:B------:R-:W-:-:S03]  /*565b0*/  PRMT R7, R65, 0x7771, RZ ;  /* 0x0000777141077816 */ /* 0x000fc600000000ff */
[----:B----4-:R0:W-:Y:S04]  /*565c0*/  @P1 STG.E.U8 desc[UR32][R172.64], R0 ;  /* 0x00000000ac001986 */ /* 0x0101e8000c101120 */
[----:B--2---:R-:W-:Y:S01]  /*565d0*/  @P6 STG.E.U8 desc[UR32][R174.64], R7 ;  /* 0x00000007ae006986 */ /* 0x004fe2000c101120 */
[C---:B0-----:R-:W-:Y:S02]  /*565e0*/  PRMT R0, R64.reuse, 0x7772, RZ ;  /* 0x0000777240007816 */ /* 0x041fe400000000ff */
[----:B------:R-:W-:Y:S02]  /*565f0*/  PRMT R64, R64, 0x7773, RZ ;  /* 0x0000777340407816 */ /* 0x000fe400000000ff */
[C---:B---3--:R-:W-:Y:S02]  /*56600*/  PRMT R2, R66.reuse, 0x7770, RZ ;  /* 0x0000777042027816 */ /* 0x048fe400000000ff */
[----:B------:R-:W-:-:S02]  /*56610*/  PRMT R8, R66, 0x7771, RZ ;  /* 0x0000777142087816 */ /* 0x000fc400000000ff */
[----:B------:R-:W-:Y:S01]  /*56620*/  PRMT R5, R67, 0x7770, RZ ;  /* 0x0000777043057816 */ /* 0x000fe200000000ff */
[----:B------:R-:W-:Y:S04]  /*56630*/  @P0 STG.E.U8 desc[UR32][R176.64], R2 ;  /* 0x00000002b0000986 */ /* 0x000fe8000c101120 */
[----:B------:R-:W-:Y:S04]  /*56640*/  @P2 STG.E.U8 desc[UR32][R178.64], R8 ;  /* 0x00000008b2002986 */ /* 0x000fe8000c101120 */
[----:B------:R0:W-:Y:S01]  /*56650*/  @P3 STG.E.U8 desc[UR32][R56.64], R5 ;  /* 0x0000000538003986 */ /* 0x0001e2000c101120 */
[----:B------:R-:W-:-:S02]  /*56660*/  ISETP.NE.AND P3, PT, R9, RZ, PT ;  /* 0x000000ff0900720c */ /* 0x000fc40003f65270 */
[----:B------:R-:W-:Y:S01]  /*56670*/  PRMT R6, R67, 0x7771, RZ ;  /* 0x0000777143067816 */ /* 0x000fe200000000ff */
[----:B0-----:R-:W2:Y:S10]  /*56680*/  LDL.LU.64 R56, [R1+0x1048] ;  /* 0x0010480001387983 */ /* 0x001eb40000300a00 */
[----:B------:R0:W-:Y:S01]  /*56690*/  @P3 STG.E.U8 desc[UR32][R58.64], R6 ;  /* 0x000000063a003986 */ /* 0x0001e2000c101120 */
[----:B------:R-:W-:-:S03]  /*566a0*/  ISETP.NE.AND P3, PT, R68, RZ, PT ;  /* 0x000000ff4400720c */ /* 0x000fc60003f65270 */
[----:B0-----:R-:W3:Y:S10]  /*566b0*/  LDL.LU.64 R58, [R1+0x1040] ;  /* 0x00104000013a7983 */ /* 0x001ef40000300a00 */
[----:B------:R0:W-:Y:S04]  /*566c0*/  @P3 STG.E.U8 desc[UR32][R60.64], R0 ;  /* 0x000000003c003986 */ /* 0x0001e8000c101120 */
[----:B0-----:R-:W4:Y:S01]  /*566d0*/  LDL.LU.64 R60, [R1+0x1038] ;  /* 0x00103800013c7983 */ /* 0x001f220000300a00 */
[----:B------:R-:W-:-:S13]  /*566e0*/  ISETP.NE.AND P3, PT, R69, RZ, PT ;  /* 0x000000ff4500720c */ /* 0x000fda0003f65270 */
[----:B------:R0:W-:Y:S04]  /*566f0*/  @P3 STG.E.U8 desc[UR32][R62.64], R64 ;  /* 0x000000403e003986 */ /* 0x0001e8000c101120 */
[----:B0-----:R-:W2:Y:S01]  /*56700*/  LDL.LU.64 R62, [R1+0x1030] ;  /* 0x00103000013e7983 */ /* 0x001ea20000300a00 */
        /* <DEDUP_REMOVED lines=9> */
[----:B------:R-:W-:-:S05]  /*567a0*/  PRMT R65, R65, 0x7773, RZ ;  /* 0x0000777341417816 */ /* 0x000fca00000000ff */
[----:B------:R-:W-:Y:S04]  /*567b0*/  @P5 STG.E.U8 desc[UR32][R12.64], R7 ;  /* 0x000000070c005986 */ /* 0x000fe8000c101120 */
[----:B------:R-:W-:Y:S01]  /*567c0*/  @P4 STG.E.U8 desc[UR32][R14.64], R65 ;  /* 0x000000410e004986 */ /* 0x000fe2000c101120 */
[----:B------:R-:W-:Y:S02]  /*567d0*/  ISETP.NE.AND P4, PT, R70, RZ, PT ;  /* 0x000000ff4600720c */ /* 0x000fe40003f85270 */
[C---:B------:R-:W-:Y:S02]  /*567e0*/  PRMT R5, R66.reuse, 0x7772, RZ ;  /* 0x0000777242057816 */ /* 0x040fe400000000ff */
        /* <DEDUP_REMOVED lines=9> */
[C---:B------:R-:W-:Y:S02]  /*56880*/  PRMT R69, R67.reuse, 0x7772, RZ ;  /* 0x0000777243457816 */ /* 0x040fe400000000ff */
[----:B------:R-:W-:-:S09]  /*56890*/  PRMT R67, R67, 0x7773, RZ ;  /* 0x0000777343437816 */ /* 0x000fd200000000ff */
[----:B------:R-:W-:Y:S04]  /*568a0*/  @P4 STG.E.U8 desc[UR32][R20.64], R69 ;  /* 0x0000004514004986 */ /* 0x000fe8000c101120 */
[----:B------:R-:W-:Y:S01]  /*568b0*/  @P1 STG.E.U8 desc[UR32][R22.64], R67 ;  /* 0x0000004316001986 */ /* 0x000fe2000c101120 */
[C---:B------:R-:W-:Y:S02]  /*568c0*/  LOP3.LUT P3, RZ, R249.reuse, 0x400, RZ, 0xc0, !PT ;  /* 0x00000400f9ff7812 */ /* 0x040fe4000786c0ff */
[C---:B------:R-:W-:Y:S02]  /*568d0*/  LOP3.LUT P5, RZ, R249.reuse, 0x200, RZ, 0xc0, !PT ;  /* 0x00000200f9ff7812 */ /* 0x040fe400078ac0ff */
[----:B------:R-:W-:Y:S02]  /*568e0*/  LOP3.LUT P1, RZ, R249, 0x100, RZ, 0xc0, !PT ;  /* 0x00000100f9ff7812 */ /* 0x000fe4000782c0ff */
[----:B------:R-:W-:-:S04]  /*568f0*/  LOP3.LUT P4, RZ, R4, 0x10000000, RZ, 0xc0, !PT ;  /* 0x1000000004ff7812 */ /* 0x000fc8000788c0ff */
[----:B0-----:R-:W-:Y:S02]  /*56900*/  P2R R16, PR, RZ, 0x10 ;  /* 0x00000010ff107803 */ /* 0x001fe40000000000 */
[----:B------:R-:W-:-:S04]  /*56910*/  LOP3.LUT P4, RZ, R4, 0x20000000, RZ, 0xc0, !PT ;  /* 0x2000000004ff7812 */ /* 0x000fc8000788c0ff */
[----:B------:R-:W-:Y:S02]  /*56920*/  P2R R14, PR, RZ, 0x10 ;  /* 0x00000010ff0e7803 */ /* 0x000fe40000000000 */
[----:B------:R-:W-:-:S04]  /*56930*/  LOP3.LUT P4, RZ, R4, 0x40000000, RZ, 0xc0, !PT ;  /* 0x4000000004ff7812 */ /* 0x000fc8000788c0ff */
[----:B------:R-:W-:Y:S02]  /*56940*/  P2R R12, PR, RZ, 0x10 ;  /* 0x00000010ff0c7803 */ /* 0x000fe40000000000 */
[----:B------:R-:W-:-:S04]  /*56950*/  LOP3.LUT P4, RZ, R4, 0x80000000, RZ, 0xc0, !PT ;  /* 0x8000000004ff7812 */ /* 0x000fc8000788c0ff */
[----:B------:R-:W-:Y:S02]  /*56960*/  P2R R8, PR, RZ, 0x10 ;  /* 0x00000010ff087803 */ /* 0x000fe40000000000 */
[----:B------:R-:W-:Y:S02]  /*56970*/  LOP3.LUT P4, RZ, R249, 0x1, RZ, 0xc0, !PT ;  /* 0x00000001f9ff7812 */ /* 0x000fe4000788c0ff */
[C---:B----4-:R-:W-:Y:S02]  /*56980*/  PRMT R7, R60.reuse, 0x7770, RZ ;  /* 0x000077703c077816 */ /* 0x050fe400000000ff */
[----:B------:R-:W-:Y:S02]  /*56990*/  PRMT R13, R60, 0x7771, RZ ;  /* 0x000077713c0d7816 */ /* 0x000fe400000000ff */
[----:B------:R-:W-:Y:S01]  /*569a0*/  PRMT R5, R61, 0x7770, RZ ;  /* 0x000077703d057816 */ /* 0x000fe200000000ff */
[----:B------:R0:W-:Y:S04]  /*569b0*/  @P6 STG.E.U8 desc[UR32][R24.64], R7 ;  /* 0x0000000718006986 */ /* 0x0001e8000c101120 */
[----:B------:R4:W-:Y:S04]  /*569c0*/  @P0 STG.E.U8 desc[UR32][R26.64], R13 ;  /* 0x0000000d1a000986 */ /* 0x0009e8000c101120 */
[----:B------:R3:W-:Y:S01]  /*569d0*/  @P2 STG.E.U8 desc[UR32][R28.64], R5 ;  /* 0x000000051c002986 */ /* 0x0007e2000c101120 */
[----:B------:R-:W-:-:S04]  /*569e0*/  LOP3.LUT P2, RZ, R249, 0x4, RZ, 0xc0, !PT ;  /* 0x00000004f9ff7812 */ /* 0x000fc8000784c0ff */
[----:B------:R-:W-:Y:S02]  /*569f0*/  P2R R6, PR, RZ, 0x4 ;  /* 0x00000004ff067803 */ /* 0x000fe40000000000 */
[----:B------:R-:W-:-:S04]  /*56a00*/  LOP3.LUT P2, RZ, R249, 0x8, RZ, 0xc0, !PT ;  /* 0x00000008f9ff7812 */ /* 0x000fc8000784c0ff */
[----:B------:R-:W-:Y:S02]  /*56a10*/  P2R R2, PR, RZ, 0x4 ;  /* 0x00000004ff027803 */ /* 0x000fe40000000000 */
[C---:B------:R-:W-:Y:S02]  /*56a20*/  LOP3.LUT P2, RZ, R249.reuse, 0x10, RZ, 0xc0, !PT ;  /* 0x00000010f9ff7812 */ /* 0x040fe4000784c0ff */
[C---:B------:R-:W-:Y:S02]  /*56a30*/  LOP3.LUT P6, RZ, R249.reuse, 0x80, RZ, 0xc0, !PT ;  /* 0x00000080f9ff7812 */ /* 0x040fe400078cc0ff */
[C---:B------:R-:W-:Y:S02]  /*56a40*/  LOP3.LUT P0, RZ, R249.reuse, 0x40, RZ, 0xc0, !PT ;  /* 0x00000040f9ff7812 */ /* 0x040fe4000780c0ff */
[----:B------:R-:W-:Y:S02]  /*56a50*/  P2R R0, PR, RZ, 0x4 ;  /* 0x00000004ff007803 */ /* 0x000fe40000000000 */
[----:B------:R-:W-:-:S02]  /*56a60*/  LOP3.LUT P2, RZ, R249, 0x20, RZ, 0xc0, !PT ;  /* 0x00000020f9ff7812 */ /* 0x000fc4000784c0ff */
[----:B-1----:R-:W-:Y:S02]  /*56a70*/  PRMT R9, R61, 0x7771, RZ ;  /* 0x000077713d097816 */ /* 0x002fe400000000ff */
[C---:B--2---:R-:W-:Y:S02]  /*56a80*/  PRMT R15, R62.reuse, 0x7770, RZ ;  /* 0x000077703e0f7816 */ /* 0x044fe400000000ff */
[----:B------:R-:W-:Y:S02]  /*56a90*/  PRMT R17, R62, 0x7771, RZ ;  /* 0x000077713e117816 */ /* 0x000fe400000000ff */
[C---:B0-----:R-:W-:Y:S01]  /*56aa0*/  PRMT R7, R63.reuse, 0x7770, RZ ;  /* 0x000077703f077816 */ /* 0x041fe200000000ff */
[----:B------:R0:W-:Y:S01]  /*56ab0*/  @P3 STG.E.U8 desc[UR32][R30.64], R9 ;  /* 0x000000091e003986 */ /* 0x0001e2000c101120 */
[----:B----4-:R-:W-:Y:S02]  /*56ac0*/  PRMT R13, R63, 0x7771, RZ ;  /* 0x000077713f0d7816 */ /* 0x010fe400000000ff */
[----:B---3--:R-:W-:Y:S01]  /*56ad0*/  PRMT R5, R60, 0x7772, RZ ;  /* 0x000077723c057816 */ /* 0x008fe200000000ff */
[----:B------:R1:W-:Y:S04]  /*56ae0*/  @P5 STG.E.U8 desc[UR32][R32.64], R15 ;  /* 0x0000000f20005986 */ /* 0x0003e8000c101120 */
[----:B------:R-:W-:Y:S04]  /*56af0*/  @P1 STG.E.U8 desc[UR32][R34.64], R17 ;  /* 0x0000001122001986 */ /* 0x000fe8000c101120 */
[----:B------:R2:W-:Y:S04]  /*56b00*/  @P6 STG.E.U8 desc[UR32][R36.64], R7 ;  /* 0x0000000724006986 */ /* 0x0005e8000c101120 */
[----:B------:R3:W-:Y:S04]  /*56b10*/  @P0 STG.E.U8 desc[UR32][R38.64], R13 ;  /* 0x0000000d26000986 */ /* 0x0007e8000c101120 */
[----:B------:R4:W-:Y:S01]  /*56b20*/  @P2 STG.E.U8 desc[UR32][R40.64], R5 ;  /* 0x0000000528002986 */ /* 0x0009e2000c101120 */
[----:B------:R-:W-:-:S02]  /*56b30*/  ISETP.NE.AND P2, PT, R0, RZ, PT ;  /* 0x000000ff0000720c */ /* 0x000fc40003f45270 */
[----:B0-----:R-:W-:Y:S02]  /*56b40*/  PRMT R9, R60, 0x7773, RZ ;  /* 0x000077733c097816 */ /* 0x001fe400000000ff */
[----:B-1----:R-:W-:-:S09]  /*56b50*/  PRMT R15, R61, 0x7772, RZ ;  /* 0x000077723d0f7816 */ /* 0x002fd200000000ff */
[----:B------:R0:W-:Y:S01]  /*56b60*/  @P2 STG.E.U8 desc[UR32][R42.64], R9 ;  /* 0x000000092a002986 */ /* 0x0001e2000c101120 */
[----:B------:R-:W-:Y:S02]  /*56b70*/  ISETP.NE.AND P2, PT, R2, RZ, PT ;  /* 0x000000ff0200720c */ /* 0x000fe40003f45270 */
[----:B------:R-:W-:Y:S02]  /*56b80*/  LOP3.LUT P3, RZ, R249, 0x2, RZ, 0xc0, !PT ;  /* 0x00000002f9ff7812 */ /* 0x000fe4000786c0ff */
[----:B------:R-:W-:Y:S01]  /*56b90*/  PRMT R61, R61, 0x7773, RZ ;  /* 0x000077733d3d7816 */ /* 0x000fe200000000ff */
[----:B------:R-:W1:Y:S08]  /*56ba0*/  LDS.128 R248, [R251] ;  /* 0x00000000fbf87984 */ /* 0x000e700000000c00 */
[----:B------:R0:W-:Y:S01]  /*56bb0*/  @P2 STG.E.U8 desc[UR32][R44.64], R15 ;  /* 0x0000000f2c002986 */ /* 0x0001e2000c101120 */
[----:B------:R-:W-:-:S02]  /*56bc0*/  ISETP.NE.AND P2, PT, R6, RZ, PT ;  /* 0x000000ff0600720c */ /* 0x000fc40003f45270 */
[C---:B--2---:R-:W-:Y:S02]  /*56bd0*/  PRMT R7, R62.reuse, 0x7772, RZ ;  /* 0x000077723e077816 */ /* 0x044fe400000000ff */
[----:B---3--:R-:W-:-:S09]  /*56be0*/  PRMT R13, R62, 0x7773, RZ ;  /* 0x000077733e0d7816 */ /* 0x008fd200000000ff */
[----:B------:R-:W-:Y:S04]  /*56bf0*/  @P2 STG.E.U8 desc[UR32][R46.64], R61 ;  /* 0x0000003d2e002986 */ /* 0x000fe8000c101120 */
[----:B------:R2:W-:Y:S04]  /*56c00*/  @P3 STG.E.U8 desc[UR32][R48.64], R7 ;  /* 0x0000000730003986 */ /* 0x0005e8000c101120 */
[----:B------:R3:W-:Y:S01]  /*56c10*/  @P4 STG.E.U8 desc[UR32][R50.64], R13 ;  /* 0x0000000d32004986 */ /* 0x0007e2000c101120 */
[----:B------:R-:W-:Y:S02]  /*56c20*/  ISETP.NE.AND P4, PT, R8, RZ, PT ;  /* 0x000000ff0800720c */ /* 0x000fe40003f85270 */
[----:B----4-:R-:W-:-:S02]  /*56c30*/  PRMT R5, R63, 0x7772, RZ ;  /* 0x000077723f057816 */ /* 0x010fc400000000ff */
[----:B------:R-:W-:-:S09]  /*56c40*/  PRMT R63, R63, 0x7773, RZ ;  /* 0x000077733f3f7816 */ /* 0x000fd200000000ff */
[----:B------:R4:W-:Y:S01]  /*56c50*/  @P4 STG.E.U8 desc[UR32][R52.64], R5 ;  /* 0x0000000534004986 */ /* 0x0009e2000c101120 */
[----:B------:R-:W-:Y:S02]  /*56c60*/  ISETP.NE.AND P4, PT, R12, RZ, PT ;  /* 0x000000ff0c00720c */ /* 0x000fe40003f85270 */
[----:B0-----:R-:W-:-:S11]  /*56c70*/  PRMT R9, R56, 0x7770, RZ ;  /* 0x0000777038097816 */ /* 0x001fd600000000ff */
[----:B------:R-:W-:Y:S01]  /*56c80*/  @P4 STG.E.U8 desc[UR32][R54.64], R63 ;  /* 0x0000003f36004986 */ /* 0x000fe2000c101120 */
[----:B------:R-:W-:Y:S02]  /*56c90*/  ISETP.NE.AND P4, PT, R14, RZ, PT ;  /* 0x000000ff0e00720c */ /* 0x000fe40003f85270 */
[----:B------:R-:W-:-:S11]  /*56ca0*/  PRMT R15, R56, 0x7771, RZ ;  /* 0x00007771380f7816 */ /* 0x000fd600000000ff */
[----:B------:R0:W-:Y:S01]  /*56cb0*/  @P4 STG.E.U8 desc[UR32][R180.64], R9 ;  /* 0x00000009b4004986 */ /* 0x0001e2000c101120 */
[----:B------:R-:W-:Y:S02]  /*56cc0*/  ISETP.NE.AND P4, PT, R16, RZ, PT ;  /* 0x000000ff1000720c */ /* 0x000fe40003f85270 */
[C---:B------:R-:W-:Y:S02]  /*56cd0*/  LOP3.LUT P1, RZ, R4.reuse, 0x8000000, RZ, 0xc0, !PT ;  /* 0x0800000004ff7812 */ /* 0x040fe4000782c0ff */
[C---:B------:R-:W-:Y:S02]  /*56ce0*/  LOP3.LUT P5, RZ, R4.reuse, 0x4000000, RZ, 0xc0, !PT ;  /* 0x0400000004ff7812 */ /* 0x040fe400078ac0ff */
[----:B------:R-:W-:-:S07]  /*56cf0*/  LOP3.LUT P6, RZ, R4, 0x2000000, RZ, 0xc0, !PT ;  /* 0x0200000004ff7812 */ /* 0x000fce00078cc0ff */
[----:B------:R1:W-:Y:S01]  /*56d00*/  @P4 STG.E.U8 desc[UR32][R182.64], R15 ;  /* 0x0000000fb6004986 */ /* 0x0003e2000c101120 */
[C---:B------:R-:W-:Y:S02]  /*56d10*/  LOP3.LUT P4, RZ, R4.reuse, 0x10000, RZ, 0xc0, !PT ;  /* 0x0001000004ff7812 */ /* 0x040fe4000788c0ff */
[C---:B--2---:R-:W-:Y:S02]  /*56d20*/  PRMT R7, R57.reuse, 0x7770, RZ ;  /* 0x0000777039077816 */ /* 0x044fe400000000ff */
[----:B------:R-:W-:Y:S02]  /*56d30*/  P2R R6, PR, RZ, 0x10 ;  /* 0x00000010ff067803 */ /* 0x000fe40000000000 */
[----:B------:R-:W-:Y:S02]  /*56d40*/  LOP3.LUT P4, RZ, R4, 0x20000, RZ, 0xc0, !PT ;  /* 0x0002000004ff7812 */ /* 0x000fe4000788c0ff */
[----:B---3--:R-:W-:Y:S02]  /*56d50*/  PRMT R13, R57, 0x7771, RZ ;  /* 0x00007771390d7816 */ /* 0x008fe400000000ff */
[----:B----4-:R-:W-:-:S02]  /*56d60*/  PRMT R5, R58, 0x7770, RZ ;  /* 0x000077703a057816 */ /* 0x010fc400000000ff */
[----:B------:R-:W-:Y:S01]  /*56d70*/  P2R R2, PR, RZ, 0x10 ;  /* 0x00000010ff027803 */ /* 0x000fe20000000000 */
[----:B------:R2:W-:Y:S01]  /*56d80*/  @P1 STG.E.U8 desc[UR32][R184.64], R7 ;  /* 0x00000007b8001986 */ /* 0x0005e2000c101120 */
[C---:B------:R-:W-:Y:S02]  /*56d90*/  LOP3.LUT P0, RZ, R4.reuse, 0x1000000, RZ, 0xc0, !PT ;  /* 0x0100000004ff7812 */ /* 0x040fe4000780c0ff */
[C---:B------:R-:W-:Y:S01]  /*56da0*/  LOP3.LUT P4, RZ, R4.reuse, 0x40000, RZ, 0xc0, !PT ;  /* 0x0004000004ff7812 */ /* 0x040fe2000788c0ff */
[----:B------:R3:W-:Y:S01]  /*56db0*/  @P5 STG.E.U8 desc[UR32][R186.64], R13 ;  /* 0x0000000dba005986 */ /* 0x0007e2000c101120 */
[C---:B------:R-:W-:Y:S02]  /*56dc0*/  LOP3.LUT P2, RZ, R4.reuse, 0x800000, RZ, 0xc0, !PT ;  /* 0x0080000004ff7812 */ /* 0x040fe4000784c0ff */
[C---:B------:R-:W-:Y:S01]  /*56dd0*/  LOP3.LUT P3, RZ, R4.reuse, 0x400000, RZ, 0xc0, !PT ;  /* 0x0040000004ff7812 */ /* 0x040fe2000786c0ff */
[----:B------:R4:W-:Y:S01]  /*56de0*/  @P6 STG.E.U8 desc[UR32][R188.64], R5 ;  /* 0x00000005bc006986 */ /* 0x0009e2000c101120 */
[----:B------:R-:W-:-:S02]  /*56df0*/  LOP3.LUT P1, RZ, R4, 0x200000, RZ, 0xc0, !PT ;  /* 0x0020000004ff7812 */ /* 0x000fc4000782c0ff */
[C---:B------:R-:W-:Y:S02]  /*56e00*/  LOP3.LUT P6, RZ, R4.reuse, 0x100000, RZ, 0xc0, !PT ;  /* 0x0010000004ff7812 */ /* 0x040fe400078cc0ff */
[----:B------:R-:W-:Y:S02]  /*56e10*/  P2R R0, PR, RZ, 0x10 ;  /* 0x00000010ff007803 */ /* 0x000fe40000000000 */
[----:B------:R-:W-:Y:S02]  /*56e20*/  LOP3.LUT P4, RZ, R4, 0x80000, RZ, 0xc0, !PT ;  /* 0x0008000004ff7812 */ /* 0x000fe4000788c0ff */
[----:B------:R-:W-:Y:S02]  /*56e30*/  PRMT R17, R58, 0x7771, RZ ;  /* 0x000077713a117816 */ /* 0x000fe400000000ff */
[C---:B0-----:R-:W-:Y:S02]  /*56e40*/  PRMT R9, R59.reuse, 0x7770, RZ ;  /* 0x000077703b097816 */ /* 0x041fe400000000ff */
[----:B-1----:R-:W-:-:S02]  /*56e50*/  PRMT R15, R59, 0x7771, RZ ;  /* 0x000077713b0f7816 */ /* 0x002fc400000000ff */
[C---:B--2---:R-:W-:Y:S01]  /*56e60*/  PRMT R7, R56.reuse, 0x7772, RZ ;  /* 0x0000777238077816 */ /* 0x044fe200000000ff */
[----:B------:R0:W-:Y:S01]  /*56e70*/  @P0 STG.E.U8 desc[UR32][R190.64], R17 ;  /* 0x00000011be000986 */ /* 0x0001e2000c101120 */
[----:B---3--:R-:W-:Y:S02]  /*56e80*/  PRMT R13, R56, 0x7773, RZ ;  /* 0x00007773380d7816 */ /* 0x008fe400000000ff */
[----:B----4-:R-:W-:Y:S01]  /*56e90*/  PRMT R5, R57, 0x7772, RZ ;  /* 0x0000777239057816 */ /* 0x010fe200000000ff */
[----:B------:R1:W-:Y:S04]  /*56ea0*/  @P2 STG.E.U8 desc[UR32][R192.64], R9 ;  /* 0x00000009c0002986 */ /* 0x0003e8000c101120 */
[----:B------:R2:W-:Y:S04]  /*56eb0*/  @P3 STG.E.U8 desc[UR32][R194.64], R15 ;  /* 0x0000000fc2003986 */ /* 0x0005e8000c101120 */
[----:B------:R3:W-:Y:S04]  /*56ec0*/  @P1 STG.E.U8 desc[UR32][R196.64], R7 ;  /* 0x00000007c4001986 */ /* 0x0007e8000c101120 */
[----:B------:R-:W-:Y:S04]  /*56ed0*/  @P6 STG.E.U8 desc[UR32][R198.64], R13 ;  /* 0x0000000dc6006986 */ /* 0x000fe8000c101120 */
[----:B------:R4:W-:Y:S01]  /*56ee0*/  @P4 STG.E.U8 desc[UR32][R200.64], R5 ;  /* 0x00000005c8004986 */ /* 0x0009e2000c101120 */
[----:B------:R-:W-:-:S02]  /*56ef0*/  ISETP.NE.AND P4, PT, R0, RZ, PT ;  /* 0x000000ff0000720c */ /* 0x000fc40003f85270 */
[C---:B------:R-:W-:Y:S02]  /*56f00*/  LOP3.LUT P3, RZ, R4.reuse, 0x400, RZ, 0xc0, !PT ;  /* 0x0000040004ff7812 */ /* 0x040fe4000786c0ff */
[----:B------:R-:W-:Y:S02]  /*56f10*/  PRMT R57, R57, 0x7773, RZ ;  /* 0x0000777339397816 */ /* 0x000fe400000000ff */
[----:B0-----:R-:W-:Y:S02]  /*56f20*/  P2R R17, PR, RZ, 0x8 ;  /* 0x00000008ff117803 */ /* 0x001fe40000000000 */
[----:B------:R-:W-:-:S04]  /*56f30*/  LOP3.LUT P3, RZ, R4, 0x800, RZ, 0xc0, !PT ;  /* 0x0000080004ff7812 */ /* 0x000fc8000786c0ff */
[----:B------:R-:W-:Y:S01]  /*56f40*/  P2R R16, PR, RZ, 0x8 ;  /* 0x00000008ff107803 */ /* 0x000fe20000000000 */
[----:B------:R-:W-:Y:S01]  /*56f50*/  @P4 STG.E.U8 desc[UR32][R202.64], R57 ;  /* 0x00000039ca004986 */ /* 0x000fe2000c101120 */
[----:B------:R-:W-:Y:S02]  /*56f60*/  LOP3.LUT P3, RZ, R4, 0x1000, RZ, 0xc0, !PT ;  /* 0x0000100004ff7812 */ /* 0x000fe4000786c0ff */
[----:B------:R-:W-:Y:S02]  /*56f70*/  ISETP.NE.AND P4, PT, R2, RZ, PT ;  /* 0x000000ff0200720c */ /* 0x000fe40003f85270 */
[----:B------:R-:W-:Y:S02]  /*56f80*/  P2R R14, PR, RZ, 0x8 ;  /* 0x00000008ff0e7803 */ /* 0x000fe40000000000 */
[----:B------:R-:W-:Y:S02]  /*56f90*/  LOP3.LUT P3, RZ, R4, 0x2000, RZ, 0xc0, !PT ;  /* 0x0000200004ff7812 */ /* 0x000fe4000786c0ff */
[----:B-1----:R-:W-:-:S02]  /*56fa0*/  PRMT R9, R58, 0x7772, RZ ;  /* 0x000077723a097816 */ /* 0x002fc400000000ff */
[----:B------:R-:W-:Y:S02]  /*56fb0*/  P2R R12, PR, RZ, 0x8 ;  /* 0x00000008ff0c7803 */ /* 0x000fe40000000000 */
[----:B------:R-:W-:-:S03]  /*56fc0*/  LOP3.LUT P3, RZ, R4, 0x4000, RZ, 0xc0, !PT ;  /* 0x0000400004ff7812 */ /* 0x000fc6000786c0ff */
[----:B------:R0:W-:Y:S01]  /*56fd0*/  @P4 STG.E.U8 desc[UR32][R204.64], R9 ;  /* 0x00000009cc004986 */ /* 0x0001e2000c101120 */
[----:B------:R-:W-:Y:S02]  /*56fe0*/  P2R R8, PR, RZ, 0x8 ;  /* 0x00000008ff087803 */ /* 0x000fe40000000000 */
[----:B------:R-:W-:Y:S02]  /*56ff0*/  ISETP.NE.AND P4, PT, R6, RZ, PT ;  /* 0x000000ff0600720c */ /* 0x000fe40003f85270 */
[----:B------:R-:W-:Y:S02]  /*57000*/  LOP3.LUT P3, RZ, R4, 0x8000, RZ, 0xc0, !PT ;  /* 0x0000800004ff7812 */ /* 0x000fe4000786c0ff */
[----:B--2---:R-:W-:Y:S02]  /*57010*/  PRMT R15, R58, 0x7773, RZ ;  /* 0x000077733a0f7816 */ /* 0x004fe400000000ff */
[----:B---3--:R-:W-:-:S07]  /*57020*/  PRMT R7, R59, 0x7772, RZ ;  /* 0x000077723b077816 */ /* 0x008fce00000000ff */
[----:B------:R1:W-:Y:S04]  /*57030*/  @P4 STG.E.U8 desc[UR32][R206.64], R15 ;  /* 0x0000000fce004986 */ /* 0x0003e8000c101120 */
[----:B------:R2:W-:Y:S01]  /*57040*/  @P3 STG.E.U8 desc[UR32][R208.64], R7 ;  /* 0x00000007d0003986 */ /* 0x0005e2000c101120 */
[----:B------:R-:W-:Y:S02]  /*57050*/  ISETP.NE.AND P3, PT, R8, RZ, PT ;  /* 0x000000ff0800720c */ /* 0x000fe40003f65270 */
[----:B------:R-:W-:Y:S02]  /*57060*/  PRMT R59, R59, 0x7773, RZ ;  /* 0x000077733b3b7816 */ /* 0x000fe400000000ff */
[----:B----4-:R-:W-:-:S09]  /*57070*/  PRMT R5, R248, 0x7770, RZ ;  /* 0x00007770f8057816 */ /* 0x010fd200000000ff */
[----:B------:R-:W-:Y:S01]  /*57080*/  @P3 STG.E.U8 desc[UR32][R210.64], R59 ;  /* 0x0000003bd2003986 */ /* 0x000fe2000c101120 */
[----:B------:R-:W-:Y:S02]  /*57090*/  ISETP.NE.AND P3, PT, R12, RZ, PT ;  /* 0x000000ff0c00720c */ /* 0x000fe40003f65270 */
[----:B------:R-:W-:-:S11]  /*570a0*/  PRMT R13, R248, 0x7771, RZ ;  /* 0x00007771f80d7816 */ /* 0x000fd600000000ff */
[----:B------:R3:W-:Y:S01]  /*570b0*/  @P3 STG.E.U8 desc[UR32][R212.64], R5 ;  /* 0x00000005d4003986 */ /* 0x0007e2000c101120 */
[----:B------:R-:W-:Y:S02]  /*570c0*/  ISETP.NE.AND P3, PT, R14, RZ, PT ;  /* 0x000000ff0e00720c */ /* 0x000fe40003f65270 */
[----:B0-----:R-:W-:-:S11]  /*570d0*/  PRMT R9, R249, 0x7770, RZ ;  /* 0x00007770f9097816 */ /* 0x001fd600000000ff */
        /* <DEDUP_REMOVED lines=8> */
[----:B------:R-:W-:Y:S02]  /*57160*/  LOP3.LUT P5, RZ, R4, 0x20, RZ, 0xc0, !PT ;  /* 0x0000002004ff7812 */ /* 0x000fe400078ac0ff */
[----:B-1----:R-:W-:Y:S02]  /*57170*/  PRMT R15, R249, 0x7771, RZ ;  /* 0x00007771f90f7816 */ /* 0x002fe400000000ff */
[C---:B--2---:R-:W-:Y:S02]  /*57180*/  PRMT R7, R250.reuse, 0x7770, RZ ;  /* 0x00007770fa077816 */ /* 0x044fe400000000ff */
[----:B------:R-:W-:Y:S02]  /*57190*/  PRMT R17, R250, 0x7771, RZ ;  /* 0x00007771fa117816 */ /* 0x000fe400000000ff */
[----:B---3--:R-:W-:-:S02]  /*571a0*/  PRMT R5, R251, 0x7770, RZ ;  /* 0x00007770fb057816 */ /* 0x008fc400000000ff */
[----:B0-----:R-:W-:Y:S01]  /*571b0*/  PRMT R13, R251, 0x7771, RZ ;  /* 0x00007771fb0d7816 */ /* 0x001fe200000000ff */
[----:B------:R0:W-:Y:S01]  /*571c0*/  @P3 STG.E.U8 desc[UR32][R218.64], R15 ;  /* 0x0000000fda003986 */ /* 0x0001e2000c101120 */
[----:B------:R-:W-:Y:S02]  /*571d0*/  LOP3.LUT P4, RZ, R4, 0x10, RZ, 0xc0, !PT ;  /* 0x0000001004ff7812 */ /* 0x000fe4000788c0ff */
[----:B----4-:R-:W-:Y:S01]  /*571e0*/  PRMT R9, R248, 0x7772, RZ ;  /* 0x00007772f8097816 */ /* 0x010fe200000000ff */
[----:B------:R1:W-:Y:S01]  /*571f0*/  @P2 STG.E.U8 desc[UR32][R220.64], R7 ;  /* 0x00000007dc002986 */ /* 0x0003e2000c101120 */
[C---:B------:R-:W-:Y:S02]  /*57200*/  LOP3.LUT P3, RZ, R3.reuse, 0x40000000, RZ, 0xc0, !PT ;  /* 0x4000000003ff7812 */ /* 0x040fe4000786c0ff */
[C---:B------:R-:W-:Y:S01]  /*57210*/  LOP3.LUT P2, RZ, R3.reuse, 0x20000000, RZ, 0xc0, !PT ;  /* 0x2000000003ff7812 */ /* 0x040fe2000784c0ff */
[----:B------:R2:W-:Y:S01]  /*57220*/  @P1 STG.E.U8 desc[UR32][R222.64], R17 ;  /* 0x00000011de001986 */ /* 0x0005e2000c101120 */
[----:B------:R-:W-:-:S03]  /*57230*/  LOP3.LUT P1, RZ, R3, 0x10000000, RZ, 0xc0, !PT ;  /* 0x1000000003ff7812 */ /* 0x000fc6000782c0ff */
[----:B------:R3:W-:Y:S01]  /*57240*/  @P0 STG.E.U8 desc[UR32][R224.64], R5 ;  /* 0x00000005e0000986 */ /* 0x0007e2000c101120 */
[----:B------:R-:W-:-:S03]  /*57250*/  LOP3.LUT P0, RZ, R3, 0x8000000, RZ, 0xc0, !PT ;  /* 0x0800000003ff7812 */ /* 0x000fc6000780c0ff */
[----:B------:R3:W-:Y:S01]  /*57260*/  @P6 STG.E.U8 desc[UR32][R226.64], R13 ;  /* 0x0000000de2006986 */ /* 0x0007e2000c101120 */
[----:B------:R-:W-:-:S03]  /*57270*/  LOP3.LUT P6, RZ, R3, 0x4000000, RZ, 0xc0, !PT ;  /* 0x0400000003ff7812 */ /* 0x000fc600078cc0ff */
[----:B------:R3:W-:Y:S01]  /*57280*/  @P5 STG.E.U8 desc[UR32][R228.64], R9 ;  /* 0x00000009e4005986 */ /* 0x0007e2000c101120 */
[----:B------:R-:W-:Y:S02]  /*57290*/  LOP3.LUT P5, RZ, R3, 0x2000000, RZ, 0xc0, !PT ;  /* 0x0200000003ff7812 */ /* 0x000fe400078ac0ff */
[----:B------:R-:W-:Y:S02]  /*572a0*/  PRMT R3, R248, 0x7773, RZ ;  /* 0x00007773f8037816 */ /* 0x000fe400000000ff */
[C---:B0-----:R-:W-:Y:S02]  /*572b0*/  PRMT R15, R249.reuse, 0x7772, RZ ;  /* 0x00007772f90f7816 */ /* 0x041fe400000000ff */
[----:B------:R-:W-:Y:S02]  /*572c0*/  PRMT R249, R249, 0x7773, RZ ;  /* 0x00007773f9f97816 */ /* 0x000fe400000000ff */
[C---:B-1----:R-:W-:Y:S01]  /*572d0*/  PRMT R7, R250.reuse, 0x7772, RZ ;  /* 0x00007772fa077816 */ /* 0x042fe200000000ff */
[----:B------:R3:W-:Y:S01]  /*572e0*/  @P4 STG.E.U8 desc[UR32][R230.64], R3 ;  /* 0x00000003e6004986 */ /* 0x0007e2000c101120 */
[----:B--2---:R-:W-:-:S02]  /*572f0*/  PRMT R17, R250, 0x7773, RZ ;  /* 0x00007773fa117816 */ /* 0x004fc400000000ff */
[C---:B------:R-:W-:Y:S01]  /*57300*/  PRMT R19, R251.reuse, 0x7772, RZ ;  /* 0x00007772fb137816 */ /* 0x040fe200000000ff */
[----:B------:R3:W-:Y:S04]  /*57310*/  @P3 STG.E.U8 desc[UR32][R232.64], R15 ;  /* 0x0000000fe8003986 */ /* 0x0007e8000c101120 */
[----:B------:R3:W-:Y:S04]  /*57320*/  @P2 STG.E.U8 desc[UR32][R234.64], R249 ;  /* 0x000000f9ea002986 */ /* 0x0007e8000c101120 */
[----:B------:R3:W-:Y:S04]  /*57330*/  @P1 STG.E.U8 desc[UR32][R236.64], R7 ;  /* 0x00000007ec001986 */ /* 0x0007e8000c101120 */
[----:B------:R3:W-:Y:S01]  /*57340*/  @P0 STG.E.U8 desc[UR32][R238.64], R17 ;  /* 0x00000011ee000986 */ /* 0x0007e2000c101120 */
[----:B------:R-:W-:-:S03]  /*57350*/  PRMT R251, R251, 0x7773, RZ ;  /* 0x00007773fbfb7816 */ /* 0x000fc600000000ff */
[----:B------:R3:W-:Y:S01]  /*57360*/  @P6 STG.E.U8 desc[UR32][R240.64], R19 ;  /* 0x00000013f0006986 */ /* 0x0007e2000c101120 */
[----:B------:R-:W-:Y:S05]  /*57370*/  @!P5 EXIT ;  /* 0x000000000000d94d */ /* 0x000fea0003800000 */
[----:B------:R-:W-:Y:S01]  /*57380*/  STG.E.U8 desc[UR32][R10.64], R251 ;  /* 0x000000fb0a007986 */ /* 0x000fe2000c101120 */
[----:B------:R-:W-:Y:S05]  /*57390*/  EXIT ;  /* 0x000000000000794d */ /* 0x000fea0003800000 */
.L_x_3:
[----:B------:R-:W-:-:S00]  /*573a0*/  BRA `(.L_x_3) ;  /* 0xfffffffc00fc7947 */ /* 0x000fc0000383ffff */
[----:B------:R-:W-:-:S00]  /*573b0*/  NOP ;  /* 0x0000000000007918 */ /* 0x000fc00000000000 */
        /* <DEDUP_REMOVED lines=12> */
.L_x_4:


//--------------------- .nv.shared.matmul_kernel  --------------------------
	.section	.nv.shared.matmul_kernel,"aw",@nobits
	.sectionflags	@""
	.align	16
	.zero		1024


//--------------------- .nv.shared.reserved.0     --------------------------
	.section	.nv.shared.reserved.0,"aw",@nobits
	.weak		__nv_reservedSMEM_offset_0_alias
	.size		__nv_reservedSMEM_offset_0_alias, 0, 0
	.other		__nv_reservedSMEM_offset_0_alias,@"STO_CUDA_RESERVED_SHARED STV_DEFAULT"
__nv_reservedSMEM_offset_0_alias:
	.zero		0


//--------------------- .nv.constant0.matmul_kernel --------------------------
	.section	.nv.constant0.matmul_kernel,"a",@progbits
	.sectionflags	@""
	.align	4
.nv.constant0.matmul_kernel:
	.zero		608


//--------------------- SYMBOLS --------------------------

	.type		.nv.reservedSmem.offset0,@object
	.size		.nv.reservedSmem.offset0,0x4
